//
// Generated by NVIDIA NVVM Compiler
//
// Compiler Build ID: CL-36424714
// Cuda compilation tools, release 13.0, V13.0.88
// Based on NVVM 20.0.0
//

.version 9.0
.target sm_100
.address_size 64

	// .globl	_Z13single_decodeP6__halfS0_S0_S0_S0_S0_S0_S0_S0_S0_S0_S0_S0_S0_PfS1_
// _ZZ13single_decodeP6__halfS0_S0_S0_S0_S0_S0_S0_S0_S0_S0_S0_S0_S0_PfS1_E11input_shmem has been demoted
// _ZZ13single_decodeP6__halfS0_S0_S0_S0_S0_S0_S0_S0_S0_S0_S0_S0_S0_PfS1_E14norm_reduction has been demoted
// _ZZ13single_decodeP6__halfS0_S0_S0_S0_S0_S0_S0_S0_S0_S0_S0_S0_S0_PfS1_E17cluster_local_sum has been demoted
// _ZZ13single_decodeP6__halfS0_S0_S0_S0_S0_S0_S0_S0_S0_S0_S0_S0_S0_PfS1_E12local_buffer has been demoted
// _ZZ13single_decodeP6__halfS0_S0_S0_S0_S0_S0_S0_S0_S0_S0_S0_S0_S0_PfS1_E7local_q has been demoted
// _ZZ13single_decodeP6__halfS0_S0_S0_S0_S0_S0_S0_S0_S0_S0_S0_S0_S0_PfS1_E8local_kv has been demoted
// _ZZ13single_decodeP6__halfS0_S0_S0_S0_S0_S0_S0_S0_S0_S0_S0_S0_S0_PfS1_E7barrier has been demoted
// _ZZ13single_decodeP6__halfS0_S0_S0_S0_S0_S0_S0_S0_S0_S0_S0_S0_S0_PfS1_E11attn_weight has been demoted
// _ZZ13single_decodeP6__halfS0_S0_S0_S0_S0_S0_S0_S0_S0_S0_S0_S0_S0_PfS1_E11final_scale has been demoted
// _ZZ13single_decodeP6__halfS0_S0_S0_S0_S0_S0_S0_S0_S0_S0_S0_S0_S0_PfS1_E27local_attn_weight_reduction has been demoted
// _ZZ13single_decodeP6__halfS0_S0_S0_S0_S0_S0_S0_S0_S0_S0_S0_S0_S0_PfS1_E12local_output has been demoted
// _ZZ13single_decodeP6__halfS0_S0_S0_S0_S0_S0_S0_S0_S0_S0_S0_S0_S0_PfS1_E15local_output_up has been demoted

.visible .entry _Z13single_decodeP6__halfS0_S0_S0_S0_S0_S0_S0_S0_S0_S0_S0_S0_S0_PfS1_(
	.param .u64 .ptr .align 1 _Z13single_decodeP6__halfS0_S0_S0_S0_S0_S0_S0_S0_S0_S0_S0_S0_S0_PfS1__param_0,
	.param .u64 .ptr .align 1 _Z13single_decodeP6__halfS0_S0_S0_S0_S0_S0_S0_S0_S0_S0_S0_S0_S0_PfS1__param_1,
	.param .u64 .ptr .align 1 _Z13single_decodeP6__halfS0_S0_S0_S0_S0_S0_S0_S0_S0_S0_S0_S0_S0_PfS1__param_2,
	.param .u64 .ptr .align 1 _Z13single_decodeP6__halfS0_S0_S0_S0_S0_S0_S0_S0_S0_S0_S0_S0_S0_PfS1__param_3,
	.param .u64 .ptr .align 1 _Z13single_decodeP6__halfS0_S0_S0_S0_S0_S0_S0_S0_S0_S0_S0_S0_S0_PfS1__param_4,
	.param .u64 .ptr .align 1 _Z13single_decodeP6__halfS0_S0_S0_S0_S0_S0_S0_S0_S0_S0_S0_S0_S0_PfS1__param_5,
	.param .u64 .ptr .align 1 _Z13single_decodeP6__halfS0_S0_S0_S0_S0_S0_S0_S0_S0_S0_S0_S0_S0_PfS1__param_6,
	.param .u64 .ptr .align 1 _Z13single_decodeP6__halfS0_S0_S0_S0_S0_S0_S0_S0_S0_S0_S0_S0_S0_PfS1__param_7,
	.param .u64 .ptr .align 1 _Z13single_decodeP6__halfS0_S0_S0_S0_S0_S0_S0_S0_S0_S0_S0_S0_S0_PfS1__param_8,
	.param .u64 .ptr .align 1 _Z13single_decodeP6__halfS0_S0_S0_S0_S0_S0_S0_S0_S0_S0_S0_S0_S0_PfS1__param_9,
	.param .u64 .ptr .align 1 _Z13single_decodeP6__halfS0_S0_S0_S0_S0_S0_S0_S0_S0_S0_S0_S0_S0_PfS1__param_10,
	.param .u64 .ptr .align 1 _Z13single_decodeP6__halfS0_S0_S0_S0_S0_S0_S0_S0_S0_S0_S0_S0_S0_PfS1__param_11,
	.param .u64 .ptr .align 1 _Z13single_decodeP6__halfS0_S0_S0_S0_S0_S0_S0_S0_S0_S0_S0_S0_S0_PfS1__param_12,
	.param .u64 .ptr .align 1 _Z13single_decodeP6__halfS0_S0_S0_S0_S0_S0_S0_S0_S0_S0_S0_S0_S0_PfS1__param_13,
	.param .u64 .ptr .align 1 _Z13single_decodeP6__halfS0_S0_S0_S0_S0_S0_S0_S0_S0_S0_S0_S0_S0_PfS1__param_14,
	.param .u64 .ptr .align 1 _Z13single_decodeP6__halfS0_S0_S0_S0_S0_S0_S0_S0_S0_S0_S0_S0_S0_PfS1__param_15
)
.explicitcluster
.reqnctapercluster 4, 1, 1
{
	.reg .pred 	%p<235>;
	.reg .b16 	%rs<2560>;
	.reg .b32 	%r<1858>;
	.reg .b32 	%f<1352>;
	.reg .b64 	%rd<170>;
	// demoted variable
	.shared .align 16 .b8 _ZZ13single_decodeP6__halfS0_S0_S0_S0_S0_S0_S0_S0_S0_S0_S0_S0_S0_PfS1_E11input_shmem[2048];
	// demoted variable
	.shared .align 4 .b8 _ZZ13single_decodeP6__halfS0_S0_S0_S0_S0_S0_S0_S0_S0_S0_S0_S0_S0_PfS1_E14norm_reduction[64];
	// demoted variable
	.shared .align 4 .f32 _ZZ13single_decodeP6__halfS0_S0_S0_S0_S0_S0_S0_S0_S0_S0_S0_S0_S0_PfS1_E17cluster_local_sum;
	// demoted variable
	.shared .align 16 .b8 _ZZ13single_decodeP6__halfS0_S0_S0_S0_S0_S0_S0_S0_S0_S0_S0_S0_S0_PfS1_E12local_buffer[256];
	// demoted variable
	.shared .align 16 .b8 _ZZ13single_decodeP6__halfS0_S0_S0_S0_S0_S0_S0_S0_S0_S0_S0_S0_S0_PfS1_E7local_q[256];
	// demoted variable
	.shared .align 16 .b8 _ZZ13single_decodeP6__halfS0_S0_S0_S0_S0_S0_S0_S0_S0_S0_S0_S0_S0_PfS1_E8local_kv[256];
	// demoted variable
	.shared .align 8 .u64 _ZZ13single_decodeP6__halfS0_S0_S0_S0_S0_S0_S0_S0_S0_S0_S0_S0_S0_PfS1_E7barrier;
	// demoted variable
	.shared .align 16 .b8 _ZZ13single_decodeP6__halfS0_S0_S0_S0_S0_S0_S0_S0_S0_S0_S0_S0_S0_PfS1_E11attn_weight[2048];
	// demoted variable
	.shared .align 4 .f32 _ZZ13single_decodeP6__halfS0_S0_S0_S0_S0_S0_S0_S0_S0_S0_S0_S0_S0_PfS1_E11final_scale;
	// demoted variable
	.shared .align 4 .b8 _ZZ13single_decodeP6__halfS0_S0_S0_S0_S0_S0_S0_S0_S0_S0_S0_S0_S0_PfS1_E27local_attn_weight_reduction[64];
	// demoted variable
	.shared .align 16 .b8 _ZZ13single_decodeP6__halfS0_S0_S0_S0_S0_S0_S0_S0_S0_S0_S0_S0_S0_PfS1_E12local_output[256];
	// demoted variable
	.shared .align 16 .b8 _ZZ13single_decodeP6__halfS0_S0_S0_S0_S0_S0_S0_S0_S0_S0_S0_S0_S0_PfS1_E15local_output_up[256];
	ld.param.u64 	%rd42, [_Z13single_decodeP6__halfS0_S0_S0_S0_S0_S0_S0_S0_S0_S0_S0_S0_S0_PfS1__param_0];
	ld.param.u64 	%rd43, [_Z13single_decodeP6__halfS0_S0_S0_S0_S0_S0_S0_S0_S0_S0_S0_S0_S0_PfS1__param_1];
	ld.param.u64 	%rd51, [_Z13single_decodeP6__halfS0_S0_S0_S0_S0_S0_S0_S0_S0_S0_S0_S0_S0_PfS1__param_2];
	ld.param.u64 	%rd52, [_Z13single_decodeP6__halfS0_S0_S0_S0_S0_S0_S0_S0_S0_S0_S0_S0_S0_PfS1__param_3];
	ld.param.u64 	%rd53, [_Z13single_decodeP6__halfS0_S0_S0_S0_S0_S0_S0_S0_S0_S0_S0_S0_S0_PfS1__param_4];
	ld.param.u64 	%rd44, [_Z13single_decodeP6__halfS0_S0_S0_S0_S0_S0_S0_S0_S0_S0_S0_S0_S0_PfS1__param_5];
	ld.param.u64 	%rd45, [_Z13single_decodeP6__halfS0_S0_S0_S0_S0_S0_S0_S0_S0_S0_S0_S0_S0_PfS1__param_6];
	ld.param.u64 	%rd46, [_Z13single_decodeP6__halfS0_S0_S0_S0_S0_S0_S0_S0_S0_S0_S0_S0_S0_PfS1__param_7];
	ld.param.u64 	%rd54, [_Z13single_decodeP6__halfS0_S0_S0_S0_S0_S0_S0_S0_S0_S0_S0_S0_S0_PfS1__param_8];
	ld.param.u64 	%rd47, [_Z13single_decodeP6__halfS0_S0_S0_S0_S0_S0_S0_S0_S0_S0_S0_S0_S0_PfS1__param_9];
	ld.param.u64 	%rd55, [_Z13single_decodeP6__halfS0_S0_S0_S0_S0_S0_S0_S0_S0_S0_S0_S0_S0_PfS1__param_10];
	ld.param.u64 	%rd48, [_Z13single_decodeP6__halfS0_S0_S0_S0_S0_S0_S0_S0_S0_S0_S0_S0_S0_PfS1__param_11];
	ld.param.u64 	%rd49, [_Z13single_decodeP6__halfS0_S0_S0_S0_S0_S0_S0_S0_S0_S0_S0_S0_S0_PfS1__param_12];
	ld.param.u64 	%rd50, [_Z13single_decodeP6__halfS0_S0_S0_S0_S0_S0_S0_S0_S0_S0_S0_S0_S0_PfS1__param_13];
	ld.param.u64 	%rd56, [_Z13single_decodeP6__halfS0_S0_S0_S0_S0_S0_S0_S0_S0_S0_S0_S0_S0_PfS1__param_14];
	ld.param.u64 	%rd57, [_Z13single_decodeP6__halfS0_S0_S0_S0_S0_S0_S0_S0_S0_S0_S0_S0_S0_PfS1__param_15];
	cvta.to.global.u64 	%rd1, %rd51;
	cvta.to.global.u64 	%rd2, %rd52;
	cvta.to.global.u64 	%rd3, %rd53;
	cvta.to.global.u64 	%rd4, %rd48;
	cvta.to.global.u64 	%rd5, %rd54;
	cvta.to.global.u64 	%rd6, %rd55;
	cvta.to.global.u64 	%rd7, %rd57;
	cvta.to.global.u64 	%rd8, %rd56;
	mov.u32 	%r1, %cluster_ctarank;
	mov.u32 	%r2, %tid.x;
	mov.u32 	%r3, %tid.y;
	mov.u32 	%r4, %tid.z;
	mov.u32 	%r5, %ntid.x;
	mov.u32 	%r6, %ntid.y;
	mad.lo.s32 	%r408, %r4, %r6, %r3;
	mad.lo.s32 	%r7, %r408, %r5, %r2;
	and.b32  	%r8, %r7, 31;
	shr.u32 	%r9, %r7, 5;
	setp.gt.u32 	%p4, %r7, 1023;
	shl.b32 	%r1833, %r7, 1;
	mov.u32 	%r410, _ZZ13single_decodeP6__halfS0_S0_S0_S0_S0_S0_S0_S0_S0_S0_S0_S0_S0_PfS1_E11input_shmem;
	add.s32 	%r10, %r410, %r1833;
	@%p4 bra 	$L__BB0_5;
	shl.b32 	%r411, %r1, 10;
	add.s32 	%r412, %r411, %r7;
	cvta.to.global.u64 	%rd58, %rd43;
	mul.wide.u32 	%rd59, %r412, 2;
	add.s64 	%rd9, %rd58, %rd59;
	ld.global.u16 	%rs83, [%rd9];
	st.shared.u16 	[%r10], %rs83;
	setp.gt.u32 	%p5, %r7, 767;
	@%p5 bra 	$L__BB0_5;
	ld.global.u16 	%rs84, [%rd9+512];
	st.shared.u16 	[%r10+512], %rs84;
	setp.gt.u32 	%p6, %r7, 511;
	@%p6 bra 	$L__BB0_5;
	ld.global.u16 	%rs85, [%rd9+1024];
	st.shared.u16 	[%r10+1024], %rs85;
	setp.gt.u32 	%p7, %r7, 255;
	@%p7 bra 	$L__BB0_5;
	ld.global.u16 	%rs86, [%rd9+1536];
	st.shared.u16 	[%r10+1536], %rs86;
$L__BB0_5:
	barrier.sync 	0;
	setp.gt.u32 	%p8, %r7, 511;
	mov.f32 	%f1326, 0f00000000;
	@%p8 bra 	$L__BB0_8;
	shl.b32 	%r413, %r7, 2;
	add.s32 	%r1731, %r410, %r413;
	mov.f32 	%f1326, 0f00000000;
	mov.u32 	%r1732, %r1833;
$L__BB0_7:
	ld.shared.u32 	%r415, [%r1731];
	mov.b32 	{%rs88, %rs92}, %r415;
	// begin inline asm
	{mul.f16 %rs87,%rs88,%rs88;
}
	// end inline asm
	// begin inline asm
	{  cvt.f32.f16 %f91, %rs87;}

	// end inline asm
	add.f32 	%f93, %f1326, %f91;
	// begin inline asm
	{mul.f16 %rs91,%rs92,%rs92;
}
	// end inline asm
	// begin inline asm
	{  cvt.f32.f16 %f92, %rs91;}

	// end inline asm
	add.f32 	%f1326, %f93, %f92;
	add.s32 	%r15, %r1732, 512;
	add.s32 	%r1731, %r1731, 1024;
	setp.lt.u32 	%p9, %r1732, 512;
	mov.u32 	%r1732, %r15;
	@%p9 bra 	$L__BB0_7;
$L__BB0_8:
	mov.b32 	%r416, %f1326;
	shfl.sync.down.b32	%r417|%p10, %r416, 16, 31, -1;
	mov.b32 	%f94, %r417;
	add.f32 	%f95, %f1326, %f94;
	mov.b32 	%r418, %f95;
	shfl.sync.down.b32	%r419|%p11, %r418, 8, 31, -1;
	mov.b32 	%f96, %r419;
	add.f32 	%f97, %f95, %f96;
	mov.b32 	%r420, %f97;
	shfl.sync.down.b32	%r421|%p12, %r420, 4, 31, -1;
	mov.b32 	%f98, %r421;
	add.f32 	%f99, %f97, %f98;
	mov.b32 	%r422, %f99;
	shfl.sync.down.b32	%r423|%p13, %r422, 2, 31, -1;
	mov.b32 	%f100, %r423;
	add.f32 	%f101, %f99, %f100;
	mov.b32 	%r424, %f101;
	shfl.sync.down.b32	%r425|%p14, %r424, 1, 31, -1;
	mov.b32 	%f102, %r425;
	add.f32 	%f1327, %f101, %f102;
	setp.ne.s32 	%p15, %r8, 0;
	shl.b32 	%r426, %r9, 2;
	mov.u32 	%r427, _ZZ13single_decodeP6__halfS0_S0_S0_S0_S0_S0_S0_S0_S0_S0_S0_S0_S0_PfS1_E14norm_reduction;
	add.s32 	%r17, %r427, %r426;
	@%p15 bra 	$L__BB0_10;
	st.shared.f32 	[%r17], %f1327;
$L__BB0_10:
	barrier.sync 	0;
	setp.gt.u32 	%p16, %r7, 15;
	shl.b32 	%r428, %r7, 2;
	add.s32 	%r18, %r427, %r428;
	@%p16 bra 	$L__BB0_12;
	ld.shared.f32 	%f1327, [%r18];
$L__BB0_12:
	mov.b32 	%r430, %f1327;
	shfl.sync.down.b32	%r431|%p17, %r430, 8, 31, -1;
	mov.b32 	%f103, %r431;
	add.f32 	%f104, %f1327, %f103;
	mov.b32 	%r432, %f104;
	shfl.sync.down.b32	%r433|%p18, %r432, 4, 31, -1;
	mov.b32 	%f105, %r433;
	add.f32 	%f106, %f104, %f105;
	mov.b32 	%r434, %f106;
	shfl.sync.down.b32	%r435|%p19, %r434, 2, 31, -1;
	mov.b32 	%f107, %r435;
	add.f32 	%f108, %f106, %f107;
	mov.b32 	%r436, %f108;
	shfl.sync.down.b32	%r437|%p20, %r436, 1, 31, -1;
	mov.b32 	%f109, %r437;
	add.f32 	%f1329, %f108, %f109;
	setp.ne.s32 	%p21, %r7, 0;
	@%p21 bra 	$L__BB0_14;
	st.shared.f32 	[_ZZ13single_decodeP6__halfS0_S0_S0_S0_S0_S0_S0_S0_S0_S0_S0_S0_S0_PfS1_E17cluster_local_sum], %f1329;
$L__BB0_14:
	barrier.cluster.arrive;
	barrier.cluster.wait;
	mov.u32 	%r19, %cluster_nctarank;
	add.s32 	%r20, %r19, -3;
	setp.gt.u32 	%p22, %r20, -3;
	@%p22 bra 	$L__BB0_32;
	add.s32 	%r21, %r19, -2;
	and.b32  	%r22, %r21, 3;
	setp.lt.u32 	%p23, %r20, 3;
	mov.b32 	%r1736, 1;
	@%p23 bra 	$L__BB0_27;
	add.s32 	%r1734, %r1, 2;
	and.b32  	%r440, %r21, -4;
	neg.s32 	%r1735, %r440;
	mov.b32 	%r1733, 2;
$L__BB0_17:
	setp.ne.s32 	%p24, %r7, 0;
	@%p24 bra 	$L__BB0_19;
	ld.shared.f32 	%f1329, [_ZZ13single_decodeP6__halfS0_S0_S0_S0_S0_S0_S0_S0_S0_S0_S0_S0_S0_PfS1_E17cluster_local_sum];
	mov.u32 	%r441, _ZZ13single_decodeP6__halfS0_S0_S0_S0_S0_S0_S0_S0_S0_S0_S0_S0_S0_PfS1_E17cluster_local_sum;
	add.s32 	%r442, %r1734, -1;
	rem.u32 	%r443, %r442, %r19;
	cvt.u64.u32 	%rd60, %r441;
	cvta.shared.u64 	%rd61, %rd60;
	mapa.u64	%rd62, %rd61, %r443;
	atom.add.f32 	%f111, [%rd62], %f1329;
$L__BB0_19:
	setp.ne.s32 	%p25, %r7, 0;
	barrier.cluster.arrive;
	barrier.cluster.wait;
	@%p25 bra 	$L__BB0_21;
	ld.shared.f32 	%f1329, [_ZZ13single_decodeP6__halfS0_S0_S0_S0_S0_S0_S0_S0_S0_S0_S0_S0_S0_PfS1_E17cluster_local_sum];
	mov.u32 	%r444, _ZZ13single_decodeP6__halfS0_S0_S0_S0_S0_S0_S0_S0_S0_S0_S0_S0_S0_PfS1_E17cluster_local_sum;
	rem.u32 	%r445, %r1734, %r19;
	cvt.u64.u32 	%rd63, %r444;
	cvta.shared.u64 	%rd64, %rd63;
	mapa.u64	%rd65, %rd64, %r445;
	atom.add.f32 	%f112, [%rd65], %f1329;
$L__BB0_21:
	setp.ne.s32 	%p26, %r7, 0;
	barrier.cluster.arrive;
	barrier.cluster.wait;
	@%p26 bra 	$L__BB0_23;
	ld.shared.f32 	%f1329, [_ZZ13single_decodeP6__halfS0_S0_S0_S0_S0_S0_S0_S0_S0_S0_S0_S0_S0_PfS1_E17cluster_local_sum];
	mov.u32 	%r446, _ZZ13single_decodeP6__halfS0_S0_S0_S0_S0_S0_S0_S0_S0_S0_S0_S0_S0_PfS1_E17cluster_local_sum;
	add.s32 	%r447, %r1734, 1;
	rem.u32 	%r448, %r447, %r19;
	cvt.u64.u32 	%rd66, %r446;
	cvta.shared.u64 	%rd67, %rd66;
	mapa.u64	%rd68, %rd67, %r448;
	atom.add.f32 	%f113, [%rd68], %f1329;
$L__BB0_23:
	setp.ne.s32 	%p27, %r7, 0;
	barrier.cluster.arrive;
	barrier.cluster.wait;
	@%p27 bra 	$L__BB0_25;
	ld.shared.f32 	%f1329, [_ZZ13single_decodeP6__halfS0_S0_S0_S0_S0_S0_S0_S0_S0_S0_S0_S0_S0_PfS1_E17cluster_local_sum];
	mov.u32 	%r449, _ZZ13single_decodeP6__halfS0_S0_S0_S0_S0_S0_S0_S0_S0_S0_S0_S0_S0_PfS1_E17cluster_local_sum;
	add.s32 	%r450, %r1734, 2;
	rem.u32 	%r451, %r450, %r19;
	cvt.u64.u32 	%rd69, %r449;
	cvta.shared.u64 	%rd70, %rd69;
	mapa.u64	%rd71, %rd70, %r451;
	atom.add.f32 	%f114, [%rd71], %f1329;
$L__BB0_25:
	barrier.cluster.arrive;
	barrier.cluster.wait;
	add.s32 	%r1735, %r1735, 4;
	add.s32 	%r1734, %r1734, 4;
	add.s32 	%r1733, %r1733, 4;
	setp.ne.s32 	%p28, %r1735, 0;
	@%p28 bra 	$L__BB0_17;
	add.s32 	%r1736, %r1733, -1;
$L__BB0_27:
	setp.eq.s32 	%p29, %r22, 0;
	@%p29 bra 	$L__BB0_32;
	add.s32 	%r1738, %r1, %r1736;
	neg.s32 	%r1737, %r22;
$L__BB0_29:
	.pragma "nounroll";
	setp.ne.s32 	%p30, %r7, 0;
	@%p30 bra 	$L__BB0_31;
	ld.shared.f32 	%f1329, [_ZZ13single_decodeP6__halfS0_S0_S0_S0_S0_S0_S0_S0_S0_S0_S0_S0_S0_PfS1_E17cluster_local_sum];
	mov.u32 	%r452, _ZZ13single_decodeP6__halfS0_S0_S0_S0_S0_S0_S0_S0_S0_S0_S0_S0_S0_PfS1_E17cluster_local_sum;
	rem.u32 	%r453, %r1738, %r19;
	cvt.u64.u32 	%rd72, %r452;
	cvta.shared.u64 	%rd73, %rd72;
	mapa.u64	%rd74, %rd73, %r453;
	atom.add.f32 	%f115, [%rd74], %f1329;
$L__BB0_31:
	barrier.cluster.arrive;
	barrier.cluster.wait;
	add.s32 	%r1738, %r1738, 1;
	add.s32 	%r1737, %r1737, 1;
	setp.ne.s32 	%p31, %r1737, 0;
	@%p31 bra 	$L__BB0_29;
$L__BB0_32:
	setp.gt.u32 	%p32, %r7, 511;
	ld.shared.f32 	%f117, [_ZZ13single_decodeP6__halfS0_S0_S0_S0_S0_S0_S0_S0_S0_S0_S0_S0_S0_PfS1_E17cluster_local_sum];
	mul.f32 	%f118, %f117, 0f39800000;
	sqrt.rn.f32 	%f119, %f118;
	add.f32 	%f120, %f119, 0f3727C5AC;
	rcp.rn.f32 	%f116, %f120;
	// begin inline asm
	{  cvt.rn.f16.f32 %rs95, %f116;}

	// end inline asm
	@%p32 bra 	$L__BB0_35;
	mov.b32 	%r39, {%rs95, %rs95};
	mul.wide.u32 	%rd75, %r4, %r6;
	cvt.u64.u32 	%rd76, %r3;
	add.s64 	%rd77, %rd75, %rd76;
	cvt.u64.u32 	%rd78, %r5;
	cvt.u64.u32 	%rd79, %r2;
	mad.lo.s64 	%rd80, %rd77, %rd78, %rd79;
	shl.b64 	%rd81, %rd80, 2;
	cvta.to.global.u64 	%rd82, %rd49;
	add.s64 	%rd162, %rd82, %rd81;
	add.s32 	%r1739, %r410, %r428;
	mov.u32 	%r1740, %r1833;
$L__BB0_34:
	ld.shared.u32 	%r457, [%r1739];
	// begin inline asm
	{mul.f16x2 %r456,%r457,%r39;
}
	// end inline asm
	ld.global.u32 	%r461, [%rd162];
	// begin inline asm
	{mul.f16x2 %r459,%r456,%r461;
}
	// end inline asm
	st.shared.u32 	[%r1739], %r459;
	add.s32 	%r43, %r1740, 512;
	add.s64 	%rd162, %rd162, 1024;
	add.s32 	%r1739, %r1739, 1024;
	setp.lt.u32 	%p33, %r1740, 512;
	mov.u32 	%r1740, %r43;
	@%p33 bra 	$L__BB0_34;
$L__BB0_35:
	barrier.sync 	0;
	shl.b32 	%r463, %r7, 3;
	and.b32  	%r49, %r463, 8;
	mov.u32 	%r464, %nclusterid.y;
	mov.u32 	%r465, %clusterid.z;
	mov.u32 	%r466, %clusterid.y;
	mad.lo.s32 	%r467, %r465, %r464, %r466;
	mov.u32 	%r468, %nclusterid.x;
	mov.u32 	%r469, %clusterid.x;
	mad.lo.s32 	%r470, %r467, %r468, %r469;
	shl.b32 	%r471, %r470, 19;
	and.b32  	%r472, %r471, 16252928;
	shl.b32 	%r46, %r1, 10;
	add.s32 	%r47, %r472, %r46;
	shl.b32 	%r473, %r9, 16;
	add.s32 	%r474, %r47, %r473;
	shl.b32 	%r475, %r8, 11;
	and.b32  	%r476, %r475, 61440;
	and.b32  	%r48, %r7, 1;
	or.b32  	%r477, %r474, %r49;
	add.s32 	%r1846, %r477, %r476;
	shl.b32 	%r478, %r7, 4;
	and.b32  	%r479, %r478, 16;
	add.s32 	%r481, %r479, %r410;
	add.s32 	%r1847, %r481, 128;
	cvt.u64.u32 	%rd13, %r1846;
	mul.wide.u32 	%rd83, %r1846, 2;
	add.s64 	%rd14, %rd83, 128;
	add.s64 	%rd163, %rd1, %rd14;
	mov.b32 	%r1743, 0;
	mov.f32 	%f1338, 0f00000000;
	mov.u32 	%r1741, %r1846;
	mov.u32 	%r1742, %r1847;
$L__BB0_36:
	ld.shared.v4.u32 	{%r482, %r483, %r484, %r485}, [%r1742+-128];
	mul.wide.u32 	%rd84, %r1741, 2;
	add.s64 	%rd85, %rd1, %rd84;
	ld.global.v4.u32 	{%r486, %r487, %r488, %r489}, [%rd85];
	mov.b32 	{%rs97, %rs101}, %r482;
	mov.b32 	{%rs98, %rs102}, %r486;
	// begin inline asm
	{mul.f16 %rs96,%rs97,%rs98;
}
	// end inline asm
	// begin inline asm
	{  cvt.f32.f16 %f122, %rs96;}

	// end inline asm
	add.f32 	%f186, %f1338, %f122;
	// begin inline asm
	{mul.f16 %rs100,%rs101,%rs102;
}
	// end inline asm
	// begin inline asm
	{  cvt.f32.f16 %f123, %rs100;}

	// end inline asm
	add.f32 	%f187, %f186, %f123;
	mov.b32 	{%rs105, %rs109}, %r483;
	mov.b32 	{%rs106, %rs110}, %r487;
	// begin inline asm
	{mul.f16 %rs104,%rs105,%rs106;
}
	// end inline asm
	// begin inline asm
	{  cvt.f32.f16 %f124, %rs104;}

	// end inline asm
	add.f32 	%f188, %f187, %f124;
	// begin inline asm
	{mul.f16 %rs108,%rs109,%rs110;
}
	// end inline asm
	// begin inline asm
	{  cvt.f32.f16 %f125, %rs108;}

	// end inline asm
	add.f32 	%f189, %f188, %f125;
	mov.b32 	{%rs113, %rs117}, %r484;
	mov.b32 	{%rs114, %rs118}, %r488;
	// begin inline asm
	{mul.f16 %rs112,%rs113,%rs114;
}
	// end inline asm
	// begin inline asm
	{  cvt.f32.f16 %f126, %rs112;}

	// end inline asm
	add.f32 	%f190, %f189, %f126;
	// begin inline asm
	{mul.f16 %rs116,%rs117,%rs118;
}
	// end inline asm
	// begin inline asm
	{  cvt.f32.f16 %f127, %rs116;}

	// end inline asm
	add.f32 	%f191, %f190, %f127;
	mov.b32 	{%rs121, %rs125}, %r485;
	mov.b32 	{%rs122, %rs126}, %r489;
	// begin inline asm
	{mul.f16 %rs120,%rs121,%rs122;
}
	// end inline asm
	// begin inline asm
	{  cvt.f32.f16 %f128, %rs120;}

	// end inline asm
	add.f32 	%f192, %f191, %f128;
	// begin inline asm
	{mul.f16 %rs124,%rs125,%rs126;
}
	// end inline asm
	// begin inline asm
	{  cvt.f32.f16 %f129, %rs124;}

	// end inline asm
	add.f32 	%f193, %f192, %f129;
	ld.shared.v4.u32 	{%r490, %r491, %r492, %r493}, [%r1742+-96];
	ld.global.v4.u32 	{%r494, %r495, %r496, %r497}, [%rd163+-96];
	mov.b32 	{%rs129, %rs133}, %r490;
	mov.b32 	{%rs130, %rs134}, %r494;
	// begin inline asm
	{mul.f16 %rs128,%rs129,%rs130;
}
	// end inline asm
	// begin inline asm
	{  cvt.f32.f16 %f130, %rs128;}

	// end inline asm
	add.f32 	%f194, %f193, %f130;
	// begin inline asm
	{mul.f16 %rs132,%rs133,%rs134;
}
	// end inline asm
	// begin inline asm
	{  cvt.f32.f16 %f131, %rs132;}

	// end inline asm
	add.f32 	%f195, %f194, %f131;
	mov.b32 	{%rs137, %rs141}, %r491;
	mov.b32 	{%rs138, %rs142}, %r495;
	// begin inline asm
	{mul.f16 %rs136,%rs137,%rs138;
}
	// end inline asm
	// begin inline asm
	{  cvt.f32.f16 %f132, %rs136;}

	// end inline asm
	add.f32 	%f196, %f195, %f132;
	// begin inline asm
	{mul.f16 %rs140,%rs141,%rs142;
}
	// end inline asm
	// begin inline asm
	{  cvt.f32.f16 %f133, %rs140;}

	// end inline asm
	add.f32 	%f197, %f196, %f133;
	mov.b32 	{%rs145, %rs149}, %r492;
	mov.b32 	{%rs146, %rs150}, %r496;
	// begin inline asm
	{mul.f16 %rs144,%rs145,%rs146;
}
	// end inline asm
	// begin inline asm
	{  cvt.f32.f16 %f134, %rs144;}

	// end inline asm
	add.f32 	%f198, %f197, %f134;
	// begin inline asm
	{mul.f16 %rs148,%rs149,%rs150;
}
	// end inline asm
	// begin inline asm
	{  cvt.f32.f16 %f135, %rs148;}

	// end inline asm
	add.f32 	%f199, %f198, %f135;
	mov.b32 	{%rs153, %rs157}, %r493;
	mov.b32 	{%rs154, %rs158}, %r497;
	// begin inline asm
	{mul.f16 %rs152,%rs153,%rs154;
}
	// end inline asm
	// begin inline asm
	{  cvt.f32.f16 %f136, %rs152;}

	// end inline asm
	add.f32 	%f200, %f199, %f136;
	// begin inline asm
	{mul.f16 %rs156,%rs157,%rs158;
}
	// end inline asm
	// begin inline asm
	{  cvt.f32.f16 %f137, %rs156;}

	// end inline asm
	add.f32 	%f201, %f200, %f137;
	ld.shared.v4.u32 	{%r498, %r499, %r500, %r501}, [%r1742+-64];
	ld.global.v4.u32 	{%r502, %r503, %r504, %r505}, [%rd163+-64];
	mov.b32 	{%rs161, %rs165}, %r498;
	mov.b32 	{%rs162, %rs166}, %r502;
	// begin inline asm
	{mul.f16 %rs160,%rs161,%rs162;
}
	// end inline asm
	// begin inline asm
	{  cvt.f32.f16 %f138, %rs160;}

	// end inline asm
	add.f32 	%f202, %f201, %f138;
	// begin inline asm
	{mul.f16 %rs164,%rs165,%rs166;
}
	// end inline asm
	// begin inline asm
	{  cvt.f32.f16 %f139, %rs164;}

	// end inline asm
	add.f32 	%f203, %f202, %f139;
	mov.b32 	{%rs169, %rs173}, %r499;
	mov.b32 	{%rs170, %rs174}, %r503;
	// begin inline asm
	{mul.f16 %rs168,%rs169,%rs170;
}
	// end inline asm
	// begin inline asm
	{  cvt.f32.f16 %f140, %rs168;}

	// end inline asm
	add.f32 	%f204, %f203, %f140;
	// begin inline asm
	{mul.f16 %rs172,%rs173,%rs174;
}
	// end inline asm
	// begin inline asm
	{  cvt.f32.f16 %f141, %rs172;}

	// end inline asm
	add.f32 	%f205, %f204, %f141;
	mov.b32 	{%rs177, %rs181}, %r500;
	mov.b32 	{%rs178, %rs182}, %r504;
	// begin inline asm
	{mul.f16 %rs176,%rs177,%rs178;
}
	// end inline asm
	// begin inline asm
	{  cvt.f32.f16 %f142, %rs176;}

	// end inline asm
	add.f32 	%f206, %f205, %f142;
	// begin inline asm
	{mul.f16 %rs180,%rs181,%rs182;
}
	// end inline asm
	// begin inline asm
	{  cvt.f32.f16 %f143, %rs180;}

	// end inline asm
	add.f32 	%f207, %f206, %f143;
	mov.b32 	{%rs185, %rs189}, %r501;
	mov.b32 	{%rs186, %rs190}, %r505;
	// begin inline asm
	{mul.f16 %rs184,%rs185,%rs186;
}
	// end inline asm
	// begin inline asm
	{  cvt.f32.f16 %f144, %rs184;}

	// end inline asm
	add.f32 	%f208, %f207, %f144;
	// begin inline asm
	{mul.f16 %rs188,%rs189,%rs190;
}
	// end inline asm
	// begin inline asm
	{  cvt.f32.f16 %f145, %rs188;}

	// end inline asm
	add.f32 	%f209, %f208, %f145;
	ld.shared.v4.u32 	{%r506, %r507, %r508, %r509}, [%r1742+-32];
	ld.global.v4.u32 	{%r510, %r511, %r512, %r513}, [%rd163+-32];
	mov.b32 	{%rs193, %rs197}, %r506;
	mov.b32 	{%rs194, %rs198}, %r510;
	// begin inline asm
	{mul.f16 %rs192,%rs193,%rs194;
}
	// end inline asm
	// begin inline asm
	{  cvt.f32.f16 %f146, %rs192;}

	// end inline asm
	add.f32 	%f210, %f209, %f146;
	// begin inline asm
	{mul.f16 %rs196,%rs197,%rs198;
}
	// end inline asm
	// begin inline asm
	{  cvt.f32.f16 %f147, %rs196;}

	// end inline asm
	add.f32 	%f211, %f210, %f147;
	mov.b32 	{%rs201, %rs205}, %r507;
	mov.b32 	{%rs202, %rs206}, %r511;
	// begin inline asm
	{mul.f16 %rs200,%rs201,%rs202;
}
	// end inline asm
	// begin inline asm
	{  cvt.f32.f16 %f148, %rs200;}

	// end inline asm
	add.f32 	%f212, %f211, %f148;
	// begin inline asm
	{mul.f16 %rs204,%rs205,%rs206;
}
	// end inline asm
	// begin inline asm
	{  cvt.f32.f16 %f149, %rs204;}

	// end inline asm
	add.f32 	%f213, %f212, %f149;
	mov.b32 	{%rs209, %rs213}, %r508;
	mov.b32 	{%rs210, %rs214}, %r512;
	// begin inline asm
	{mul.f16 %rs208,%rs209,%rs210;
}
	// end inline asm
	// begin inline asm
	{  cvt.f32.f16 %f150, %rs208;}

	// end inline asm
	add.f32 	%f214, %f213, %f150;
	// begin inline asm
	{mul.f16 %rs212,%rs213,%rs214;
}
	// end inline asm
	// begin inline asm
	{  cvt.f32.f16 %f151, %rs212;}

	// end inline asm
	add.f32 	%f215, %f214, %f151;
	mov.b32 	{%rs217, %rs221}, %r509;
	mov.b32 	{%rs218, %rs222}, %r513;
	// begin inline asm
	{mul.f16 %rs216,%rs217,%rs218;
}
	// end inline asm
	// begin inline asm
	{  cvt.f32.f16 %f152, %rs216;}

	// end inline asm
	add.f32 	%f216, %f215, %f152;
	// begin inline asm
	{mul.f16 %rs220,%rs221,%rs222;
}
	// end inline asm
	// begin inline asm
	{  cvt.f32.f16 %f153, %rs220;}

	// end inline asm
	add.f32 	%f217, %f216, %f153;
	ld.shared.v4.u32 	{%r514, %r515, %r516, %r517}, [%r1742];
	ld.global.v4.u32 	{%r518, %r519, %r520, %r521}, [%rd163];
	mov.b32 	{%rs225, %rs229}, %r514;
	mov.b32 	{%rs226, %rs230}, %r518;
	// begin inline asm
	{mul.f16 %rs224,%rs225,%rs226;
}
	// end inline asm
	// begin inline asm
	{  cvt.f32.f16 %f154, %rs224;}

	// end inline asm
	add.f32 	%f218, %f217, %f154;
	// begin inline asm
	{mul.f16 %rs228,%rs229,%rs230;
}
	// end inline asm
	// begin inline asm
	{  cvt.f32.f16 %f155, %rs228;}

	// end inline asm
	add.f32 	%f219, %f218, %f155;
	mov.b32 	{%rs233, %rs237}, %r515;
	mov.b32 	{%rs234, %rs238}, %r519;
	// begin inline asm
	{mul.f16 %rs232,%rs233,%rs234;
}
	// end inline asm
	// begin inline asm
	{  cvt.f32.f16 %f156, %rs232;}

	// end inline asm
	add.f32 	%f220, %f219, %f156;
	// begin inline asm
	{mul.f16 %rs236,%rs237,%rs238;
}
	// end inline asm
	// begin inline asm
	{  cvt.f32.f16 %f157, %rs236;}

	// end inline asm
	add.f32 	%f221, %f220, %f157;
	mov.b32 	{%rs241, %rs245}, %r516;
	mov.b32 	{%rs242, %rs246}, %r520;
	// begin inline asm
	{mul.f16 %rs240,%rs241,%rs242;
}
	// end inline asm
	// begin inline asm
	{  cvt.f32.f16 %f158, %rs240;}

	// end inline asm
	add.f32 	%f222, %f221, %f158;
	// begin inline asm
	{mul.f16 %rs244,%rs245,%rs246;
}
	// end inline asm
	// begin inline asm
	{  cvt.f32.f16 %f159, %rs244;}

	// end inline asm
	add.f32 	%f223, %f222, %f159;
	mov.b32 	{%rs249, %rs253}, %r517;
	mov.b32 	{%rs250, %rs254}, %r521;
	// begin inline asm
	{mul.f16 %rs248,%rs249,%rs250;
}
	// end inline asm
	// begin inline asm
	{  cvt.f32.f16 %f160, %rs248;}

	// end inline asm
	add.f32 	%f224, %f223, %f160;
	// begin inline asm
	{mul.f16 %rs252,%rs253,%rs254;
}
	// end inline asm
	// begin inline asm
	{  cvt.f32.f16 %f161, %rs252;}

	// end inline asm
	add.f32 	%f225, %f224, %f161;
	ld.shared.v4.u32 	{%r522, %r523, %r524, %r525}, [%r1742+32];
	ld.global.v4.u32 	{%r526, %r527, %r528, %r529}, [%rd163+32];
	mov.b32 	{%rs257, %rs261}, %r522;
	mov.b32 	{%rs258, %rs262}, %r526;
	// begin inline asm
	{mul.f16 %rs256,%rs257,%rs258;
}
	// end inline asm
	// begin inline asm
	{  cvt.f32.f16 %f162, %rs256;}

	// end inline asm
	add.f32 	%f226, %f225, %f162;
	// begin inline asm
	{mul.f16 %rs260,%rs261,%rs262;
}
	// end inline asm
	// begin inline asm
	{  cvt.f32.f16 %f163, %rs260;}

	// end inline asm
	add.f32 	%f227, %f226, %f163;
	mov.b32 	{%rs265, %rs269}, %r523;
	mov.b32 	{%rs266, %rs270}, %r527;
	// begin inline asm
	{mul.f16 %rs264,%rs265,%rs266;
}
	// end inline asm
	// begin inline asm
	{  cvt.f32.f16 %f164, %rs264;}

	// end inline asm
	add.f32 	%f228, %f227, %f164;
	// begin inline asm
	{mul.f16 %rs268,%rs269,%rs270;
}
	// end inline asm
	// begin inline asm
	{  cvt.f32.f16 %f165, %rs268;}

	// end inline asm
	add.f32 	%f229, %f228, %f165;
	mov.b32 	{%rs273, %rs277}, %r524;
	mov.b32 	{%rs274, %rs278}, %r528;
	// begin inline asm
	{mul.f16 %rs272,%rs273,%rs274;
}
	// end inline asm
	// begin inline asm
	{  cvt.f32.f16 %f166, %rs272;}

	// end inline asm
	add.f32 	%f230, %f229, %f166;
	// begin inline asm
	{mul.f16 %rs276,%rs277,%rs278;
}
	// end inline asm
	// begin inline asm
	{  cvt.f32.f16 %f167, %rs276;}

	// end inline asm
	add.f32 	%f231, %f230, %f167;
	mov.b32 	{%rs281, %rs285}, %r525;
	mov.b32 	{%rs282, %rs286}, %r529;
	// begin inline asm
	{mul.f16 %rs280,%rs281,%rs282;
}
	// end inline asm
	// begin inline asm
	{  cvt.f32.f16 %f168, %rs280;}

	// end inline asm
	add.f32 	%f232, %f231, %f168;
	// begin inline asm
	{mul.f16 %rs284,%rs285,%rs286;
}
	// end inline asm
	// begin inline asm
	{  cvt.f32.f16 %f169, %rs284;}

	// end inline asm
	add.f32 	%f233, %f232, %f169;
	ld.shared.v4.u32 	{%r530, %r531, %r532, %r533}, [%r1742+64];
	ld.global.v4.u32 	{%r534, %r535, %r536, %r537}, [%rd163+64];
	mov.b32 	{%rs289, %rs293}, %r530;
	mov.b32 	{%rs290, %rs294}, %r534;
	// begin inline asm
	{mul.f16 %rs288,%rs289,%rs290;
}
	// end inline asm
	// begin inline asm
	{  cvt.f32.f16 %f170, %rs288;}

	// end inline asm
	add.f32 	%f234, %f233, %f170;
	// begin inline asm
	{mul.f16 %rs292,%rs293,%rs294;
}
	// end inline asm
	// begin inline asm
	{  cvt.f32.f16 %f171, %rs292;}

	// end inline asm
	add.f32 	%f235, %f234, %f171;
	mov.b32 	{%rs297, %rs301}, %r531;
	mov.b32 	{%rs298, %rs302}, %r535;
	// begin inline asm
	{mul.f16 %rs296,%rs297,%rs298;
}
	// end inline asm
	// begin inline asm
	{  cvt.f32.f16 %f172, %rs296;}

	// end inline asm
	add.f32 	%f236, %f235, %f172;
	// begin inline asm
	{mul.f16 %rs300,%rs301,%rs302;
}
	// end inline asm
	// begin inline asm
	{  cvt.f32.f16 %f173, %rs300;}

	// end inline asm
	add.f32 	%f237, %f236, %f173;
	mov.b32 	{%rs305, %rs309}, %r532;
	mov.b32 	{%rs306, %rs310}, %r536;
	// begin inline asm
	{mul.f16 %rs304,%rs305,%rs306;
}
	// end inline asm
	// begin inline asm
	{  cvt.f32.f16 %f174, %rs304;}

	// end inline asm
	add.f32 	%f238, %f237, %f174;
	// begin inline asm
	{mul.f16 %rs308,%rs309,%rs310;
}
	// end inline asm
	// begin inline asm
	{  cvt.f32.f16 %f175, %rs308;}

	// end inline asm
	add.f32 	%f239, %f238, %f175;
	mov.b32 	{%rs313, %rs317}, %r533;
	mov.b32 	{%rs314, %rs318}, %r537;
	// begin inline asm
	{mul.f16 %rs312,%rs313,%rs314;
}
	// end inline asm
	// begin inline asm
	{  cvt.f32.f16 %f176, %rs312;}

	// end inline asm
	add.f32 	%f240, %f239, %f176;
	// begin inline asm
	{mul.f16 %rs316,%rs317,%rs318;
}
	// end inline asm
	// begin inline asm
	{  cvt.f32.f16 %f177, %rs316;}

	// end inline asm
	add.f32 	%f241, %f240, %f177;
	ld.shared.v4.u32 	{%r538, %r539, %r540, %r541}, [%r1742+96];
	ld.global.v4.u32 	{%r542, %r543, %r544, %r545}, [%rd163+96];
	mov.b32 	{%rs321, %rs325}, %r538;
	mov.b32 	{%rs322, %rs326}, %r542;
	// begin inline asm
	{mul.f16 %rs320,%rs321,%rs322;
}
	// end inline asm
	// begin inline asm
	{  cvt.f32.f16 %f178, %rs320;}

	// end inline asm
	add.f32 	%f242, %f241, %f178;
	// begin inline asm
	{mul.f16 %rs324,%rs325,%rs326;
}
	// end inline asm
	// begin inline asm
	{  cvt.f32.f16 %f179, %rs324;}

	// end inline asm
	add.f32 	%f243, %f242, %f179;
	mov.b32 	{%rs329, %rs333}, %r539;
	mov.b32 	{%rs330, %rs334}, %r543;
	// begin inline asm
	{mul.f16 %rs328,%rs329,%rs330;
}
	// end inline asm
	// begin inline asm
	{  cvt.f32.f16 %f180, %rs328;}

	// end inline asm
	add.f32 	%f244, %f243, %f180;
	// begin inline asm
	{mul.f16 %rs332,%rs333,%rs334;
}
	// end inline asm
	// begin inline asm
	{  cvt.f32.f16 %f181, %rs332;}

	// end inline asm
	add.f32 	%f245, %f244, %f181;
	mov.b32 	{%rs337, %rs341}, %r540;
	mov.b32 	{%rs338, %rs342}, %r544;
	// begin inline asm
	{mul.f16 %rs336,%rs337,%rs338;
}
	// end inline asm
	// begin inline asm
	{  cvt.f32.f16 %f182, %rs336;}

	// end inline asm
	add.f32 	%f246, %f245, %f182;
	// begin inline asm
	{mul.f16 %rs340,%rs341,%rs342;
}
	// end inline asm
	// begin inline asm
	{  cvt.f32.f16 %f183, %rs340;}

	// end inline asm
	add.f32 	%f247, %f246, %f183;
	mov.b32 	{%rs345, %rs349}, %r541;
	mov.b32 	{%rs346, %rs350}, %r545;
	// begin inline asm
	{mul.f16 %rs344,%rs345,%rs346;
}
	// end inline asm
	// begin inline asm
	{  cvt.f32.f16 %f184, %rs344;}

	// end inline asm
	add.f32 	%f248, %f247, %f184;
	// begin inline asm
	{mul.f16 %rs348,%rs349,%rs350;
}
	// end inline asm
	// begin inline asm
	{  cvt.f32.f16 %f185, %rs348;}

	// end inline asm
	add.f32 	%f1338, %f248, %f185;
	add.s32 	%r55, %r1743, 128;
	add.s32 	%r1742, %r1742, 256;
	add.s32 	%r1741, %r1741, 128;
	add.s64 	%rd163, %rd163, 256;
	setp.lt.u32 	%p34, %r1743, 896;
	mov.u32 	%r1743, %r55;
	@%p34 bra 	$L__BB0_36;
	mov.b32 	%r546, %f1338;
	shfl.sync.down.b32	%r547|%p35, %r546, 1, 31, -1;
	mov.b32 	%f249, %r547;
	add.f32 	%f25, %f1338, %f249;
	setp.ne.s32 	%p36, %r48, 0;
	@%p36 bra 	$L__BB0_39;
	// begin inline asm
	{  cvt.rn.f16.f32 %rs352, %f25;}

	// end inline asm
	shl.b32 	%r548, %r9, 5;
	or.b32  	%r549, %r548, %r8;
	mov.u32 	%r550, _ZZ13single_decodeP6__halfS0_S0_S0_S0_S0_S0_S0_S0_S0_S0_S0_S0_S0_PfS1_E7local_q;
	add.s32 	%r551, %r550, %r549;
	st.shared.u16 	[%r551], %rs352;
$L__BB0_39:
	barrier.cluster.arrive;
	barrier.cluster.wait;
	add.s64 	%rd164, %rd2, %rd14;
	mov.b32 	%r1746, 0;
	mov.f32 	%f1339, 0f00000000;
	mov.u32 	%r1744, %r1846;
	mov.u32 	%r1745, %r1847;
$L__BB0_40:
	ld.shared.v4.u32 	{%r553, %r554, %r555, %r556}, [%r1745+-128];
	mul.wide.u32 	%rd86, %r1744, 2;
	add.s64 	%rd87, %rd2, %rd86;
	ld.global.v4.u32 	{%r557, %r558, %r559, %r560}, [%rd87];
	mov.b32 	{%rs354, %rs358}, %r553;
	mov.b32 	{%rs355, %rs359}, %r557;
	// begin inline asm
	{mul.f16 %rs353,%rs354,%rs355;
}
	// end inline asm
	// begin inline asm
	{  cvt.f32.f16 %f252, %rs353;}

	// end inline asm
	add.f32 	%f316, %f1339, %f252;
	// begin inline asm
	{mul.f16 %rs357,%rs358,%rs359;
}
	// end inline asm
	// begin inline asm
	{  cvt.f32.f16 %f253, %rs357;}

	// end inline asm
	add.f32 	%f317, %f316, %f253;
	mov.b32 	{%rs362, %rs366}, %r554;
	mov.b32 	{%rs363, %rs367}, %r558;
	// begin inline asm
	{mul.f16 %rs361,%rs362,%rs363;
}
	// end inline asm
	// begin inline asm
	{  cvt.f32.f16 %f254, %rs361;}

	// end inline asm
	add.f32 	%f318, %f317, %f254;
	// begin inline asm
	{mul.f16 %rs365,%rs366,%rs367;
}
	// end inline asm
	// begin inline asm
	{  cvt.f32.f16 %f255, %rs365;}

	// end inline asm
	add.f32 	%f319, %f318, %f255;
	mov.b32 	{%rs370, %rs374}, %r555;
	mov.b32 	{%rs371, %rs375}, %r559;
	// begin inline asm
	{mul.f16 %rs369,%rs370,%rs371;
}
	// end inline asm
	// begin inline asm
	{  cvt.f32.f16 %f256, %rs369;}

	// end inline asm
	add.f32 	%f320, %f319, %f256;
	// begin inline asm
	{mul.f16 %rs373,%rs374,%rs375;
}
	// end inline asm
	// begin inline asm
	{  cvt.f32.f16 %f257, %rs373;}

	// end inline asm
	add.f32 	%f321, %f320, %f257;
	mov.b32 	{%rs378, %rs382}, %r556;
	mov.b32 	{%rs379, %rs383}, %r560;
	// begin inline asm
	{mul.f16 %rs377,%rs378,%rs379;
}
	// end inline asm
	// begin inline asm
	{  cvt.f32.f16 %f258, %rs377;}

	// end inline asm
	add.f32 	%f322, %f321, %f258;
	// begin inline asm
	{mul.f16 %rs381,%rs382,%rs383;
}
	// end inline asm
	// begin inline asm
	{  cvt.f32.f16 %f259, %rs381;}

	// end inline asm
	add.f32 	%f323, %f322, %f259;
	ld.shared.v4.u32 	{%r561, %r562, %r563, %r564}, [%r1745+-96];
	ld.global.v4.u32 	{%r565, %r566, %r567, %r568}, [%rd164+-96];
	mov.b32 	{%rs386, %rs390}, %r561;
	mov.b32 	{%rs387, %rs391}, %r565;
	// begin inline asm
	{mul.f16 %rs385,%rs386,%rs387;
}
	// end inline asm
	// begin inline asm
	{  cvt.f32.f16 %f260, %rs385;}

	// end inline asm
	add.f32 	%f324, %f323, %f260;
	// begin inline asm
	{mul.f16 %rs389,%rs390,%rs391;
}
	// end inline asm
	// begin inline asm
	{  cvt.f32.f16 %f261, %rs389;}

	// end inline asm
	add.f32 	%f325, %f324, %f261;
	mov.b32 	{%rs394, %rs398}, %r562;
	mov.b32 	{%rs395, %rs399}, %r566;
	// begin inline asm
	{mul.f16 %rs393,%rs394,%rs395;
}
	// end inline asm
	// begin inline asm
	{  cvt.f32.f16 %f262, %rs393;}

	// end inline asm
	add.f32 	%f326, %f325, %f262;
	// begin inline asm
	{mul.f16 %rs397,%rs398,%rs399;
}
	// end inline asm
	// begin inline asm
	{  cvt.f32.f16 %f263, %rs397;}

	// end inline asm
	add.f32 	%f327, %f326, %f263;
	mov.b32 	{%rs402, %rs406}, %r563;
	mov.b32 	{%rs403, %rs407}, %r567;
	// begin inline asm
	{mul.f16 %rs401,%rs402,%rs403;
}
	// end inline asm
	// begin inline asm
	{  cvt.f32.f16 %f264, %rs401;}

	// end inline asm
	add.f32 	%f328, %f327, %f264;
	// begin inline asm
	{mul.f16 %rs405,%rs406,%rs407;
}
	// end inline asm
	// begin inline asm
	{  cvt.f32.f16 %f265, %rs405;}

	// end inline asm
	add.f32 	%f329, %f328, %f265;
	mov.b32 	{%rs410, %rs414}, %r564;
	mov.b32 	{%rs411, %rs415}, %r568;
	// begin inline asm
	{mul.f16 %rs409,%rs410,%rs411;
}
	// end inline asm
	// begin inline asm
	{  cvt.f32.f16 %f266, %rs409;}

	// end inline asm
	add.f32 	%f330, %f329, %f266;
	// begin inline asm
	{mul.f16 %rs413,%rs414,%rs415;
}
	// end inline asm
	// begin inline asm
	{  cvt.f32.f16 %f267, %rs413;}

	// end inline asm
	add.f32 	%f331, %f330, %f267;
	ld.shared.v4.u32 	{%r569, %r570, %r571, %r572}, [%r1745+-64];
	ld.global.v4.u32 	{%r573, %r574, %r575, %r576}, [%rd164+-64];
	mov.b32 	{%rs418, %rs422}, %r569;
	mov.b32 	{%rs419, %rs423}, %r573;
	// begin inline asm
	{mul.f16 %rs417,%rs418,%rs419;
}
	// end inline asm
	// begin inline asm
	{  cvt.f32.f16 %f268, %rs417;}

	// end inline asm
	add.f32 	%f332, %f331, %f268;
	// begin inline asm
	{mul.f16 %rs421,%rs422,%rs423;
}
	// end inline asm
	// begin inline asm
	{  cvt.f32.f16 %f269, %rs421;}

	// end inline asm
	add.f32 	%f333, %f332, %f269;
	mov.b32 	{%rs426, %rs430}, %r570;
	mov.b32 	{%rs427, %rs431}, %r574;
	// begin inline asm
	{mul.f16 %rs425,%rs426,%rs427;
}
	// end inline asm
	// begin inline asm
	{  cvt.f32.f16 %f270, %rs425;}

	// end inline asm
	add.f32 	%f334, %f333, %f270;
	// begin inline asm
	{mul.f16 %rs429,%rs430,%rs431;
}
	// end inline asm
	// begin inline asm
	{  cvt.f32.f16 %f271, %rs429;}

	// end inline asm
	add.f32 	%f335, %f334, %f271;
	mov.b32 	{%rs434, %rs438}, %r571;
	mov.b32 	{%rs435, %rs439}, %r575;
	// begin inline asm
	{mul.f16 %rs433,%rs434,%rs435;
}
	// end inline asm
	// begin inline asm
	{  cvt.f32.f16 %f272, %rs433;}

	// end inline asm
	add.f32 	%f336, %f335, %f272;
	// begin inline asm
	{mul.f16 %rs437,%rs438,%rs439;
}
	// end inline asm
	// begin inline asm
	{  cvt.f32.f16 %f273, %rs437;}

	// end inline asm
	add.f32 	%f337, %f336, %f273;
	mov.b32 	{%rs442, %rs446}, %r572;
	mov.b32 	{%rs443, %rs447}, %r576;
	// begin inline asm
	{mul.f16 %rs441,%rs442,%rs443;
}
	// end inline asm
	// begin inline asm
	{  cvt.f32.f16 %f274, %rs441;}

	// end inline asm
	add.f32 	%f338, %f337, %f274;
	// begin inline asm
	{mul.f16 %rs445,%rs446,%rs447;
}
	// end inline asm
	// begin inline asm
	{  cvt.f32.f16 %f275, %rs445;}

	// end inline asm
	add.f32 	%f339, %f338, %f275;
	ld.shared.v4.u32 	{%r577, %r578, %r579, %r580}, [%r1745+-32];
	ld.global.v4.u32 	{%r581, %r582, %r583, %r584}, [%rd164+-32];
	mov.b32 	{%rs450, %rs454}, %r577;
	mov.b32 	{%rs451, %rs455}, %r581;
	// begin inline asm
	{mul.f16 %rs449,%rs450,%rs451;
}
	// end inline asm
	// begin inline asm
	{  cvt.f32.f16 %f276, %rs449;}

	// end inline asm
	add.f32 	%f340, %f339, %f276;
	// begin inline asm
	{mul.f16 %rs453,%rs454,%rs455;
}
	// end inline asm
	// begin inline asm
	{  cvt.f32.f16 %f277, %rs453;}

	// end inline asm
	add.f32 	%f341, %f340, %f277;
	mov.b32 	{%rs458, %rs462}, %r578;
	mov.b32 	{%rs459, %rs463}, %r582;
	// begin inline asm
	{mul.f16 %rs457,%rs458,%rs459;
}
	// end inline asm
	// begin inline asm
	{  cvt.f32.f16 %f278, %rs457;}

	// end inline asm
	add.f32 	%f342, %f341, %f278;
	// begin inline asm
	{mul.f16 %rs461,%rs462,%rs463;
}
	// end inline asm
	// begin inline asm
	{  cvt.f32.f16 %f279, %rs461;}

	// end inline asm
	add.f32 	%f343, %f342, %f279;
	mov.b32 	{%rs466, %rs470}, %r579;
	mov.b32 	{%rs467, %rs471}, %r583;
	// begin inline asm
	{mul.f16 %rs465,%rs466,%rs467;
}
	// end inline asm
	// begin inline asm
	{  cvt.f32.f16 %f280, %rs465;}

	// end inline asm
	add.f32 	%f344, %f343, %f280;
	// begin inline asm
	{mul.f16 %rs469,%rs470,%rs471;
}
	// end inline asm
	// begin inline asm
	{  cvt.f32.f16 %f281, %rs469;}

	// end inline asm
	add.f32 	%f345, %f344, %f281;
	mov.b32 	{%rs474, %rs478}, %r580;
	mov.b32 	{%rs475, %rs479}, %r584;
	// begin inline asm
	{mul.f16 %rs473,%rs474,%rs475;
}
	// end inline asm
	// begin inline asm
	{  cvt.f32.f16 %f282, %rs473;}

	// end inline asm
	add.f32 	%f346, %f345, %f282;
	// begin inline asm
	{mul.f16 %rs477,%rs478,%rs479;
}
	// end inline asm
	// begin inline asm
	{  cvt.f32.f16 %f283, %rs477;}

	// end inline asm
	add.f32 	%f347, %f346, %f283;
	ld.shared.v4.u32 	{%r585, %r586, %r587, %r588}, [%r1745];
	ld.global.v4.u32 	{%r589, %r590, %r591, %r592}, [%rd164];
	mov.b32 	{%rs482, %rs486}, %r585;
	mov.b32 	{%rs483, %rs487}, %r589;
	// begin inline asm
	{mul.f16 %rs481,%rs482,%rs483;
}
	// end inline asm
	// begin inline asm
	{  cvt.f32.f16 %f284, %rs481;}

	// end inline asm
	add.f32 	%f348, %f347, %f284;
	// begin inline asm
	{mul.f16 %rs485,%rs486,%rs487;
}
	// end inline asm
	// begin inline asm
	{  cvt.f32.f16 %f285, %rs485;}

	// end inline asm
	add.f32 	%f349, %f348, %f285;
	mov.b32 	{%rs490, %rs494}, %r586;
	mov.b32 	{%rs491, %rs495}, %r590;
	// begin inline asm
	{mul.f16 %rs489,%rs490,%rs491;
}
	// end inline asm
	// begin inline asm
	{  cvt.f32.f16 %f286, %rs489;}

	// end inline asm
	add.f32 	%f350, %f349, %f286;
	// begin inline asm
	{mul.f16 %rs493,%rs494,%rs495;
}
	// end inline asm
	// begin inline asm
	{  cvt.f32.f16 %f287, %rs493;}

	// end inline asm
	add.f32 	%f351, %f350, %f287;
	mov.b32 	{%rs498, %rs502}, %r587;
	mov.b32 	{%rs499, %rs503}, %r591;
	// begin inline asm
	{mul.f16 %rs497,%rs498,%rs499;
}
	// end inline asm
	// begin inline asm
	{  cvt.f32.f16 %f288, %rs497;}

	// end inline asm
	add.f32 	%f352, %f351, %f288;
	// begin inline asm
	{mul.f16 %rs501,%rs502,%rs503;
}
	// end inline asm
	// begin inline asm
	{  cvt.f32.f16 %f289, %rs501;}

	// end inline asm
	add.f32 	%f353, %f352, %f289;
	mov.b32 	{%rs506, %rs510}, %r588;
	mov.b32 	{%rs507, %rs511}, %r592;
	// begin inline asm
	{mul.f16 %rs505,%rs506,%rs507;
}
	// end inline asm
	// begin inline asm
	{  cvt.f32.f16 %f290, %rs505;}

	// end inline asm
	add.f32 	%f354, %f353, %f290;
	// begin inline asm
	{mul.f16 %rs509,%rs510,%rs511;
}
	// end inline asm
	// begin inline asm
	{  cvt.f32.f16 %f291, %rs509;}

	// end inline asm
	add.f32 	%f355, %f354, %f291;
	ld.shared.v4.u32 	{%r593, %r594, %r595, %r596}, [%r1745+32];
	ld.global.v4.u32 	{%r597, %r598, %r599, %r600}, [%rd164+32];
	mov.b32 	{%rs514, %rs518}, %r593;
	mov.b32 	{%rs515, %rs519}, %r597;
	// begin inline asm
	{mul.f16 %rs513,%rs514,%rs515;
}
	// end inline asm
	// begin inline asm
	{  cvt.f32.f16 %f292, %rs513;}

	// end inline asm
	add.f32 	%f356, %f355, %f292;
	// begin inline asm
	{mul.f16 %rs517,%rs518,%rs519;
}
	// end inline asm
	// begin inline asm
	{  cvt.f32.f16 %f293, %rs517;}

	// end inline asm
	add.f32 	%f357, %f356, %f293;
	mov.b32 	{%rs522, %rs526}, %r594;
	mov.b32 	{%rs523, %rs527}, %r598;
	// begin inline asm
	{mul.f16 %rs521,%rs522,%rs523;
}
	// end inline asm
	// begin inline asm
	{  cvt.f32.f16 %f294, %rs521;}

	// end inline asm
	add.f32 	%f358, %f357, %f294;
	// begin inline asm
	{mul.f16 %rs525,%rs526,%rs527;
}
	// end inline asm
	// begin inline asm
	{  cvt.f32.f16 %f295, %rs525;}

	// end inline asm
	add.f32 	%f359, %f358, %f295;
	mov.b32 	{%rs530, %rs534}, %r595;
	mov.b32 	{%rs531, %rs535}, %r599;
	// begin inline asm
	{mul.f16 %rs529,%rs530,%rs531;
}
	// end inline asm
	// begin inline asm
	{  cvt.f32.f16 %f296, %rs529;}

	// end inline asm
	add.f32 	%f360, %f359, %f296;
	// begin inline asm
	{mul.f16 %rs533,%rs534,%rs535;
}
	// end inline asm
	// begin inline asm
	{  cvt.f32.f16 %f297, %rs533;}

	// end inline asm
	add.f32 	%f361, %f360, %f297;
	mov.b32 	{%rs538, %rs542}, %r596;
	mov.b32 	{%rs539, %rs543}, %r600;
	// begin inline asm
	{mul.f16 %rs537,%rs538,%rs539;
}
	// end inline asm
	// begin inline asm
	{  cvt.f32.f16 %f298, %rs537;}

	// end inline asm
	add.f32 	%f362, %f361, %f298;
	// begin inline asm
	{mul.f16 %rs541,%rs542,%rs543;
}
	// end inline asm
	// begin inline asm
	{  cvt.f32.f16 %f299, %rs541;}

	// end inline asm
	add.f32 	%f363, %f362, %f299;
	ld.shared.v4.u32 	{%r601, %r602, %r603, %r604}, [%r1745+64];
	ld.global.v4.u32 	{%r605, %r606, %r607, %r608}, [%rd164+64];
	mov.b32 	{%rs546, %rs550}, %r601;
	mov.b32 	{%rs547, %rs551}, %r605;
	// begin inline asm
	{mul.f16 %rs545,%rs546,%rs547;
}
	// end inline asm
	// begin inline asm
	{  cvt.f32.f16 %f300, %rs545;}

	// end inline asm
	add.f32 	%f364, %f363, %f300;
	// begin inline asm
	{mul.f16 %rs549,%rs550,%rs551;
}
	// end inline asm
	// begin inline asm
	{  cvt.f32.f16 %f301, %rs549;}

	// end inline asm
	add.f32 	%f365, %f364, %f301;
	mov.b32 	{%rs554, %rs558}, %r602;
	mov.b32 	{%rs555, %rs559}, %r606;
	// begin inline asm
	{mul.f16 %rs553,%rs554,%rs555;
}
	// end inline asm
	// begin inline asm
	{  cvt.f32.f16 %f302, %rs553;}

	// end inline asm
	add.f32 	%f366, %f365, %f302;
	// begin inline asm
	{mul.f16 %rs557,%rs558,%rs559;
}
	// end inline asm
	// begin inline asm
	{  cvt.f32.f16 %f303, %rs557;}

	// end inline asm
	add.f32 	%f367, %f366, %f303;
	mov.b32 	{%rs562, %rs566}, %r603;
	mov.b32 	{%rs563, %rs567}, %r607;
	// begin inline asm
	{mul.f16 %rs561,%rs562,%rs563;
}
	// end inline asm
	// begin inline asm
	{  cvt.f32.f16 %f304, %rs561;}

	// end inline asm
	add.f32 	%f368, %f367, %f304;
	// begin inline asm
	{mul.f16 %rs565,%rs566,%rs567;
}
	// end inline asm
	// begin inline asm
	{  cvt.f32.f16 %f305, %rs565;}

	// end inline asm
	add.f32 	%f369, %f368, %f305;
	mov.b32 	{%rs570, %rs574}, %r604;
	mov.b32 	{%rs571, %rs575}, %r608;
	// begin inline asm
	{mul.f16 %rs569,%rs570,%rs571;
}
	// end inline asm
	// begin inline asm
	{  cvt.f32.f16 %f306, %rs569;}

	// end inline asm
	add.f32 	%f370, %f369, %f306;
	// begin inline asm
	{mul.f16 %rs573,%rs574,%rs575;
}
	// end inline asm
	// begin inline asm
	{  cvt.f32.f16 %f307, %rs573;}

	// end inline asm
	add.f32 	%f371, %f370, %f307;
	ld.shared.v4.u32 	{%r609, %r610, %r611, %r612}, [%r1745+96];
	ld.global.v4.u32 	{%r613, %r614, %r615, %r616}, [%rd164+96];
	mov.b32 	{%rs578, %rs582}, %r609;
	mov.b32 	{%rs579, %rs583}, %r613;
	// begin inline asm
	{mul.f16 %rs577,%rs578,%rs579;
}
	// end inline asm
	// begin inline asm
	{  cvt.f32.f16 %f308, %rs577;}

	// end inline asm
	add.f32 	%f372, %f371, %f308;
	// begin inline asm
	{mul.f16 %rs581,%rs582,%rs583;
}
	// end inline asm
	// begin inline asm
	{  cvt.f32.f16 %f309, %rs581;}

	// end inline asm
	add.f32 	%f373, %f372, %f309;
	mov.b32 	{%rs586, %rs590}, %r610;
	mov.b32 	{%rs587, %rs591}, %r614;
	// begin inline asm
	{mul.f16 %rs585,%rs586,%rs587;
}
	// end inline asm
	// begin inline asm
	{  cvt.f32.f16 %f310, %rs585;}

	// end inline asm
	add.f32 	%f374, %f373, %f310;
	// begin inline asm
	{mul.f16 %rs589,%rs590,%rs591;
}
	// end inline asm
	// begin inline asm
	{  cvt.f32.f16 %f311, %rs589;}

	// end inline asm
	add.f32 	%f375, %f374, %f311;
	mov.b32 	{%rs594, %rs598}, %r611;
	mov.b32 	{%rs595, %rs599}, %r615;
	// begin inline asm
	{mul.f16 %rs593,%rs594,%rs595;
}
	// end inline asm
	// begin inline asm
	{  cvt.f32.f16 %f312, %rs593;}

	// end inline asm
	add.f32 	%f376, %f375, %f312;
	// begin inline asm
	{mul.f16 %rs597,%rs598,%rs599;
}
	// end inline asm
	// begin inline asm
	{  cvt.f32.f16 %f313, %rs597;}

	// end inline asm
	add.f32 	%f377, %f376, %f313;
	mov.b32 	{%rs602, %rs606}, %r612;
	mov.b32 	{%rs603, %rs607}, %r616;
	// begin inline asm
	{mul.f16 %rs601,%rs602,%rs603;
}
	// end inline asm
	// begin inline asm
	{  cvt.f32.f16 %f314, %rs601;}

	// end inline asm
	add.f32 	%f378, %f377, %f314;
	// begin inline asm
	{mul.f16 %rs605,%rs606,%rs607;
}
	// end inline asm
	// begin inline asm
	{  cvt.f32.f16 %f315, %rs605;}

	// end inline asm
	add.f32 	%f1339, %f378, %f315;
	add.s32 	%r61, %r1746, 128;
	add.s32 	%r1745, %r1745, 256;
	add.s32 	%r1744, %r1744, 128;
	add.s64 	%rd164, %rd164, 256;
	setp.lt.u32 	%p37, %r1746, 896;
	mov.u32 	%r1746, %r61;
	@%p37 bra 	$L__BB0_40;
	setp.ne.s32 	%p38, %r48, 0;
	mov.b32 	%r617, %f1339;
	shfl.sync.down.b32	%r618|%p39, %r617, 1, 31, -1;
	mov.b32 	%f379, %r618;
	add.f32 	%f28, %f1339, %f379;
	shr.u32 	%r64, %r8, 1;
	and.b32  	%r619, %r8, 30;
	shl.b32 	%r620, %r9, 5;
	or.b32  	%r621, %r620, %r619;
	mov.u32 	%r622, _ZZ13single_decodeP6__halfS0_S0_S0_S0_S0_S0_S0_S0_S0_S0_S0_S0_S0_PfS1_E8local_kv;
	add.s32 	%r65, %r622, %r621;
	@%p38 bra 	$L__BB0_43;
	// begin inline asm
	{  cvt.rn.f16.f32 %rs609, %f28;}

	// end inline asm
	st.shared.u16 	[%r65], %rs609;
$L__BB0_43:
	barrier.sync 	0;
	setp.gt.u32 	%p40, %r7, 63;
	@%p40 bra 	$L__BB0_48;
	mov.u32 	%r624, _ZZ13single_decodeP6__halfS0_S0_S0_S0_S0_S0_S0_S0_S0_S0_S0_S0_S0_PfS1_E7local_q;
	add.s32 	%r66, %r624, %r428;
	ld.shared.u32 	%r67, [%r66];
	add.s32 	%r68, %r622, %r428;
	ld.shared.u32 	%r69, [%r68];
	setp.gt.u32 	%p41, %r7, 31;
	@%p41 bra 	$L__BB0_46;
	ld.shared.u32 	%r1748, [%r66+128];
	ld.shared.u32 	%r1747, [%r68+128];
	mul.wide.u32 	%rd92, %r1833, 4;
	add.s64 	%rd93, %rd8, %rd92;
	ld.global.f32 	%f1342, [%rd93];
	ld.global.f32 	%f1343, [%rd93+4];
	add.s64 	%rd94, %rd7, %rd92;
	ld.global.f32 	%f381, [%rd94+256];
	neg.f32 	%f1340, %f381;
	ld.global.f32 	%f382, [%rd94+260];
	neg.f32 	%f1341, %f382;
	bra.uni 	$L__BB0_47;
$L__BB0_46:
	add.s32 	%r626, %r1833, -64;
	ld.shared.u32 	%r1748, [%r66+-128];
	ld.shared.u32 	%r1747, [%r68+-128];
	mul.wide.u32 	%rd88, %r1833, 4;
	add.s64 	%rd89, %rd8, %rd88;
	ld.global.f32 	%f1342, [%rd89];
	ld.global.f32 	%f1343, [%rd89+4];
	mul.wide.u32 	%rd90, %r626, 4;
	add.s64 	%rd91, %rd7, %rd90;
	ld.global.f32 	%f1340, [%rd91];
	ld.global.f32 	%f1341, [%rd91+4];
$L__BB0_47:
	// begin inline asm
	{ cvt.rn.f16x2.f32 %r627, %f1343, %f1342; }

	// end inline asm
	// begin inline asm
	{mul.f16x2 %r628,%r67,%r627;
}
	// end inline asm
	// begin inline asm
	{ cvt.rn.f16x2.f32 %r631, %f1341, %f1340; }

	// end inline asm
	// begin inline asm
	{mul.f16x2 %r632,%r1748,%r631;
}
	// end inline asm
	// begin inline asm
	{add.f16x2 %r635,%r628,%r632;
}
	// end inline asm
	st.shared.u32 	[%r66], %r635;
	// begin inline asm
	{mul.f16x2 %r638,%r69,%r627;
}
	// end inline asm
	// begin inline asm
	{mul.f16x2 %r641,%r1747,%r631;
}
	// end inline asm
	// begin inline asm
	{add.f16x2 %r644,%r638,%r641;
}
	// end inline asm
	st.shared.u32 	[%r68], %r644;
$L__BB0_48:
	setp.ne.s32 	%p42, %r7, 0;
	barrier.sync 	0;
	@%p42 bra 	$L__BB0_50;
	mov.u32 	%r647, _ZZ13single_decodeP6__halfS0_S0_S0_S0_S0_S0_S0_S0_S0_S0_S0_S0_S0_PfS1_E7barrier;
	mov.b32 	%r648, 1;
	// begin inline asm
	mbarrier.init.shared::cta.b64 [%r647], %r648;
	// end inline asm
	mov.b32 	%r650, 256;
	// begin inline asm
	mbarrier.arrive.expect_tx.shared::cta.b64 _, [%r647], %r650;
	// end inline asm
$L__BB0_50:
	setp.gt.u32 	%p43, %r20, -3;
	barrier.cluster.arrive;
	barrier.cluster.wait;
	mov.u32 	%r651, _ZZ13single_decodeP6__halfS0_S0_S0_S0_S0_S0_S0_S0_S0_S0_S0_S0_S0_PfS1_E12local_buffer;
	add.s32 	%r77, %r651, %r428;
	@%p43 bra 	$L__BB0_105;
	mov.u32 	%r653, _ZZ13single_decodeP6__halfS0_S0_S0_S0_S0_S0_S0_S0_S0_S0_S0_S0_S0_PfS1_E7local_q;
	add.s32 	%r78, %r653, %r428;
	add.s32 	%r79, %r19, -2;
	and.b32  	%r80, %r79, 3;
	setp.lt.u32 	%p44, %r20, 3;
	mov.b32 	%r1749, 1;
	@%p44 bra 	$L__BB0_71;
	add.s32 	%r1753, %r1, 2;
	and.b32  	%r655, %r79, -4;
	neg.s32 	%r1754, %r655;
	mov.b32 	%r1752, 2;
$L__BB0_53:
	setp.ne.s32 	%p45, %r7, 0;
	@%p45 bra 	$L__BB0_55;
	add.s32 	%r666, %r1753, -1;
	rem.u32 	%r661, %r666, %r19;
	// begin inline asm
	mapa.shared::cluster.u32 %r656, %r651, %r661;

	// end inline asm
	mov.u32 	%r660, _ZZ13single_decodeP6__halfS0_S0_S0_S0_S0_S0_S0_S0_S0_S0_S0_S0_S0_PfS1_E7barrier;
	// begin inline asm
	mapa.shared::cluster.u32 %r659, %r660, %r661;

	// end inline asm
	mov.b32 	%r664, 256;
	// begin inline asm
	cp.async.bulk.shared::cluster.shared::cta.mbarrier::complete_tx::bytes [%r656], [%r653], %r664, [%r659];
	// end inline asm
$L__BB0_55:
	setp.gt.u32 	%p46, %r7, 63;
	mov.u32 	%r667, _ZZ13single_decodeP6__halfS0_S0_S0_S0_S0_S0_S0_S0_S0_S0_S0_S0_S0_PfS1_E7barrier;
	mov.b32 	%r668, 0;
	// begin inline asm
	{
.reg .pred                P1;
LAB_WAIT:
mbarrier.try_wait.parity.shared::cta.b64 P1, [%r667], %r668;
@P1                       bra.uni DONE;
bra.uni                   LAB_WAIT;
DONE:
}

	// end inline asm
	@%p46 bra 	$L__BB0_57;
	ld.shared.u32 	%r671, [%r77];
	ld.shared.u32 	%r670, [%r78];
	// begin inline asm
	{add.f16x2 %r669,%r670,%r671;
}
	// end inline asm
	st.shared.u32 	[%r78], %r669;
$L__BB0_57:
	setp.ne.s32 	%p47, %r7, 0;
	barrier.sync 	0;
	@%p47 bra 	$L__BB0_59;
	rem.u32 	%r677, %r1753, %r19;
	// begin inline asm
	mapa.shared::cluster.u32 %r672, %r651, %r677;

	// end inline asm
	// begin inline asm
	mapa.shared::cluster.u32 %r675, %r667, %r677;

	// end inline asm
	mov.b32 	%r680, 256;
	// begin inline asm
	cp.async.bulk.shared::cluster.shared::cta.mbarrier::complete_tx::bytes [%r672], [%r653], %r680, [%r675];
	// end inline asm
$L__BB0_59:
	setp.gt.u32 	%p48, %r7, 63;
	mov.b32 	%r683, 0;
	// begin inline asm
	{
.reg .pred                P1;
LAB_WAIT:
mbarrier.try_wait.parity.shared::cta.b64 P1, [%r667], %r683;
@P1                       bra.uni DONE;
bra.uni                   LAB_WAIT;
DONE:
}

	// end inline asm
	@%p48 bra 	$L__BB0_61;
	ld.shared.u32 	%r686, [%r77];
	ld.shared.u32 	%r685, [%r78];
	// begin inline asm
	{add.f16x2 %r684,%r685,%r686;
}
	// end inline asm
	st.shared.u32 	[%r78], %r684;
$L__BB0_61:
	setp.ne.s32 	%p49, %r7, 0;
	barrier.sync 	0;
	@%p49 bra 	$L__BB0_63;
	add.s32 	%r697, %r1753, 1;
	rem.u32 	%r692, %r697, %r19;
	// begin inline asm
	mapa.shared::cluster.u32 %r687, %r651, %r692;

	// end inline asm
	// begin inline asm
	mapa.shared::cluster.u32 %r690, %r667, %r692;

	// end inline asm
	mov.b32 	%r695, 256;
	// begin inline asm
	cp.async.bulk.shared::cluster.shared::cta.mbarrier::complete_tx::bytes [%r687], [%r653], %r695, [%r690];
	// end inline asm
$L__BB0_63:
	setp.gt.u32 	%p50, %r7, 63;
	mov.b32 	%r699, 0;
	// begin inline asm
	{
.reg .pred                P1;
LAB_WAIT:
mbarrier.try_wait.parity.shared::cta.b64 P1, [%r667], %r699;
@P1                       bra.uni DONE;
bra.uni                   LAB_WAIT;
DONE:
}

	// end inline asm
	@%p50 bra 	$L__BB0_65;
	ld.shared.u32 	%r702, [%r77];
	ld.shared.u32 	%r701, [%r78];
	// begin inline asm
	{add.f16x2 %r700,%r701,%r702;
}
	// end inline asm
	st.shared.u32 	[%r78], %r700;
$L__BB0_65:
	setp.ne.s32 	%p51, %r7, 0;
	barrier.sync 	0;
	@%p51 bra 	$L__BB0_67;
	add.s32 	%r713, %r1753, 2;
	rem.u32 	%r708, %r713, %r19;
	// begin inline asm
	mapa.shared::cluster.u32 %r703, %r651, %r708;

	// end inline asm
	// begin inline asm
	mapa.shared::cluster.u32 %r706, %r667, %r708;

	// end inline asm
	mov.b32 	%r711, 256;
	// begin inline asm
	cp.async.bulk.shared::cluster.shared::cta.mbarrier::complete_tx::bytes [%r703], [%r653], %r711, [%r706];
	// end inline asm
$L__BB0_67:
	setp.gt.u32 	%p52, %r7, 63;
	mov.b32 	%r715, 0;
	// begin inline asm
	{
.reg .pred                P1;
LAB_WAIT:
mbarrier.try_wait.parity.shared::cta.b64 P1, [%r667], %r715;
@P1                       bra.uni DONE;
bra.uni                   LAB_WAIT;
DONE:
}

	// end inline asm
	@%p52 bra 	$L__BB0_69;
	ld.shared.u32 	%r718, [%r77];
	ld.shared.u32 	%r717, [%r78];
	// begin inline asm
	{add.f16x2 %r716,%r717,%r718;
}
	// end inline asm
	st.shared.u32 	[%r78], %r716;
$L__BB0_69:
	barrier.sync 	0;
	add.s32 	%r1754, %r1754, 4;
	add.s32 	%r1753, %r1753, 4;
	add.s32 	%r1752, %r1752, 4;
	setp.eq.s32 	%p53, %r1754, 0;
	@%p53 bra 	$L__BB0_70;
	bra.uni 	$L__BB0_53;
$L__BB0_70:
	add.s32 	%r1749, %r1752, -1;
$L__BB0_71:
	setp.eq.s32 	%p54, %r80, 0;
	@%p54 bra 	$L__BB0_78;
	add.s32 	%r1751, %r1, %r1749;
	neg.s32 	%r1750, %r80;
$L__BB0_73:
	.pragma "nounroll";
	setp.ne.s32 	%p55, %r7, 0;
	@%p55 bra 	$L__BB0_75;
	rem.u32 	%r724, %r1751, %r19;
	// begin inline asm
	mapa.shared::cluster.u32 %r719, %r651, %r724;

	// end inline asm
	mov.u32 	%r723, _ZZ13single_decodeP6__halfS0_S0_S0_S0_S0_S0_S0_S0_S0_S0_S0_S0_S0_PfS1_E7barrier;
	// begin inline asm
	mapa.shared::cluster.u32 %r722, %r723, %r724;

	// end inline asm
	mov.b32 	%r727, 256;
	// begin inline asm
	cp.async.bulk.shared::cluster.shared::cta.mbarrier::complete_tx::bytes [%r719], [%r653], %r727, [%r722];
	// end inline asm
$L__BB0_75:
	setp.gt.u32 	%p56, %r7, 63;
	mov.u32 	%r729, _ZZ13single_decodeP6__halfS0_S0_S0_S0_S0_S0_S0_S0_S0_S0_S0_S0_S0_PfS1_E7barrier;
	mov.b32 	%r730, 0;
	// begin inline asm
	{
.reg .pred                P1;
LAB_WAIT:
mbarrier.try_wait.parity.shared::cta.b64 P1, [%r729], %r730;
@P1                       bra.uni DONE;
bra.uni                   LAB_WAIT;
DONE:
}

	// end inline asm
	@%p56 bra 	$L__BB0_77;
	ld.shared.u32 	%r733, [%r77];
	ld.shared.u32 	%r732, [%r78];
	// begin inline asm
	{add.f16x2 %r731,%r732,%r733;
}
	// end inline asm
	st.shared.u32 	[%r78], %r731;
$L__BB0_77:
	barrier.sync 	0;
	add.s32 	%r1751, %r1751, 1;
	add.s32 	%r1750, %r1750, 1;
	setp.ne.s32 	%p57, %r1750, 0;
	@%p57 bra 	$L__BB0_73;
$L__BB0_78:
	setp.lt.u32 	%p58, %r20, 3;
	add.s32 	%r91, %r622, %r428;
	mov.b32 	%r1758, 1;
	@%p58 bra 	$L__BB0_98;
	add.s32 	%r1756, %r1, 2;
	and.b32  	%r737, %r79, -4;
	neg.s32 	%r1757, %r737;
	mov.b32 	%r1755, 2;
$L__BB0_80:
	setp.ne.s32 	%p59, %r7, 0;
	@%p59 bra 	$L__BB0_82;
	add.s32 	%r748, %r1756, -1;
	rem.u32 	%r743, %r748, %r19;
	// begin inline asm
	mapa.shared::cluster.u32 %r738, %r651, %r743;

	// end inline asm
	mov.u32 	%r742, _ZZ13single_decodeP6__halfS0_S0_S0_S0_S0_S0_S0_S0_S0_S0_S0_S0_S0_PfS1_E7barrier;
	// begin inline asm
	mapa.shared::cluster.u32 %r741, %r742, %r743;

	// end inline asm
	mov.b32 	%r746, 256;
	// begin inline asm
	cp.async.bulk.shared::cluster.shared::cta.mbarrier::complete_tx::bytes [%r738], [%r622], %r746, [%r741];
	// end inline asm
$L__BB0_82:
	setp.gt.u32 	%p60, %r7, 63;
	mov.u32 	%r749, _ZZ13single_decodeP6__halfS0_S0_S0_S0_S0_S0_S0_S0_S0_S0_S0_S0_S0_PfS1_E7barrier;
	mov.b32 	%r750, 0;
	// begin inline asm
	{
.reg .pred                P1;
LAB_WAIT:
mbarrier.try_wait.parity.shared::cta.b64 P1, [%r749], %r750;
@P1                       bra.uni DONE;
bra.uni                   LAB_WAIT;
DONE:
}

	// end inline asm
	@%p60 bra 	$L__BB0_84;
	ld.shared.u32 	%r753, [%r77];
	ld.shared.u32 	%r752, [%r91];
	// begin inline asm
	{add.f16x2 %r751,%r752,%r753;
}
	// end inline asm
	st.shared.u32 	[%r91], %r751;
$L__BB0_84:
	setp.ne.s32 	%p61, %r7, 0;
	barrier.sync 	0;
	@%p61 bra 	$L__BB0_86;
	rem.u32 	%r759, %r1756, %r19;
	// begin inline asm
	mapa.shared::cluster.u32 %r754, %r651, %r759;

	// end inline asm
	// begin inline asm
	mapa.shared::cluster.u32 %r757, %r749, %r759;

	// end inline asm
	mov.b32 	%r762, 256;
	// begin inline asm
	cp.async.bulk.shared::cluster.shared::cta.mbarrier::complete_tx::bytes [%r754], [%r622], %r762, [%r757];
	// end inline asm
$L__BB0_86:
	setp.gt.u32 	%p62, %r7, 63;
	mov.b32 	%r765, 0;
	// begin inline asm
	{
.reg .pred                P1;
LAB_WAIT:
mbarrier.try_wait.parity.shared::cta.b64 P1, [%r749], %r765;
@P1                       bra.uni DONE;
bra.uni                   LAB_WAIT;
DONE:
}

	// end inline asm
	@%p62 bra 	$L__BB0_88;
	ld.shared.u32 	%r768, [%r77];
	ld.shared.u32 	%r767, [%r91];
	// begin inline asm
	{add.f16x2 %r766,%r767,%r768;
}
	// end inline asm
	st.shared.u32 	[%r91], %r766;
$L__BB0_88:
	setp.ne.s32 	%p63, %r7, 0;
	barrier.sync 	0;
	@%p63 bra 	$L__BB0_90;
	add.s32 	%r779, %r1756, 1;
	rem.u32 	%r774, %r779, %r19;
	// begin inline asm
	mapa.shared::cluster.u32 %r769, %r651, %r774;

	// end inline asm
	// begin inline asm
	mapa.shared::cluster.u32 %r772, %r749, %r774;

	// end inline asm
	mov.b32 	%r777, 256;
	// begin inline asm
	cp.async.bulk.shared::cluster.shared::cta.mbarrier::complete_tx::bytes [%r769], [%r622], %r777, [%r772];
	// end inline asm
$L__BB0_90:
	setp.gt.u32 	%p64, %r7, 63;
	mov.b32 	%r781, 0;
	// begin inline asm
	{
.reg .pred                P1;
LAB_WAIT:
mbarrier.try_wait.parity.shared::cta.b64 P1, [%r749], %r781;
@P1                       bra.uni DONE;
bra.uni                   LAB_WAIT;
DONE:
}

	// end inline asm
	@%p64 bra 	$L__BB0_92;
	ld.shared.u32 	%r784, [%r77];
	ld.shared.u32 	%r783, [%r91];
	// begin inline asm
	{add.f16x2 %r782,%r783,%r784;
}
	// end inline asm
	st.shared.u32 	[%r91], %r782;
$L__BB0_92:
	setp.ne.s32 	%p65, %r7, 0;
	barrier.sync 	0;
	@%p65 bra 	$L__BB0_94;
	add.s32 	%r795, %r1756, 2;
	rem.u32 	%r790, %r795, %r19;
	// begin inline asm
	mapa.shared::cluster.u32 %r785, %r651, %r790;

	// end inline asm
	// begin inline asm
	mapa.shared::cluster.u32 %r788, %r749, %r790;

	// end inline asm
	mov.b32 	%r793, 256;
	// begin inline asm
	cp.async.bulk.shared::cluster.shared::cta.mbarrier::complete_tx::bytes [%r785], [%r622], %r793, [%r788];
	// end inline asm
$L__BB0_94:
	setp.gt.u32 	%p66, %r7, 63;
	mov.b32 	%r797, 0;
	// begin inline asm
	{
.reg .pred                P1;
LAB_WAIT:
mbarrier.try_wait.parity.shared::cta.b64 P1, [%r749], %r797;
@P1                       bra.uni DONE;
bra.uni                   LAB_WAIT;
DONE:
}

	// end inline asm
	@%p66 bra 	$L__BB0_96;
	ld.shared.u32 	%r800, [%r77];
	ld.shared.u32 	%r799, [%r91];
	// begin inline asm
	{add.f16x2 %r798,%r799,%r800;
}
	// end inline asm
	st.shared.u32 	[%r91], %r798;
$L__BB0_96:
	barrier.sync 	0;
	add.s32 	%r1757, %r1757, 4;
	add.s32 	%r1756, %r1756, 4;
	add.s32 	%r1755, %r1755, 4;
	setp.ne.s32 	%p67, %r1757, 0;
	@%p67 bra 	$L__BB0_80;
	add.s32 	%r1758, %r1755, -1;
$L__BB0_98:
	setp.eq.s32 	%p68, %r80, 0;
	@%p68 bra 	$L__BB0_105;
	add.s32 	%r1760, %r1, %r1758;
	neg.s32 	%r1759, %r80;
$L__BB0_100:
	.pragma "nounroll";
	setp.ne.s32 	%p69, %r7, 0;
	@%p69 bra 	$L__BB0_102;
	rem.u32 	%r806, %r1760, %r19;
	// begin inline asm
	mapa.shared::cluster.u32 %r801, %r651, %r806;

	// end inline asm
	mov.u32 	%r805, _ZZ13single_decodeP6__halfS0_S0_S0_S0_S0_S0_S0_S0_S0_S0_S0_S0_S0_PfS1_E7barrier;
	// begin inline asm
	mapa.shared::cluster.u32 %r804, %r805, %r806;

	// end inline asm
	mov.b32 	%r809, 256;
	// begin inline asm
	cp.async.bulk.shared::cluster.shared::cta.mbarrier::complete_tx::bytes [%r801], [%r622], %r809, [%r804];
	// end inline asm
$L__BB0_102:
	setp.gt.u32 	%p70, %r7, 63;
	mov.u32 	%r811, _ZZ13single_decodeP6__halfS0_S0_S0_S0_S0_S0_S0_S0_S0_S0_S0_S0_S0_PfS1_E7barrier;
	mov.b32 	%r812, 0;
	// begin inline asm
	{
.reg .pred                P1;
LAB_WAIT:
mbarrier.try_wait.parity.shared::cta.b64 P1, [%r811], %r812;
@P1                       bra.uni DONE;
bra.uni                   LAB_WAIT;
DONE:
}

	// end inline asm
	@%p70 bra 	$L__BB0_104;
	ld.shared.u32 	%r815, [%r77];
	ld.shared.u32 	%r814, [%r91];
	// begin inline asm
	{add.f16x2 %r813,%r814,%r815;
}
	// end inline asm
	st.shared.u32 	[%r91], %r813;
$L__BB0_104:
	barrier.sync 	0;
	add.s32 	%r1760, %r1760, 1;
	add.s32 	%r1759, %r1759, 1;
	setp.ne.s32 	%p71, %r1759, 0;
	@%p71 bra 	$L__BB0_100;
$L__BB0_105:
	mad.lo.s32 	%r817, %r1, 130048, %r47;
	shl.b32 	%r818, %r9, 14;
	add.s32 	%r819, %r817, %r818;
	shl.b32 	%r820, %r8, 6;
	and.b32  	%r821, %r820, 1920;
	add.s32 	%r822, %r819, %r49;
	add.s32 	%r1856, %r822, %r821;
	setp.ne.s32 	%p72, %r1, 3;
	setp.ne.s32 	%p73, %r9, 7;
	or.pred  	%p1, %p72, %p73;
	shl.b32 	%r823, %r49, 1;
	mov.u32 	%r824, _ZZ13single_decodeP6__halfS0_S0_S0_S0_S0_S0_S0_S0_S0_S0_S0_S0_S0_PfS1_E7local_q;
	add.s32 	%r825, %r824, %r823;
	ld.shared.v4.u32 	{%r826, %r827, %r828, %r829}, [%r825];
	mov.u32 	%r830, _ZZ13single_decodeP6__halfS0_S0_S0_S0_S0_S0_S0_S0_S0_S0_S0_S0_S0_PfS1_E8local_kv;
	add.s32 	%r115, %r830, %r823;
	mov.b32 	{%rs2, %rs3}, %r826;
	mov.b32 	{%rs4, %rs5}, %r827;
	mov.b32 	{%rs6, %rs7}, %r828;
	mov.b32 	{%rs8, %rs9}, %r829;
	ld.shared.v4.u32 	{%r831, %r832, %r833, %r834}, [%r825+32];
	mov.b32 	{%rs10, %rs11}, %r831;
	mov.b32 	{%rs12, %rs13}, %r832;
	mov.b32 	{%rs14, %rs15}, %r833;
	mov.b32 	{%rs16, %rs17}, %r834;
	ld.shared.v4.u32 	{%r835, %r836, %r837, %r838}, [%r825+64];
	mov.b32 	{%rs18, %rs19}, %r835;
	mov.b32 	{%rs20, %rs21}, %r836;
	mov.b32 	{%rs22, %rs23}, %r837;
	mov.b32 	{%rs24, %rs25}, %r838;
	ld.shared.v4.u32 	{%r839, %r840, %r841, %r842}, [%r825+96];
	mov.b32 	{%rs26, %rs27}, %r839;
	mov.b32 	{%rs28, %rs29}, %r840;
	mov.b32 	{%rs30, %rs31}, %r841;
	mov.b32 	{%rs32, %rs33}, %r842;
	ld.shared.v4.u32 	{%r843, %r844, %r845, %r846}, [%r825+128];
	mov.b32 	{%rs34, %rs35}, %r843;
	mov.b32 	{%rs36, %rs37}, %r844;
	mov.b32 	{%rs38, %rs39}, %r845;
	mov.b32 	{%rs40, %rs41}, %r846;
	ld.shared.v4.u32 	{%r847, %r848, %r849, %r850}, [%r825+160];
	mov.b32 	{%rs42, %rs43}, %r847;
	mov.b32 	{%rs44, %rs45}, %r848;
	mov.b32 	{%rs46, %rs47}, %r849;
	mov.b32 	{%rs48, %rs49}, %r850;
	ld.shared.v4.u32 	{%r851, %r852, %r853, %r854}, [%r825+192];
	mov.b32 	{%rs50, %rs51}, %r851;
	mov.b32 	{%rs52, %rs53}, %r852;
	mov.b32 	{%rs54, %rs55}, %r853;
	mov.b32 	{%rs56, %rs57}, %r854;
	ld.shared.v4.u32 	{%r855, %r856, %r857, %r858}, [%r825+224];
	mov.b32 	{%rs58, %rs59}, %r855;
	mov.b32 	{%rs60, %rs61}, %r856;
	mov.b32 	{%rs62, %rs63}, %r857;
	mov.b32 	{%rs64, %rs65}, %r858;
	shl.b32 	%r859, %r9, 8;
	shl.b32 	%r860, %r64, 1;
	or.b32  	%r861, %r859, %r860;
	mov.u32 	%r862, _ZZ13single_decodeP6__halfS0_S0_S0_S0_S0_S0_S0_S0_S0_S0_S0_S0_S0_PfS1_E11attn_weight;
	add.s32 	%r1761, %r862, %r861;
	cvta.to.global.u64 	%rd21, %rd45;
	mov.b32 	%r1763, -16;
	mov.u32 	%r1762, %r1856;
$L__BB0_106:
	add.s32 	%r1763, %r1763, 16;
	xor.b32  	%r864, %r64, %r1763;
	setp.ne.s32 	%p74, %r864, 127;
	or.pred  	%p2, %p1, %p74;
	mul.wide.u32 	%rd95, %r1762, 2;
	add.s64 	%rd22, %rd21, %rd95;
	@%p2 bra 	$L__BB0_108;
	ld.shared.v4.b32 	{%r1767, %r1766, %r1765, %r1764}, [%r115];
	bra.uni 	$L__BB0_109;
$L__BB0_108:
	ld.global.v4.b32 	{%r1767, %r1766, %r1765, %r1764}, [%rd22];
$L__BB0_109:
	mov.b32 	{%rs612, %rs616}, %r1767;
	// begin inline asm
	{mul.f16 %rs610,%rs2,%rs612;
}
	// end inline asm
	// begin inline asm
	{  cvt.f32.f16 %f387, %rs610;}

	// end inline asm
	add.f32 	%f395, %f387, 0f00000000;
	// begin inline asm
	{mul.f16 %rs614,%rs3,%rs616;
}
	// end inline asm
	// begin inline asm
	{  cvt.f32.f16 %f388, %rs614;}

	// end inline asm
	add.f32 	%f396, %f395, %f388;
	mov.b32 	{%rs620, %rs624}, %r1766;
	// begin inline asm
	{mul.f16 %rs618,%rs4,%rs620;
}
	// end inline asm
	// begin inline asm
	{  cvt.f32.f16 %f389, %rs618;}

	// end inline asm
	add.f32 	%f397, %f396, %f389;
	// begin inline asm
	{mul.f16 %rs622,%rs5,%rs624;
}
	// end inline asm
	// begin inline asm
	{  cvt.f32.f16 %f390, %rs622;}

	// end inline asm
	add.f32 	%f398, %f397, %f390;
	mov.b32 	{%rs628, %rs632}, %r1765;
	// begin inline asm
	{mul.f16 %rs626,%rs6,%rs628;
}
	// end inline asm
	// begin inline asm
	{  cvt.f32.f16 %f391, %rs626;}

	// end inline asm
	add.f32 	%f399, %f398, %f391;
	// begin inline asm
	{mul.f16 %rs630,%rs7,%rs632;
}
	// end inline asm
	// begin inline asm
	{  cvt.f32.f16 %f392, %rs630;}

	// end inline asm
	add.f32 	%f400, %f399, %f392;
	mov.b32 	{%rs636, %rs640}, %r1764;
	// begin inline asm
	{mul.f16 %rs634,%rs8,%rs636;
}
	// end inline asm
	// begin inline asm
	{  cvt.f32.f16 %f393, %rs634;}

	// end inline asm
	add.f32 	%f401, %f400, %f393;
	// begin inline asm
	{mul.f16 %rs638,%rs9,%rs640;
}
	// end inline asm
	// begin inline asm
	{  cvt.f32.f16 %f394, %rs638;}

	// end inline asm
	add.f32 	%f41, %f401, %f394;
	not.pred 	%p75, %p2;
	@%p75 bra 	$L__BB0_111;
	ld.global.v4.b32 	{%r1771, %r1770, %r1769, %r1768}, [%rd22+32];
	bra.uni 	$L__BB0_112;
$L__BB0_111:
	ld.shared.v4.b32 	{%r1771, %r1770, %r1769, %r1768}, [%r115+32];
$L__BB0_112:
	mov.b32 	{%rs644, %rs648}, %r1771;
	// begin inline asm
	{mul.f16 %rs642,%rs10,%rs644;
}
	// end inline asm
	// begin inline asm
	{  cvt.f32.f16 %f402, %rs642;}

	// end inline asm
	add.f32 	%f410, %f41, %f402;
	// begin inline asm
	{mul.f16 %rs646,%rs11,%rs648;
}
	// end inline asm
	// begin inline asm
	{  cvt.f32.f16 %f403, %rs646;}

	// end inline asm
	add.f32 	%f411, %f410, %f403;
	mov.b32 	{%rs652, %rs656}, %r1770;
	// begin inline asm
	{mul.f16 %rs650,%rs12,%rs652;
}
	// end inline asm
	// begin inline asm
	{  cvt.f32.f16 %f404, %rs650;}

	// end inline asm
	add.f32 	%f412, %f411, %f404;
	// begin inline asm
	{mul.f16 %rs654,%rs13,%rs656;
}
	// end inline asm
	// begin inline asm
	{  cvt.f32.f16 %f405, %rs654;}

	// end inline asm
	add.f32 	%f413, %f412, %f405;
	mov.b32 	{%rs660, %rs664}, %r1769;
	// begin inline asm
	{mul.f16 %rs658,%rs14,%rs660;
}
	// end inline asm
	// begin inline asm
	{  cvt.f32.f16 %f406, %rs658;}

	// end inline asm
	add.f32 	%f414, %f413, %f406;
	// begin inline asm
	{mul.f16 %rs662,%rs15,%rs664;
}
	// end inline asm
	// begin inline asm
	{  cvt.f32.f16 %f407, %rs662;}

	// end inline asm
	add.f32 	%f415, %f414, %f407;
	mov.b32 	{%rs668, %rs672}, %r1768;
	// begin inline asm
	{mul.f16 %rs666,%rs16,%rs668;
}
	// end inline asm
	// begin inline asm
	{  cvt.f32.f16 %f408, %rs666;}

	// end inline asm
	add.f32 	%f416, %f415, %f408;
	// begin inline asm
	{mul.f16 %rs670,%rs17,%rs672;
}
	// end inline asm
	// begin inline asm
	{  cvt.f32.f16 %f409, %rs670;}

	// end inline asm
	add.f32 	%f42, %f416, %f409;
	not.pred 	%p76, %p2;
	@%p76 bra 	$L__BB0_114;
	ld.global.v4.b32 	{%r1775, %r1774, %r1773, %r1772}, [%rd22+64];
	bra.uni 	$L__BB0_115;
$L__BB0_114:
	ld.shared.v4.b32 	{%r1775, %r1774, %r1773, %r1772}, [%r115+64];
$L__BB0_115:
	mov.b32 	{%rs676, %rs680}, %r1775;
	// begin inline asm
	{mul.f16 %rs674,%rs18,%rs676;
}
	// end inline asm
	// begin inline asm
	{  cvt.f32.f16 %f417, %rs674;}

	// end inline asm
	add.f32 	%f425, %f42, %f417;
	// begin inline asm
	{mul.f16 %rs678,%rs19,%rs680;
}
	// end inline asm
	// begin inline asm
	{  cvt.f32.f16 %f418, %rs678;}

	// end inline asm
	add.f32 	%f426, %f425, %f418;
	mov.b32 	{%rs684, %rs688}, %r1774;
	// begin inline asm
	{mul.f16 %rs682,%rs20,%rs684;
}
	// end inline asm
	// begin inline asm
	{  cvt.f32.f16 %f419, %rs682;}

	// end inline asm
	add.f32 	%f427, %f426, %f419;
	// begin inline asm
	{mul.f16 %rs686,%rs21,%rs688;
}
	// end inline asm
	// begin inline asm
	{  cvt.f32.f16 %f420, %rs686;}

	// end inline asm
	add.f32 	%f428, %f427, %f420;
	mov.b32 	{%rs692, %rs696}, %r1773;
	// begin inline asm
	{mul.f16 %rs690,%rs22,%rs692;
}
	// end inline asm
	// begin inline asm
	{  cvt.f32.f16 %f421, %rs690;}

	// end inline asm
	add.f32 	%f429, %f428, %f421;
	// begin inline asm
	{mul.f16 %rs694,%rs23,%rs696;
}
	// end inline asm
	// begin inline asm
	{  cvt.f32.f16 %f422, %rs694;}

	// end inline asm
	add.f32 	%f430, %f429, %f422;
	mov.b32 	{%rs700, %rs704}, %r1772;
	// begin inline asm
	{mul.f16 %rs698,%rs24,%rs700;
}
	// end inline asm
	// begin inline asm
	{  cvt.f32.f16 %f423, %rs698;}

	// end inline asm
	add.f32 	%f431, %f430, %f423;
	// begin inline asm
	{mul.f16 %rs702,%rs25,%rs704;
}
	// end inline asm
	// begin inline asm
	{  cvt.f32.f16 %f424, %rs702;}

	// end inline asm
	add.f32 	%f43, %f431, %f424;
	not.pred 	%p77, %p2;
	@%p77 bra 	$L__BB0_117;
	ld.global.v4.b32 	{%r1779, %r1778, %r1777, %r1776}, [%rd22+96];
	bra.uni 	$L__BB0_118;
$L__BB0_117:
	ld.shared.v4.b32 	{%r1779, %r1778, %r1777, %r1776}, [%r115+96];
$L__BB0_118:
	mov.b32 	{%rs708, %rs712}, %r1779;
	// begin inline asm
	{mul.f16 %rs706,%rs26,%rs708;
}
	// end inline asm
	// begin inline asm
	{  cvt.f32.f16 %f432, %rs706;}

	// end inline asm
	add.f32 	%f440, %f43, %f432;
	// begin inline asm
	{mul.f16 %rs710,%rs27,%rs712;
}
	// end inline asm
	// begin inline asm
	{  cvt.f32.f16 %f433, %rs710;}

	// end inline asm
	add.f32 	%f441, %f440, %f433;
	mov.b32 	{%rs716, %rs720}, %r1778;
	// begin inline asm
	{mul.f16 %rs714,%rs28,%rs716;
}
	// end inline asm
	// begin inline asm
	{  cvt.f32.f16 %f434, %rs714;}

	// end inline asm
	add.f32 	%f442, %f441, %f434;
	// begin inline asm
	{mul.f16 %rs718,%rs29,%rs720;
}
	// end inline asm
	// begin inline asm
	{  cvt.f32.f16 %f435, %rs718;}

	// end inline asm
	add.f32 	%f443, %f442, %f435;
	mov.b32 	{%rs724, %rs728}, %r1777;
	// begin inline asm
	{mul.f16 %rs722,%rs30,%rs724;
}
	// end inline asm
	// begin inline asm
	{  cvt.f32.f16 %f436, %rs722;}

	// end inline asm
	add.f32 	%f444, %f443, %f436;
	// begin inline asm
	{mul.f16 %rs726,%rs31,%rs728;
}
	// end inline asm
	// begin inline asm
	{  cvt.f32.f16 %f437, %rs726;}

	// end inline asm
	add.f32 	%f445, %f444, %f437;
	mov.b32 	{%rs732, %rs736}, %r1776;
	// begin inline asm
	{mul.f16 %rs730,%rs32,%rs732;
}
	// end inline asm
	// begin inline asm
	{  cvt.f32.f16 %f438, %rs730;}

	// end inline asm
	add.f32 	%f446, %f445, %f438;
	// begin inline asm
	{mul.f16 %rs734,%rs33,%rs736;
}
	// end inline asm
	// begin inline asm
	{  cvt.f32.f16 %f439, %rs734;}

	// end inline asm
	add.f32 	%f44, %f446, %f439;
	not.pred 	%p78, %p2;
	@%p78 bra 	$L__BB0_120;
	ld.global.v4.b32 	{%r1783, %r1782, %r1781, %r1780}, [%rd22+128];
	bra.uni 	$L__BB0_121;
$L__BB0_120:
	ld.shared.v4.b32 	{%r1783, %r1782, %r1781, %r1780}, [%r115+128];
$L__BB0_121:
	mov.b32 	{%rs740, %rs744}, %r1783;
	// begin inline asm
	{mul.f16 %rs738,%rs34,%rs740;
}
	// end inline asm
	// begin inline asm
	{  cvt.f32.f16 %f447, %rs738;}

	// end inline asm
	add.f32 	%f455, %f44, %f447;
	// begin inline asm
	{mul.f16 %rs742,%rs35,%rs744;
}
	// end inline asm
	// begin inline asm
	{  cvt.f32.f16 %f448, %rs742;}

	// end inline asm
	add.f32 	%f456, %f455, %f448;
	mov.b32 	{%rs748, %rs752}, %r1782;
	// begin inline asm
	{mul.f16 %rs746,%rs36,%rs748;
}
	// end inline asm
	// begin inline asm
	{  cvt.f32.f16 %f449, %rs746;}

	// end inline asm
	add.f32 	%f457, %f456, %f449;
	// begin inline asm
	{mul.f16 %rs750,%rs37,%rs752;
}
	// end inline asm
	// begin inline asm
	{  cvt.f32.f16 %f450, %rs750;}

	// end inline asm
	add.f32 	%f458, %f457, %f450;
	mov.b32 	{%rs756, %rs760}, %r1781;
	// begin inline asm
	{mul.f16 %rs754,%rs38,%rs756;
}
	// end inline asm
	// begin inline asm
	{  cvt.f32.f16 %f451, %rs754;}

	// end inline asm
	add.f32 	%f459, %f458, %f451;
	// begin inline asm
	{mul.f16 %rs758,%rs39,%rs760;
}
	// end inline asm
	// begin inline asm
	{  cvt.f32.f16 %f452, %rs758;}

	// end inline asm
	add.f32 	%f460, %f459, %f452;
	mov.b32 	{%rs764, %rs768}, %r1780;
	// begin inline asm
	{mul.f16 %rs762,%rs40,%rs764;
}
	// end inline asm
	// begin inline asm
	{  cvt.f32.f16 %f453, %rs762;}

	// end inline asm
	add.f32 	%f461, %f460, %f453;
	// begin inline asm
	{mul.f16 %rs766,%rs41,%rs768;
}
	// end inline asm
	// begin inline asm
	{  cvt.f32.f16 %f454, %rs766;}

	// end inline asm
	add.f32 	%f45, %f461, %f454;
	not.pred 	%p79, %p2;
	@%p79 bra 	$L__BB0_123;
	ld.global.v4.b32 	{%r1787, %r1786, %r1785, %r1784}, [%rd22+160];
	bra.uni 	$L__BB0_124;
$L__BB0_123:
	ld.shared.v4.b32 	{%r1787, %r1786, %r1785, %r1784}, [%r115+160];
$L__BB0_124:
	mov.b32 	{%rs772, %rs776}, %r1787;
	// begin inline asm
	{mul.f16 %rs770,%rs42,%rs772;
}
	// end inline asm
	// begin inline asm
	{  cvt.f32.f16 %f462, %rs770;}

	// end inline asm
	add.f32 	%f470, %f45, %f462;
	// begin inline asm
	{mul.f16 %rs774,%rs43,%rs776;
}
	// end inline asm
	// begin inline asm
	{  cvt.f32.f16 %f463, %rs774;}

	// end inline asm
	add.f32 	%f471, %f470, %f463;
	mov.b32 	{%rs780, %rs784}, %r1786;
	// begin inline asm
	{mul.f16 %rs778,%rs44,%rs780;
}
	// end inline asm
	// begin inline asm
	{  cvt.f32.f16 %f464, %rs778;}

	// end inline asm
	add.f32 	%f472, %f471, %f464;
	// begin inline asm
	{mul.f16 %rs782,%rs45,%rs784;
}
	// end inline asm
	// begin inline asm
	{  cvt.f32.f16 %f465, %rs782;}

	// end inline asm
	add.f32 	%f473, %f472, %f465;
	mov.b32 	{%rs788, %rs792}, %r1785;
	// begin inline asm
	{mul.f16 %rs786,%rs46,%rs788;
}
	// end inline asm
	// begin inline asm
	{  cvt.f32.f16 %f466, %rs786;}

	// end inline asm
	add.f32 	%f474, %f473, %f466;
	// begin inline asm
	{mul.f16 %rs790,%rs47,%rs792;
}
	// end inline asm
	// begin inline asm
	{  cvt.f32.f16 %f467, %rs790;}

	// end inline asm
	add.f32 	%f475, %f474, %f467;
	mov.b32 	{%rs796, %rs800}, %r1784;
	// begin inline asm
	{mul.f16 %rs794,%rs48,%rs796;
}
	// end inline asm
	// begin inline asm
	{  cvt.f32.f16 %f468, %rs794;}

	// end inline asm
	add.f32 	%f476, %f475, %f468;
	// begin inline asm
	{mul.f16 %rs798,%rs49,%rs800;
}
	// end inline asm
	// begin inline asm
	{  cvt.f32.f16 %f469, %rs798;}

	// end inline asm
	add.f32 	%f46, %f476, %f469;
	not.pred 	%p80, %p2;
	@%p80 bra 	$L__BB0_126;
	ld.global.v4.b32 	{%r1791, %r1790, %r1789, %r1788}, [%rd22+192];
	bra.uni 	$L__BB0_127;
$L__BB0_126:
	ld.shared.v4.b32 	{%r1791, %r1790, %r1789, %r1788}, [%r115+192];
$L__BB0_127:
	mov.b32 	{%rs804, %rs808}, %r1791;
	// begin inline asm
	{mul.f16 %rs802,%rs50,%rs804;
}
	// end inline asm
	// begin inline asm
	{  cvt.f32.f16 %f477, %rs802;}

	// end inline asm
	add.f32 	%f485, %f46, %f477;
	// begin inline asm
	{mul.f16 %rs806,%rs51,%rs808;
}
	// end inline asm
	// begin inline asm
	{  cvt.f32.f16 %f478, %rs806;}

	// end inline asm
	add.f32 	%f486, %f485, %f478;
	mov.b32 	{%rs812, %rs816}, %r1790;
	// begin inline asm
	{mul.f16 %rs810,%rs52,%rs812;
}
	// end inline asm
	// begin inline asm
	{  cvt.f32.f16 %f479, %rs810;}

	// end inline asm
	add.f32 	%f487, %f486, %f479;
	// begin inline asm
	{mul.f16 %rs814,%rs53,%rs816;
}
	// end inline asm
	// begin inline asm
	{  cvt.f32.f16 %f480, %rs814;}

	// end inline asm
	add.f32 	%f488, %f487, %f480;
	mov.b32 	{%rs820, %rs824}, %r1789;
	// begin inline asm
	{mul.f16 %rs818,%rs54,%rs820;
}
	// end inline asm
	// begin inline asm
	{  cvt.f32.f16 %f481, %rs818;}

	// end inline asm
	add.f32 	%f489, %f488, %f481;
	// begin inline asm
	{mul.f16 %rs822,%rs55,%rs824;
}
	// end inline asm
	// begin inline asm
	{  cvt.f32.f16 %f482, %rs822;}

	// end inline asm
	add.f32 	%f490, %f489, %f482;
	mov.b32 	{%rs828, %rs832}, %r1788;
	// begin inline asm
	{mul.f16 %rs826,%rs56,%rs828;
}
	// end inline asm
	// begin inline asm
	{  cvt.f32.f16 %f483, %rs826;}

	// end inline asm
	add.f32 	%f491, %f490, %f483;
	// begin inline asm
	{mul.f16 %rs830,%rs57,%rs832;
}
	// end inline asm
	// begin inline asm
	{  cvt.f32.f16 %f484, %rs830;}

	// end inline asm
	add.f32 	%f47, %f491, %f484;
	not.pred 	%p81, %p2;
	@%p81 bra 	$L__BB0_129;
	ld.global.v4.b32 	{%r1795, %r1794, %r1793, %r1792}, [%rd22+224];
	bra.uni 	$L__BB0_130;
$L__BB0_129:
	ld.shared.v4.b32 	{%r1795, %r1794, %r1793, %r1792}, [%r115+224];
$L__BB0_130:
	setp.ne.s32 	%p82, %r48, 0;
	mov.b32 	{%rs836, %rs840}, %r1795;
	// begin inline asm
	{mul.f16 %rs834,%rs58,%rs836;
}
	// end inline asm
	// begin inline asm
	{  cvt.f32.f16 %f492, %rs834;}

	// end inline asm
	add.f32 	%f500, %f47, %f492;
	// begin inline asm
	{mul.f16 %rs838,%rs59,%rs840;
}
	// end inline asm
	// begin inline asm
	{  cvt.f32.f16 %f493, %rs838;}

	// end inline asm
	add.f32 	%f501, %f500, %f493;
	mov.b32 	{%rs844, %rs848}, %r1794;
	// begin inline asm
	{mul.f16 %rs842,%rs60,%rs844;
}
	// end inline asm
	// begin inline asm
	{  cvt.f32.f16 %f494, %rs842;}

	// end inline asm
	add.f32 	%f502, %f501, %f494;
	// begin inline asm
	{mul.f16 %rs846,%rs61,%rs848;
}
	// end inline asm
	// begin inline asm
	{  cvt.f32.f16 %f495, %rs846;}

	// end inline asm
	add.f32 	%f503, %f502, %f495;
	mov.b32 	{%rs852, %rs856}, %r1793;
	// begin inline asm
	{mul.f16 %rs850,%rs62,%rs852;
}
	// end inline asm
	// begin inline asm
	{  cvt.f32.f16 %f496, %rs850;}

	// end inline asm
	add.f32 	%f504, %f503, %f496;
	// begin inline asm
	{mul.f16 %rs854,%rs63,%rs856;
}
	// end inline asm
	// begin inline asm
	{  cvt.f32.f16 %f497, %rs854;}

	// end inline asm
	add.f32 	%f505, %f504, %f497;
	mov.b32 	{%rs860, %rs864}, %r1792;
	// begin inline asm
	{mul.f16 %rs858,%rs64,%rs860;
}
	// end inline asm
	// begin inline asm
	{  cvt.f32.f16 %f498, %rs858;}

	// end inline asm
	add.f32 	%f506, %f505, %f498;
	// begin inline asm
	{mul.f16 %rs862,%rs65,%rs864;
}
	// end inline asm
	// begin inline asm
	{  cvt.f32.f16 %f499, %rs862;}

	// end inline asm
	add.f32 	%f507, %f506, %f499;
	mov.b32 	%r865, %f507;
	shfl.sync.down.b32	%r866|%p83, %r865, 1, 31, -1;
	mov.b32 	%f508, %r866;
	add.f32 	%f48, %f507, %f508;
	@%p82 bra 	$L__BB0_132;
	// begin inline asm
	{  cvt.rn.f16.f32 %rs866, %f48;}

	// end inline asm
	st.shared.u16 	[%r1761], %rs866;
$L__BB0_132:
	add.s32 	%r1762, %r1762, 2048;
	add.s32 	%r1761, %r1761, 32;
	setp.lt.u32 	%p84, %r1763, 112;
	@%p84 bra 	$L__BB0_106;
	barrier.sync 	0;
	mov.f32 	%f510, 0f43000000;
	// begin inline asm
	{  cvt.rn.f16.f32 %rs867, %f510;}

	// end inline asm
	// begin inline asm
	{  cvt.f32.f16 %f511, %rs867;}

	// end inline asm
	// begin inline asm
	{rcp.approx.ftz.f32 %f512, %f511;
}
	// end inline asm
	neg.f32 	%f50, %f511;
	shl.b32 	%r867, %r428, 1;
	mov.u32 	%r868, _ZZ13single_decodeP6__halfS0_S0_S0_S0_S0_S0_S0_S0_S0_S0_S0_S0_S0_PfS1_E11attn_weight;
	add.s32 	%r219, %r868, %r867;
	ld.shared.u16 	%rs869, [%r219];
	// begin inline asm
	{  cvt.f32.f16 %f514, %rs869;}

	// end inline asm
	mul.f32 	%f515, %f514, %f512;
	// begin inline asm
	{  cvt.rn.f16.f32 %rs2556, %f515;}

	// end inline asm
	// begin inline asm
	{abs.f16 %rs871,%rs2556;
}
	// end inline asm
	mov.b16 	%rs875, 143;
	// begin inline asm
	{ .reg .pred __$temp3;
  setp.lt.f16  __$temp3, %rs871, %rs875;
  selp.u16 %rs873, 1, 0, __$temp3;}
	// end inline asm
	setp.eq.s16 	%p85, %rs873, 0;
	@%p85 bra 	$L__BB0_136;
	mov.f32 	%f516, 0f00000000;
	// begin inline asm
	{  cvt.rn.f16.f32 %rs876, %f516;}

	// end inline asm
	// begin inline asm
	{ .reg .pred __$temp3;
  setp.lt.f16  __$temp3, %rs876, %rs871;
  selp.u16 %rs877, 1, 0, __$temp3;}
	// end inline asm
	setp.eq.s16 	%p86, %rs877, 0;
	@%p86 bra 	$L__BB0_136;
	fma.rn.f32 	%f518, %f50, %f515, %f514;
	fma.rn.f32 	%f517, %f512, %f518, %f515;
	// begin inline asm
	{  cvt.rn.f16.f32 %rs2556, %f517;}

	// end inline asm
$L__BB0_136:
	// begin inline asm
	{.reg.b32         f, C, nZ;       
 .reg.b16         h,r;            
  mov.b16         h,%rs2556;           
  cvt.f32.f16     f,h;            
  mov.b32         C, 0x3fb8aa3bU; 
  mov.b32         nZ, 0x80000000U;
  fma.rn.f32      f,f,C,nZ;       
  ex2.approx.ftz.f32  f,f;        
  cvt.rn.f16.f32      r,f;        
{.reg.b16 spc, ulp, p;
  mov.b16 spc,0X1F79U;
  mov.b16 ulp,0x9400U;
  set.eq.f16.f16 p,h, spc;
  fma.rn.f16 r,p,ulp,r;
}
{.reg.b16 spc, ulp, p;
  mov.b16 spc,0X25CFU;
  mov.b16 ulp,0x9400U;
  set.eq.f16.f16 p,h, spc;
  fma.rn.f16 r,p,ulp,r;
}
{.reg.b16 spc, ulp, p;
  mov.b16 spc,0XC13BU;
  mov.b16 ulp,0x0400U;
  set.eq.f16.f16 p,h, spc;
  fma.rn.f16 r,p,ulp,r;
}
{.reg.b16 spc, ulp, p;
  mov.b16 spc,0XC1EFU;
  mov.b16 ulp,0x0200U;
  set.eq.f16.f16 p,h, spc;
  fma.rn.f16 r,p,ulp,r;
}
  mov.b16         %rs881,r;           
}
	// end inline asm
	st.shared.u16 	[_ZZ13single_decodeP6__halfS0_S0_S0_S0_S0_S0_S0_S0_S0_S0_S0_S0_S0_PfS1_E11attn_weight], %rs881;
	// begin inline asm
	{  cvt.f32.f16 %f519, %rs881;}

	// end inline asm
	ld.shared.u16 	%rs884, [%r219+2];
	// begin inline asm
	{  cvt.f32.f16 %f520, %rs884;}

	// end inline asm
	mul.f32 	%f521, %f520, %f512;
	// begin inline asm
	{  cvt.rn.f16.f32 %rs2557, %f521;}

	// end inline asm
	// begin inline asm
	{abs.f16 %rs886,%rs2557;
}
	// end inline asm
	mov.b16 	%rs890, 143;
	// begin inline asm
	{ .reg .pred __$temp3;
  setp.lt.f16  __$temp3, %rs886, %rs890;
  selp.u16 %rs888, 1, 0, __$temp3;}
	// end inline asm
	setp.eq.s16 	%p87, %rs888, 0;
	@%p87 bra 	$L__BB0_139;
	mov.f32 	%f522, 0f00000000;
	// begin inline asm
	{  cvt.rn.f16.f32 %rs891, %f522;}

	// end inline asm
	// begin inline asm
	{ .reg .pred __$temp3;
  setp.lt.f16  __$temp3, %rs891, %rs886;
  selp.u16 %rs892, 1, 0, __$temp3;}
	// end inline asm
	setp.eq.s16 	%p88, %rs892, 0;
	@%p88 bra 	$L__BB0_139;
	fma.rn.f32 	%f524, %f50, %f521, %f520;
	fma.rn.f32 	%f523, %f512, %f524, %f521;
	// begin inline asm
	{  cvt.rn.f16.f32 %rs2557, %f523;}

	// end inline asm
$L__BB0_139:
	// begin inline asm
	{.reg.b32         f, C, nZ;       
 .reg.b16         h,r;            
  mov.b16         h,%rs2557;           
  cvt.f32.f16     f,h;            
  mov.b32         C, 0x3fb8aa3bU; 
  mov.b32         nZ, 0x80000000U;
  fma.rn.f32      f,f,C,nZ;       
  ex2.approx.ftz.f32  f,f;        
  cvt.rn.f16.f32      r,f;        
{.reg.b16 spc, ulp, p;
  mov.b16 spc,0X1F79U;
  mov.b16 ulp,0x9400U;
  set.eq.f16.f16 p,h, spc;
  fma.rn.f16 r,p,ulp,r;
}
{.reg.b16 spc, ulp, p;
  mov.b16 spc,0X25CFU;
  mov.b16 ulp,0x9400U;
  set.eq.f16.f16 p,h, spc;
  fma.rn.f16 r,p,ulp,r;
}
{.reg.b16 spc, ulp, p;
  mov.b16 spc,0XC13BU;
  mov.b16 ulp,0x0400U;
  set.eq.f16.f16 p,h, spc;
  fma.rn.f16 r,p,ulp,r;
}
{.reg.b16 spc, ulp, p;
  mov.b16 spc,0XC1EFU;
  mov.b16 ulp,0x0200U;
  set.eq.f16.f16 p,h, spc;
  fma.rn.f16 r,p,ulp,r;
}
  mov.b16         %rs896,r;           
}
	// end inline asm
	st.shared.u16 	[_ZZ13single_decodeP6__halfS0_S0_S0_S0_S0_S0_S0_S0_S0_S0_S0_S0_S0_PfS1_E11attn_weight+2], %rs896;
	// begin inline asm
	{  cvt.f32.f16 %f525, %rs896;}

	// end inline asm
	add.f32 	%f528, %f519, 0f00000000;
	add.f32 	%f56, %f528, %f525;
	ld.shared.u16 	%rs899, [%r219+4];
	// begin inline asm
	{  cvt.f32.f16 %f526, %rs899;}

	// end inline asm
	mul.f32 	%f527, %f526, %f512;
	// begin inline asm
	{  cvt.rn.f16.f32 %rs2558, %f527;}

	// end inline asm
	// begin inline asm
	{abs.f16 %rs901,%rs2558;
}
	// end inline asm
	mov.b16 	%rs905, 143;
	// begin inline asm
	{ .reg .pred __$temp3;
  setp.lt.f16  __$temp3, %rs901, %rs905;
  selp.u16 %rs903, 1, 0, __$temp3;}
	// end inline asm
	setp.eq.s16 	%p89, %rs903, 0;
	@%p89 bra 	$L__BB0_142;
	mov.f32 	%f529, 0f00000000;
	// begin inline asm
	{  cvt.rn.f16.f32 %rs906, %f529;}

	// end inline asm
	// begin inline asm
	{ .reg .pred __$temp3;
  setp.lt.f16  __$temp3, %rs906, %rs901;
  selp.u16 %rs907, 1, 0, __$temp3;}
	// end inline asm
	setp.eq.s16 	%p90, %rs907, 0;
	@%p90 bra 	$L__BB0_142;
	fma.rn.f32 	%f531, %f50, %f527, %f526;
	fma.rn.f32 	%f530, %f512, %f531, %f527;
	// begin inline asm
	{  cvt.rn.f16.f32 %rs2558, %f530;}

	// end inline asm
$L__BB0_142:
	// begin inline asm
	{.reg.b32         f, C, nZ;       
 .reg.b16         h,r;            
  mov.b16         h,%rs2558;           
  cvt.f32.f16     f,h;            
  mov.b32         C, 0x3fb8aa3bU; 
  mov.b32         nZ, 0x80000000U;
  fma.rn.f32      f,f,C,nZ;       
  ex2.approx.ftz.f32  f,f;        
  cvt.rn.f16.f32      r,f;        
{.reg.b16 spc, ulp, p;
  mov.b16 spc,0X1F79U;
  mov.b16 ulp,0x9400U;
  set.eq.f16.f16 p,h, spc;
  fma.rn.f16 r,p,ulp,r;
}
{.reg.b16 spc, ulp, p;
  mov.b16 spc,0X25CFU;
  mov.b16 ulp,0x9400U;
  set.eq.f16.f16 p,h, spc;
  fma.rn.f16 r,p,ulp,r;
}
{.reg.b16 spc, ulp, p;
  mov.b16 spc,0XC13BU;
  mov.b16 ulp,0x0400U;
  set.eq.f16.f16 p,h, spc;
  fma.rn.f16 r,p,ulp,r;
}
{.reg.b16 spc, ulp, p;
  mov.b16 spc,0XC1EFU;
  mov.b16 ulp,0x0200U;
  set.eq.f16.f16 p,h, spc;
  fma.rn.f16 r,p,ulp,r;
}
  mov.b16         %rs911,r;           
}
	// end inline asm
	st.shared.u16 	[_ZZ13single_decodeP6__halfS0_S0_S0_S0_S0_S0_S0_S0_S0_S0_S0_S0_S0_PfS1_E11attn_weight+4], %rs911;
	// begin inline asm
	{  cvt.f32.f16 %f532, %rs911;}

	// end inline asm
	add.f32 	%f59, %f56, %f532;
	ld.shared.u16 	%rs914, [%r219+6];
	// begin inline asm
	{  cvt.f32.f16 %f533, %rs914;}

	// end inline asm
	mul.f32 	%f534, %f533, %f512;
	// begin inline asm
	{  cvt.rn.f16.f32 %rs2559, %f534;}

	// end inline asm
	// begin inline asm
	{abs.f16 %rs916,%rs2559;
}
	// end inline asm
	mov.b16 	%rs920, 143;
	// begin inline asm
	{ .reg .pred __$temp3;
  setp.lt.f16  __$temp3, %rs916, %rs920;
  selp.u16 %rs918, 1, 0, __$temp3;}
	// end inline asm
	setp.eq.s16 	%p91, %rs918, 0;
	@%p91 bra 	$L__BB0_145;
	mov.f32 	%f535, 0f00000000;
	// begin inline asm
	{  cvt.rn.f16.f32 %rs921, %f535;}

	// end inline asm
	// begin inline asm
	{ .reg .pred __$temp3;
  setp.lt.f16  __$temp3, %rs921, %rs916;
  selp.u16 %rs922, 1, 0, __$temp3;}
	// end inline asm
	setp.eq.s16 	%p92, %rs922, 0;
	@%p92 bra 	$L__BB0_145;
	fma.rn.f32 	%f537, %f50, %f534, %f533;
	fma.rn.f32 	%f536, %f512, %f537, %f534;
	// begin inline asm
	{  cvt.rn.f16.f32 %rs2559, %f536;}

	// end inline asm
$L__BB0_145:
	setp.ne.s32 	%p93, %r8, 0;
	// begin inline asm
	{.reg.b32         f, C, nZ;       
 .reg.b16         h,r;            
  mov.b16         h,%rs2559;           
  cvt.f32.f16     f,h;            
  mov.b32         C, 0x3fb8aa3bU; 
  mov.b32         nZ, 0x80000000U;
  fma.rn.f32      f,f,C,nZ;       
  ex2.approx.ftz.f32  f,f;        
  cvt.rn.f16.f32      r,f;        
{.reg.b16 spc, ulp, p;
  mov.b16 spc,0X1F79U;
  mov.b16 ulp,0x9400U;
  set.eq.f16.f16 p,h, spc;
  fma.rn.f16 r,p,ulp,r;
}
{.reg.b16 spc, ulp, p;
  mov.b16 spc,0X25CFU;
  mov.b16 ulp,0x9400U;
  set.eq.f16.f16 p,h, spc;
  fma.rn.f16 r,p,ulp,r;
}
{.reg.b16 spc, ulp, p;
  mov.b16 spc,0XC13BU;
  mov.b16 ulp,0x0400U;
  set.eq.f16.f16 p,h, spc;
  fma.rn.f16 r,p,ulp,r;
}
{.reg.b16 spc, ulp, p;
  mov.b16 spc,0XC1EFU;
  mov.b16 ulp,0x0200U;
  set.eq.f16.f16 p,h, spc;
  fma.rn.f16 r,p,ulp,r;
}
  mov.b16         %rs926,r;           
}
	// end inline asm
	st.shared.u16 	[_ZZ13single_decodeP6__halfS0_S0_S0_S0_S0_S0_S0_S0_S0_S0_S0_S0_S0_PfS1_E11attn_weight+6], %rs926;
	// begin inline asm
	{  cvt.f32.f16 %f538, %rs926;}

	// end inline asm
	add.f32 	%f539, %f59, %f538;
	mov.b32 	%r869, %f539;
	shfl.sync.down.b32	%r870|%p94, %r869, 16, 31, -1;
	mov.b32 	%f540, %r870;
	add.f32 	%f541, %f539, %f540;
	mov.b32 	%r871, %f541;
	shfl.sync.down.b32	%r872|%p95, %r871, 8, 31, -1;
	mov.b32 	%f542, %r872;
	add.f32 	%f543, %f541, %f542;
	mov.b32 	%r873, %f543;
	shfl.sync.down.b32	%r874|%p96, %r873, 4, 31, -1;
	mov.b32 	%f544, %r874;
	add.f32 	%f545, %f543, %f544;
	mov.b32 	%r875, %f545;
	shfl.sync.down.b32	%r876|%p97, %r875, 2, 31, -1;
	mov.b32 	%f546, %r876;
	add.f32 	%f547, %f545, %f546;
	mov.b32 	%r877, %f547;
	shfl.sync.down.b32	%r878|%p98, %r877, 1, 31, -1;
	mov.b32 	%f548, %r878;
	add.f32 	%f1344, %f547, %f548;
	@%p93 bra 	$L__BB0_147;
	shl.b32 	%r879, %r9, 2;
	mov.u32 	%r880, _ZZ13single_decodeP6__halfS0_S0_S0_S0_S0_S0_S0_S0_S0_S0_S0_S0_S0_PfS1_E27local_attn_weight_reduction;
	add.s32 	%r881, %r880, %r879;
	st.shared.f32 	[%r881], %f1344;
$L__BB0_147:
	setp.gt.u32 	%p99, %r7, 15;
	bar.sync 	0;
	@%p99 bra 	$L__BB0_149;
	shl.b32 	%r882, %r7, 2;
	mov.u32 	%r883, _ZZ13single_decodeP6__halfS0_S0_S0_S0_S0_S0_S0_S0_S0_S0_S0_S0_S0_PfS1_E27local_attn_weight_reduction;
	add.s32 	%r884, %r883, %r882;
	ld.shared.f32 	%f1344, [%r884];
$L__BB0_149:
	setp.ne.s32 	%p100, %r7, 0;
	mov.b32 	%r885, %f1344;
	shfl.sync.down.b32	%r886|%p101, %r885, 8, 31, -1;
	mov.b32 	%f549, %r886;
	add.f32 	%f550, %f1344, %f549;
	mov.b32 	%r887, %f550;
	shfl.sync.down.b32	%r888|%p102, %r887, 4, 31, -1;
	mov.b32 	%f551, %r888;
	add.f32 	%f552, %f550, %f551;
	mov.b32 	%r889, %f552;
	shfl.sync.down.b32	%r890|%p103, %r889, 2, 31, -1;
	mov.b32 	%f553, %r890;
	add.f32 	%f554, %f552, %f553;
	mov.b32 	%r891, %f554;
	shfl.sync.down.b32	%r892|%p104, %r891, 1, 31, -1;
	mov.b32 	%f555, %r892;
	add.f32 	%f65, %f554, %f555;
	@%p100 bra 	$L__BB0_151;
	st.shared.f32 	[_ZZ13single_decodeP6__halfS0_S0_S0_S0_S0_S0_S0_S0_S0_S0_S0_S0_S0_PfS1_E11final_scale], %f65;
$L__BB0_151:
	setp.gt.u32 	%p105, %r20, -3;
	@%p105 bra 	$L__BB0_169;
	add.s32 	%r220, %r19, -2;
	and.b32  	%r221, %r220, 3;
	setp.lt.u32 	%p106, %r20, 3;
	mov.b32 	%r1796, 1;
	@%p106 bra 	$L__BB0_164;
	add.s32 	%r1800, %r1, 2;
	and.b32  	%r895, %r220, -4;
	neg.s32 	%r1801, %r895;
	mov.b32 	%r1799, 2;
$L__BB0_154:
	setp.ne.s32 	%p107, %r7, 0;
	@%p107 bra 	$L__BB0_156;
	ld.shared.f32 	%f556, [_ZZ13single_decodeP6__halfS0_S0_S0_S0_S0_S0_S0_S0_S0_S0_S0_S0_S0_PfS1_E11final_scale];
	mov.u32 	%r896, _ZZ13single_decodeP6__halfS0_S0_S0_S0_S0_S0_S0_S0_S0_S0_S0_S0_S0_PfS1_E11final_scale;
	add.s32 	%r897, %r1800, -1;
	rem.u32 	%r898, %r897, %r19;
	cvt.u64.u32 	%rd96, %r896;
	cvta.shared.u64 	%rd97, %rd96;
	mapa.u64	%rd98, %rd97, %r898;
	atom.add.f32 	%f557, [%rd98], %f556;
$L__BB0_156:
	setp.ne.s32 	%p108, %r7, 0;
	barrier.cluster.arrive;
	barrier.cluster.wait;
	@%p108 bra 	$L__BB0_158;
	ld.shared.f32 	%f558, [_ZZ13single_decodeP6__halfS0_S0_S0_S0_S0_S0_S0_S0_S0_S0_S0_S0_S0_PfS1_E11final_scale];
	mov.u32 	%r899, _ZZ13single_decodeP6__halfS0_S0_S0_S0_S0_S0_S0_S0_S0_S0_S0_S0_S0_PfS1_E11final_scale;
	rem.u32 	%r900, %r1800, %r19;
	cvt.u64.u32 	%rd99, %r899;
	cvta.shared.u64 	%rd100, %rd99;
	mapa.u64	%rd101, %rd100, %r900;
	atom.add.f32 	%f559, [%rd101], %f558;
$L__BB0_158:
	setp.ne.s32 	%p109, %r7, 0;
	barrier.cluster.arrive;
	barrier.cluster.wait;
	@%p109 bra 	$L__BB0_160;
	ld.shared.f32 	%f560, [_ZZ13single_decodeP6__halfS0_S0_S0_S0_S0_S0_S0_S0_S0_S0_S0_S0_S0_PfS1_E11final_scale];
	mov.u32 	%r901, _ZZ13single_decodeP6__halfS0_S0_S0_S0_S0_S0_S0_S0_S0_S0_S0_S0_S0_PfS1_E11final_scale;
	add.s32 	%r902, %r1800, 1;
	rem.u32 	%r903, %r902, %r19;
	cvt.u64.u32 	%rd102, %r901;
	cvta.shared.u64 	%rd103, %rd102;
	mapa.u64	%rd104, %rd103, %r903;
	atom.add.f32 	%f561, [%rd104], %f560;
$L__BB0_160:
	setp.ne.s32 	%p110, %r7, 0;
	barrier.cluster.arrive;
	barrier.cluster.wait;
	@%p110 bra 	$L__BB0_162;
	ld.shared.f32 	%f562, [_ZZ13single_decodeP6__halfS0_S0_S0_S0_S0_S0_S0_S0_S0_S0_S0_S0_S0_PfS1_E11final_scale];
	mov.u32 	%r904, _ZZ13single_decodeP6__halfS0_S0_S0_S0_S0_S0_S0_S0_S0_S0_S0_S0_S0_PfS1_E11final_scale;
	add.s32 	%r905, %r1800, 2;
	rem.u32 	%r906, %r905, %r19;
	cvt.u64.u32 	%rd105, %r904;
	cvta.shared.u64 	%rd106, %rd105;
	mapa.u64	%rd107, %rd106, %r906;
	atom.add.f32 	%f563, [%rd107], %f562;
$L__BB0_162:
	barrier.cluster.arrive;
	barrier.cluster.wait;
	add.s32 	%r1801, %r1801, 4;
	add.s32 	%r1800, %r1800, 4;
	add.s32 	%r1799, %r1799, 4;
	setp.eq.s32 	%p111, %r1801, 0;
	@%p111 bra 	$L__BB0_163;
	bra.uni 	$L__BB0_154;
$L__BB0_163:
	add.s32 	%r1796, %r1799, -1;
$L__BB0_164:
	setp.eq.s32 	%p112, %r221, 0;
	@%p112 bra 	$L__BB0_169;
	add.s32 	%r1798, %r1, %r1796;
	neg.s32 	%r1797, %r221;
$L__BB0_166:
	.pragma "nounroll";
	setp.ne.s32 	%p113, %r7, 0;
	@%p113 bra 	$L__BB0_168;
	ld.shared.f32 	%f564, [_ZZ13single_decodeP6__halfS0_S0_S0_S0_S0_S0_S0_S0_S0_S0_S0_S0_S0_PfS1_E11final_scale];
	mov.u32 	%r907, _ZZ13single_decodeP6__halfS0_S0_S0_S0_S0_S0_S0_S0_S0_S0_S0_S0_S0_PfS1_E11final_scale;
	rem.u32 	%r908, %r1798, %r19;
	cvt.u64.u32 	%rd108, %r907;
	cvta.shared.u64 	%rd109, %rd108;
	mapa.u64	%rd110, %rd109, %r908;
	atom.add.f32 	%f565, [%rd110], %f564;
$L__BB0_168:
	barrier.cluster.arrive;
	barrier.cluster.wait;
	add.s32 	%r1798, %r1798, 1;
	add.s32 	%r1797, %r1797, 1;
	setp.ne.s32 	%p114, %r1797, 0;
	@%p114 bra 	$L__BB0_166;
$L__BB0_169:
	setp.gt.u32 	%p115, %r7, 1023;
	@%p115 bra 	$L__BB0_172;
	ld.shared.f32 	%f66, [_ZZ13single_decodeP6__halfS0_S0_S0_S0_S0_S0_S0_S0_S0_S0_S0_S0_S0_PfS1_E11final_scale];
	add.s32 	%r1802, %r868, %r1833;
	mov.u32 	%r1803, %r7;
$L__BB0_171:
	ld.shared.u16 	%rs929, [%r1802];
	// begin inline asm
	{  cvt.f32.f16 %f566, %rs929;}

	// end inline asm
	div.rn.f32 	%f567, %f566, %f66;
	// begin inline asm
	{  cvt.rn.f16.f32 %rs930, %f567;}

	// end inline asm
	st.shared.u16 	[%r1802], %rs930;
	add.s32 	%r241, %r1803, 256;
	add.s32 	%r1802, %r1802, 512;
	setp.lt.u32 	%p116, %r1803, 768;
	mov.u32 	%r1803, %r241;
	@%p116 bra 	$L__BB0_171;
$L__BB0_172:
	barrier.sync 	0;
	add.s64 	%rd165, %rd3, %rd14;
	mov.b32 	%r1806, 0;
	mov.f32 	%f1345, 0f00000000;
	mov.u32 	%r1804, %r1846;
	mov.u32 	%r1805, %r1847;
$L__BB0_173:
	ld.shared.v4.u32 	{%r911, %r912, %r913, %r914}, [%r1805+-128];
	mul.wide.u32 	%rd111, %r1804, 2;
	add.s64 	%rd112, %rd3, %rd111;
	ld.global.v4.u32 	{%r915, %r916, %r917, %r918}, [%rd112];
	mov.b32 	{%rs932, %rs936}, %r911;
	mov.b32 	{%rs933, %rs937}, %r915;
	// begin inline asm
	{mul.f16 %rs931,%rs932,%rs933;
}
	// end inline asm
	// begin inline asm
	{  cvt.f32.f16 %f569, %rs931;}

	// end inline asm
	add.f32 	%f633, %f1345, %f569;
	// begin inline asm
	{mul.f16 %rs935,%rs936,%rs937;
}
	// end inline asm
	// begin inline asm
	{  cvt.f32.f16 %f570, %rs935;}

	// end inline asm
	add.f32 	%f634, %f633, %f570;
	mov.b32 	{%rs940, %rs944}, %r912;
	mov.b32 	{%rs941, %rs945}, %r916;
	// begin inline asm
	{mul.f16 %rs939,%rs940,%rs941;
}
	// end inline asm
	// begin inline asm
	{  cvt.f32.f16 %f571, %rs939;}

	// end inline asm
	add.f32 	%f635, %f634, %f571;
	// begin inline asm
	{mul.f16 %rs943,%rs944,%rs945;
}
	// end inline asm
	// begin inline asm
	{  cvt.f32.f16 %f572, %rs943;}

	// end inline asm
	add.f32 	%f636, %f635, %f572;
	mov.b32 	{%rs948, %rs952}, %r913;
	mov.b32 	{%rs949, %rs953}, %r917;
	// begin inline asm
	{mul.f16 %rs947,%rs948,%rs949;
}
	// end inline asm
	// begin inline asm
	{  cvt.f32.f16 %f573, %rs947;}

	// end inline asm
	add.f32 	%f637, %f636, %f573;
	// begin inline asm
	{mul.f16 %rs951,%rs952,%rs953;
}
	// end inline asm
	// begin inline asm
	{  cvt.f32.f16 %f574, %rs951;}

	// end inline asm
	add.f32 	%f638, %f637, %f574;
	mov.b32 	{%rs956, %rs960}, %r914;
	mov.b32 	{%rs957, %rs961}, %r918;
	// begin inline asm
	{mul.f16 %rs955,%rs956,%rs957;
}
	// end inline asm
	// begin inline asm
	{  cvt.f32.f16 %f575, %rs955;}

	// end inline asm
	add.f32 	%f639, %f638, %f575;
	// begin inline asm
	{mul.f16 %rs959,%rs960,%rs961;
}
	// end inline asm
	// begin inline asm
	{  cvt.f32.f16 %f576, %rs959;}

	// end inline asm
	add.f32 	%f640, %f639, %f576;
	ld.shared.v4.u32 	{%r919, %r920, %r921, %r922}, [%r1805+-96];
	ld.global.v4.u32 	{%r923, %r924, %r925, %r926}, [%rd165+-96];
	mov.b32 	{%rs964, %rs968}, %r919;
	mov.b32 	{%rs965, %rs969}, %r923;
	// begin inline asm
	{mul.f16 %rs963,%rs964,%rs965;
}
	// end inline asm
	// begin inline asm
	{  cvt.f32.f16 %f577, %rs963;}

	// end inline asm
	add.f32 	%f641, %f640, %f577;
	// begin inline asm
	{mul.f16 %rs967,%rs968,%rs969;
}
	// end inline asm
	// begin inline asm
	{  cvt.f32.f16 %f578, %rs967;}

	// end inline asm
	add.f32 	%f642, %f641, %f578;
	mov.b32 	{%rs972, %rs976}, %r920;
	mov.b32 	{%rs973, %rs977}, %r924;
	// begin inline asm
	{mul.f16 %rs971,%rs972,%rs973;
}
	// end inline asm
	// begin inline asm
	{  cvt.f32.f16 %f579, %rs971;}

	// end inline asm
	add.f32 	%f643, %f642, %f579;
	// begin inline asm
	{mul.f16 %rs975,%rs976,%rs977;
}
	// end inline asm
	// begin inline asm
	{  cvt.f32.f16 %f580, %rs975;}

	// end inline asm
	add.f32 	%f644, %f643, %f580;
	mov.b32 	{%rs980, %rs984}, %r921;
	mov.b32 	{%rs981, %rs985}, %r925;
	// begin inline asm
	{mul.f16 %rs979,%rs980,%rs981;
}
	// end inline asm
	// begin inline asm
	{  cvt.f32.f16 %f581, %rs979;}

	// end inline asm
	add.f32 	%f645, %f644, %f581;
	// begin inline asm
	{mul.f16 %rs983,%rs984,%rs985;
}
	// end inline asm
	// begin inline asm
	{  cvt.f32.f16 %f582, %rs983;}

	// end inline asm
	add.f32 	%f646, %f645, %f582;
	mov.b32 	{%rs988, %rs992}, %r922;
	mov.b32 	{%rs989, %rs993}, %r926;
	// begin inline asm
	{mul.f16 %rs987,%rs988,%rs989;
}
	// end inline asm
	// begin inline asm
	{  cvt.f32.f16 %f583, %rs987;}

	// end inline asm
	add.f32 	%f647, %f646, %f583;
	// begin inline asm
	{mul.f16 %rs991,%rs992,%rs993;
}
	// end inline asm
	// begin inline asm
	{  cvt.f32.f16 %f584, %rs991;}

	// end inline asm
	add.f32 	%f648, %f647, %f584;
	ld.shared.v4.u32 	{%r927, %r928, %r929, %r930}, [%r1805+-64];
	ld.global.v4.u32 	{%r931, %r932, %r933, %r934}, [%rd165+-64];
	mov.b32 	{%rs996, %rs1000}, %r927;
	mov.b32 	{%rs997, %rs1001}, %r931;
	// begin inline asm
	{mul.f16 %rs995,%rs996,%rs997;
}
	// end inline asm
	// begin inline asm
	{  cvt.f32.f16 %f585, %rs995;}

	// end inline asm
	add.f32 	%f649, %f648, %f585;
	// begin inline asm
	{mul.f16 %rs999,%rs1000,%rs1001;
}
	// end inline asm
	// begin inline asm
	{  cvt.f32.f16 %f586, %rs999;}

	// end inline asm
	add.f32 	%f650, %f649, %f586;
	mov.b32 	{%rs1004, %rs1008}, %r928;
	mov.b32 	{%rs1005, %rs1009}, %r932;
	// begin inline asm
	{mul.f16 %rs1003,%rs1004,%rs1005;
}
	// end inline asm
	// begin inline asm
	{  cvt.f32.f16 %f587, %rs1003;}

	// end inline asm
	add.f32 	%f651, %f650, %f587;
	// begin inline asm
	{mul.f16 %rs1007,%rs1008,%rs1009;
}
	// end inline asm
	// begin inline asm
	{  cvt.f32.f16 %f588, %rs1007;}

	// end inline asm
	add.f32 	%f652, %f651, %f588;
	mov.b32 	{%rs1012, %rs1016}, %r929;
	mov.b32 	{%rs1013, %rs1017}, %r933;
	// begin inline asm
	{mul.f16 %rs1011,%rs1012,%rs1013;
}
	// end inline asm
	// begin inline asm
	{  cvt.f32.f16 %f589, %rs1011;}

	// end inline asm
	add.f32 	%f653, %f652, %f589;
	// begin inline asm
	{mul.f16 %rs1015,%rs1016,%rs1017;
}
	// end inline asm
	// begin inline asm
	{  cvt.f32.f16 %f590, %rs1015;}

	// end inline asm
	add.f32 	%f654, %f653, %f590;
	mov.b32 	{%rs1020, %rs1024}, %r930;
	mov.b32 	{%rs1021, %rs1025}, %r934;
	// begin inline asm
	{mul.f16 %rs1019,%rs1020,%rs1021;
}
	// end inline asm
	// begin inline asm
	{  cvt.f32.f16 %f591, %rs1019;}

	// end inline asm
	add.f32 	%f655, %f654, %f591;
	// begin inline asm
	{mul.f16 %rs1023,%rs1024,%rs1025;
}
	// end inline asm
	// begin inline asm
	{  cvt.f32.f16 %f592, %rs1023;}

	// end inline asm
	add.f32 	%f656, %f655, %f592;
	ld.shared.v4.u32 	{%r935, %r936, %r937, %r938}, [%r1805+-32];
	ld.global.v4.u32 	{%r939, %r940, %r941, %r942}, [%rd165+-32];
	mov.b32 	{%rs1028, %rs1032}, %r935;
	mov.b32 	{%rs1029, %rs1033}, %r939;
	// begin inline asm
	{mul.f16 %rs1027,%rs1028,%rs1029;
}
	// end inline asm
	// begin inline asm
	{  cvt.f32.f16 %f593, %rs1027;}

	// end inline asm
	add.f32 	%f657, %f656, %f593;
	// begin inline asm
	{mul.f16 %rs1031,%rs1032,%rs1033;
}
	// end inline asm
	// begin inline asm
	{  cvt.f32.f16 %f594, %rs1031;}

	// end inline asm
	add.f32 	%f658, %f657, %f594;
	mov.b32 	{%rs1036, %rs1040}, %r936;
	mov.b32 	{%rs1037, %rs1041}, %r940;
	// begin inline asm
	{mul.f16 %rs1035,%rs1036,%rs1037;
}
	// end inline asm
	// begin inline asm
	{  cvt.f32.f16 %f595, %rs1035;}

	// end inline asm
	add.f32 	%f659, %f658, %f595;
	// begin inline asm
	{mul.f16 %rs1039,%rs1040,%rs1041;
}
	// end inline asm
	// begin inline asm
	{  cvt.f32.f16 %f596, %rs1039;}

	// end inline asm
	add.f32 	%f660, %f659, %f596;
	mov.b32 	{%rs1044, %rs1048}, %r937;
	mov.b32 	{%rs1045, %rs1049}, %r941;
	// begin inline asm
	{mul.f16 %rs1043,%rs1044,%rs1045;
}
	// end inline asm
	// begin inline asm
	{  cvt.f32.f16 %f597, %rs1043;}

	// end inline asm
	add.f32 	%f661, %f660, %f597;
	// begin inline asm
	{mul.f16 %rs1047,%rs1048,%rs1049;
}
	// end inline asm
	// begin inline asm
	{  cvt.f32.f16 %f598, %rs1047;}

	// end inline asm
	add.f32 	%f662, %f661, %f598;
	mov.b32 	{%rs1052, %rs1056}, %r938;
	mov.b32 	{%rs1053, %rs1057}, %r942;
	// begin inline asm
	{mul.f16 %rs1051,%rs1052,%rs1053;
}
	// end inline asm
	// begin inline asm
	{  cvt.f32.f16 %f599, %rs1051;}

	// end inline asm
	add.f32 	%f663, %f662, %f599;
	// begin inline asm
	{mul.f16 %rs1055,%rs1056,%rs1057;
}
	// end inline asm
	// begin inline asm
	{  cvt.f32.f16 %f600, %rs1055;}

	// end inline asm
	add.f32 	%f664, %f663, %f600;
	ld.shared.v4.u32 	{%r943, %r944, %r945, %r946}, [%r1805];
	ld.global.v4.u32 	{%r947, %r948, %r949, %r950}, [%rd165];
	mov.b32 	{%rs1060, %rs1064}, %r943;
	mov.b32 	{%rs1061, %rs1065}, %r947;
	// begin inline asm
	{mul.f16 %rs1059,%rs1060,%rs1061;
}
	// end inline asm
	// begin inline asm
	{  cvt.f32.f16 %f601, %rs1059;}

	// end inline asm
	add.f32 	%f665, %f664, %f601;
	// begin inline asm
	{mul.f16 %rs1063,%rs1064,%rs1065;
}
	// end inline asm
	// begin inline asm
	{  cvt.f32.f16 %f602, %rs1063;}

	// end inline asm
	add.f32 	%f666, %f665, %f602;
	mov.b32 	{%rs1068, %rs1072}, %r944;
	mov.b32 	{%rs1069, %rs1073}, %r948;
	// begin inline asm
	{mul.f16 %rs1067,%rs1068,%rs1069;
}
	// end inline asm
	// begin inline asm
	{  cvt.f32.f16 %f603, %rs1067;}

	// end inline asm
	add.f32 	%f667, %f666, %f603;
	// begin inline asm
	{mul.f16 %rs1071,%rs1072,%rs1073;
}
	// end inline asm
	// begin inline asm
	{  cvt.f32.f16 %f604, %rs1071;}

	// end inline asm
	add.f32 	%f668, %f667, %f604;
	mov.b32 	{%rs1076, %rs1080}, %r945;
	mov.b32 	{%rs1077, %rs1081}, %r949;
	// begin inline asm
	{mul.f16 %rs1075,%rs1076,%rs1077;
}
	// end inline asm
	// begin inline asm
	{  cvt.f32.f16 %f605, %rs1075;}

	// end inline asm
	add.f32 	%f669, %f668, %f605;
	// begin inline asm
	{mul.f16 %rs1079,%rs1080,%rs1081;
}
	// end inline asm
	// begin inline asm
	{  cvt.f32.f16 %f606, %rs1079;}

	// end inline asm
	add.f32 	%f670, %f669, %f606;
	mov.b32 	{%rs1084, %rs1088}, %r946;
	mov.b32 	{%rs1085, %rs1089}, %r950;
	// begin inline asm
	{mul.f16 %rs1083,%rs1084,%rs1085;
}
	// end inline asm
	// begin inline asm
	{  cvt.f32.f16 %f607, %rs1083;}

	// end inline asm
	add.f32 	%f671, %f670, %f607;
	// begin inline asm
	{mul.f16 %rs1087,%rs1088,%rs1089;
}
	// end inline asm
	// begin inline asm
	{  cvt.f32.f16 %f608, %rs1087;}

	// end inline asm
	add.f32 	%f672, %f671, %f608;
	ld.shared.v4.u32 	{%r951, %r952, %r953, %r954}, [%r1805+32];
	ld.global.v4.u32 	{%r955, %r956, %r957, %r958}, [%rd165+32];
	mov.b32 	{%rs1092, %rs1096}, %r951;
	mov.b32 	{%rs1093, %rs1097}, %r955;
	// begin inline asm
	{mul.f16 %rs1091,%rs1092,%rs1093;
}
	// end inline asm
	// begin inline asm
	{  cvt.f32.f16 %f609, %rs1091;}

	// end inline asm
	add.f32 	%f673, %f672, %f609;
	// begin inline asm
	{mul.f16 %rs1095,%rs1096,%rs1097;
}
	// end inline asm
	// begin inline asm
	{  cvt.f32.f16 %f610, %rs1095;}

	// end inline asm
	add.f32 	%f674, %f673, %f610;
	mov.b32 	{%rs1100, %rs1104}, %r952;
	mov.b32 	{%rs1101, %rs1105}, %r956;
	// begin inline asm
	{mul.f16 %rs1099,%rs1100,%rs1101;
}
	// end inline asm
	// begin inline asm
	{  cvt.f32.f16 %f611, %rs1099;}

	// end inline asm
	add.f32 	%f675, %f674, %f611;
	// begin inline asm
	{mul.f16 %rs1103,%rs1104,%rs1105;
}
	// end inline asm
	// begin inline asm
	{  cvt.f32.f16 %f612, %rs1103;}

	// end inline asm
	add.f32 	%f676, %f675, %f612;
	mov.b32 	{%rs1108, %rs1112}, %r953;
	mov.b32 	{%rs1109, %rs1113}, %r957;
	// begin inline asm
	{mul.f16 %rs1107,%rs1108,%rs1109;
}
	// end inline asm
	// begin inline asm
	{  cvt.f32.f16 %f613, %rs1107;}

	// end inline asm
	add.f32 	%f677, %f676, %f613;
	// begin inline asm
	{mul.f16 %rs1111,%rs1112,%rs1113;
}
	// end inline asm
	// begin inline asm
	{  cvt.f32.f16 %f614, %rs1111;}

	// end inline asm
	add.f32 	%f678, %f677, %f614;
	mov.b32 	{%rs1116, %rs1120}, %r954;
	mov.b32 	{%rs1117, %rs1121}, %r958;
	// begin inline asm
	{mul.f16 %rs1115,%rs1116,%rs1117;
}
	// end inline asm
	// begin inline asm
	{  cvt.f32.f16 %f615, %rs1115;}

	// end inline asm
	add.f32 	%f679, %f678, %f615;
	// begin inline asm
	{mul.f16 %rs1119,%rs1120,%rs1121;
}
	// end inline asm
	// begin inline asm
	{  cvt.f32.f16 %f616, %rs1119;}

	// end inline asm
	add.f32 	%f680, %f679, %f616;
	ld.shared.v4.u32 	{%r959, %r960, %r961, %r962}, [%r1805+64];
	ld.global.v4.u32 	{%r963, %r964, %r965, %r966}, [%rd165+64];
	mov.b32 	{%rs1124, %rs1128}, %r959;
	mov.b32 	{%rs1125, %rs1129}, %r963;
	// begin inline asm
	{mul.f16 %rs1123,%rs1124,%rs1125;
}
	// end inline asm
	// begin inline asm
	{  cvt.f32.f16 %f617, %rs1123;}

	// end inline asm
	add.f32 	%f681, %f680, %f617;
	// begin inline asm
	{mul.f16 %rs1127,%rs1128,%rs1129;
}
	// end inline asm
	// begin inline asm
	{  cvt.f32.f16 %f618, %rs1127;}

	// end inline asm
	add.f32 	%f682, %f681, %f618;
	mov.b32 	{%rs1132, %rs1136}, %r960;
	mov.b32 	{%rs1133, %rs1137}, %r964;
	// begin inline asm
	{mul.f16 %rs1131,%rs1132,%rs1133;
}
	// end inline asm
	// begin inline asm
	{  cvt.f32.f16 %f619, %rs1131;}

	// end inline asm
	add.f32 	%f683, %f682, %f619;
	// begin inline asm
	{mul.f16 %rs1135,%rs1136,%rs1137;
}
	// end inline asm
	// begin inline asm
	{  cvt.f32.f16 %f620, %rs1135;}

	// end inline asm
	add.f32 	%f684, %f683, %f620;
	mov.b32 	{%rs1140, %rs1144}, %r961;
	mov.b32 	{%rs1141, %rs1145}, %r965;
	// begin inline asm
	{mul.f16 %rs1139,%rs1140,%rs1141;
}
	// end inline asm
	// begin inline asm
	{  cvt.f32.f16 %f621, %rs1139;}

	// end inline asm
	add.f32 	%f685, %f684, %f621;
	// begin inline asm
	{mul.f16 %rs1143,%rs1144,%rs1145;
}
	// end inline asm
	// begin inline asm
	{  cvt.f32.f16 %f622, %rs1143;}

	// end inline asm
	add.f32 	%f686, %f685, %f622;
	mov.b32 	{%rs1148, %rs1152}, %r962;
	mov.b32 	{%rs1149, %rs1153}, %r966;
	// begin inline asm
	{mul.f16 %rs1147,%rs1148,%rs1149;
}
	// end inline asm
	// begin inline asm
	{  cvt.f32.f16 %f623, %rs1147;}

	// end inline asm
	add.f32 	%f687, %f686, %f623;
	// begin inline asm
	{mul.f16 %rs1151,%rs1152,%rs1153;
}
	// end inline asm
	// begin inline asm
	{  cvt.f32.f16 %f624, %rs1151;}

	// end inline asm
	add.f32 	%f688, %f687, %f624;
	ld.shared.v4.u32 	{%r967, %r968, %r969, %r970}, [%r1805+96];
	ld.global.v4.u32 	{%r971, %r972, %r973, %r974}, [%rd165+96];
	mov.b32 	{%rs1156, %rs1160}, %r967;
	mov.b32 	{%rs1157, %rs1161}, %r971;
	// begin inline asm
	{mul.f16 %rs1155,%rs1156,%rs1157;
}
	// end inline asm
	// begin inline asm
	{  cvt.f32.f16 %f625, %rs1155;}

	// end inline asm
	add.f32 	%f689, %f688, %f625;
	// begin inline asm
	{mul.f16 %rs1159,%rs1160,%rs1161;
}
	// end inline asm
	// begin inline asm
	{  cvt.f32.f16 %f626, %rs1159;}

	// end inline asm
	add.f32 	%f690, %f689, %f626;
	mov.b32 	{%rs1164, %rs1168}, %r968;
	mov.b32 	{%rs1165, %rs1169}, %r972;
	// begin inline asm
	{mul.f16 %rs1163,%rs1164,%rs1165;
}
	// end inline asm
	// begin inline asm
	{  cvt.f32.f16 %f627, %rs1163;}

	// end inline asm
	add.f32 	%f691, %f690, %f627;
	// begin inline asm
	{mul.f16 %rs1167,%rs1168,%rs1169;
}
	// end inline asm
	// begin inline asm
	{  cvt.f32.f16 %f628, %rs1167;}

	// end inline asm
	add.f32 	%f692, %f691, %f628;
	mov.b32 	{%rs1172, %rs1176}, %r969;
	mov.b32 	{%rs1173, %rs1177}, %r973;
	// begin inline asm
	{mul.f16 %rs1171,%rs1172,%rs1173;
}
	// end inline asm
	// begin inline asm
	{  cvt.f32.f16 %f629, %rs1171;}

	// end inline asm
	add.f32 	%f693, %f692, %f629;
	// begin inline asm
	{mul.f16 %rs1175,%rs1176,%rs1177;
}
	// end inline asm
	// begin inline asm
	{  cvt.f32.f16 %f630, %rs1175;}

	// end inline asm
	add.f32 	%f694, %f693, %f630;
	mov.b32 	{%rs1180, %rs1184}, %r970;
	mov.b32 	{%rs1181, %rs1185}, %r974;
	// begin inline asm
	{mul.f16 %rs1179,%rs1180,%rs1181;
}
	// end inline asm
	// begin inline asm
	{  cvt.f32.f16 %f631, %rs1179;}

	// end inline asm
	add.f32 	%f695, %f694, %f631;
	// begin inline asm
	{mul.f16 %rs1183,%rs1184,%rs1185;
}
	// end inline asm
	// begin inline asm
	{  cvt.f32.f16 %f632, %rs1183;}

	// end inline asm
	add.f32 	%f1345, %f695, %f632;
	add.s32 	%r246, %r1806, 128;
	add.s32 	%r1805, %r1805, 256;
	add.s32 	%r1804, %r1804, 128;
	add.s64 	%rd165, %rd165, 256;
	setp.lt.u32 	%p117, %r1806, 896;
	mov.u32 	%r1806, %r246;
	@%p117 bra 	$L__BB0_173;
	setp.ne.s32 	%p118, %r48, 0;
	mov.b32 	%r975, %f1345;
	shfl.sync.down.b32	%r976|%p119, %r975, 1, 31, -1;
	mov.b32 	%f696, %r976;
	add.f32 	%f69, %f1345, %f696;
	@%p118 bra 	$L__BB0_176;
	// begin inline asm
	{  cvt.rn.f16.f32 %rs1187, %f69;}

	// end inline asm
	st.shared.u16 	[%r65], %rs1187;
$L__BB0_176:
	setp.gt.u32 	%p120, %r20, -3;
	barrier.sync 	0;
	@%p120 bra 	$L__BB0_204;
	mov.u32 	%r978, _ZZ13single_decodeP6__halfS0_S0_S0_S0_S0_S0_S0_S0_S0_S0_S0_S0_S0_PfS1_E8local_kv;
	add.s32 	%r249, %r978, %r428;
	add.s32 	%r250, %r19, -2;
	and.b32  	%r251, %r250, 3;
	setp.lt.u32 	%p121, %r20, 3;
	mov.b32 	%r1807, 1;
	@%p121 bra 	$L__BB0_197;
	add.s32 	%r1811, %r1, 2;
	and.b32  	%r980, %r250, -4;
	neg.s32 	%r1812, %r980;
	mov.b32 	%r1810, 2;
$L__BB0_179:
	setp.ne.s32 	%p122, %r7, 0;
	@%p122 bra 	$L__BB0_181;
	add.s32 	%r991, %r1811, -1;
	rem.u32 	%r986, %r991, %r19;
	mov.u32 	%r982, _ZZ13single_decodeP6__halfS0_S0_S0_S0_S0_S0_S0_S0_S0_S0_S0_S0_S0_PfS1_E12local_buffer;
	// begin inline asm
	mapa.shared::cluster.u32 %r981, %r982, %r986;

	// end inline asm
	mov.u32 	%r985, _ZZ13single_decodeP6__halfS0_S0_S0_S0_S0_S0_S0_S0_S0_S0_S0_S0_S0_PfS1_E7barrier;
	// begin inline asm
	mapa.shared::cluster.u32 %r984, %r985, %r986;

	// end inline asm
	mov.b32 	%r989, 256;
	// begin inline asm
	cp.async.bulk.shared::cluster.shared::cta.mbarrier::complete_tx::bytes [%r981], [%r978], %r989, [%r984];
	// end inline asm
$L__BB0_181:
	setp.gt.u32 	%p123, %r7, 63;
	mov.u32 	%r992, _ZZ13single_decodeP6__halfS0_S0_S0_S0_S0_S0_S0_S0_S0_S0_S0_S0_S0_PfS1_E7barrier;
	mov.b32 	%r993, 0;
	// begin inline asm
	{
.reg .pred                P1;
LAB_WAIT:
mbarrier.try_wait.parity.shared::cta.b64 P1, [%r992], %r993;
@P1                       bra.uni DONE;
bra.uni                   LAB_WAIT;
DONE:
}

	// end inline asm
	@%p123 bra 	$L__BB0_183;
	ld.shared.u32 	%r996, [%r77];
	ld.shared.u32 	%r995, [%r249];
	// begin inline asm
	{add.f16x2 %r994,%r995,%r996;
}
	// end inline asm
	st.shared.u32 	[%r249], %r994;
$L__BB0_183:
	setp.ne.s32 	%p124, %r7, 0;
	barrier.sync 	0;
	@%p124 bra 	$L__BB0_185;
	rem.u32 	%r1002, %r1811, %r19;
	mov.u32 	%r998, _ZZ13single_decodeP6__halfS0_S0_S0_S0_S0_S0_S0_S0_S0_S0_S0_S0_S0_PfS1_E12local_buffer;
	// begin inline asm
	mapa.shared::cluster.u32 %r997, %r998, %r1002;

	// end inline asm
	// begin inline asm
	mapa.shared::cluster.u32 %r1000, %r992, %r1002;

	// end inline asm
	mov.b32 	%r1005, 256;
	// begin inline asm
	cp.async.bulk.shared::cluster.shared::cta.mbarrier::complete_tx::bytes [%r997], [%r978], %r1005, [%r1000];
	// end inline asm
$L__BB0_185:
	setp.gt.u32 	%p125, %r7, 63;
	mov.b32 	%r1008, 0;
	// begin inline asm
	{
.reg .pred                P1;
LAB_WAIT:
mbarrier.try_wait.parity.shared::cta.b64 P1, [%r992], %r1008;
@P1                       bra.uni DONE;
bra.uni                   LAB_WAIT;
DONE:
}

	// end inline asm
	@%p125 bra 	$L__BB0_187;
	ld.shared.u32 	%r1011, [%r77];
	ld.shared.u32 	%r1010, [%r249];
	// begin inline asm
	{add.f16x2 %r1009,%r1010,%r1011;
}
	// end inline asm
	st.shared.u32 	[%r249], %r1009;
$L__BB0_187:
	setp.ne.s32 	%p126, %r7, 0;
	barrier.sync 	0;
	@%p126 bra 	$L__BB0_189;
	add.s32 	%r1022, %r1811, 1;
	rem.u32 	%r1017, %r1022, %r19;
	mov.u32 	%r1013, _ZZ13single_decodeP6__halfS0_S0_S0_S0_S0_S0_S0_S0_S0_S0_S0_S0_S0_PfS1_E12local_buffer;
	// begin inline asm
	mapa.shared::cluster.u32 %r1012, %r1013, %r1017;

	// end inline asm
	// begin inline asm
	mapa.shared::cluster.u32 %r1015, %r992, %r1017;

	// end inline asm
	mov.b32 	%r1020, 256;
	// begin inline asm
	cp.async.bulk.shared::cluster.shared::cta.mbarrier::complete_tx::bytes [%r1012], [%r978], %r1020, [%r1015];
	// end inline asm
$L__BB0_189:
	setp.gt.u32 	%p127, %r7, 63;
	mov.b32 	%r1024, 0;
	// begin inline asm
	{
.reg .pred                P1;
LAB_WAIT:
mbarrier.try_wait.parity.shared::cta.b64 P1, [%r992], %r1024;
@P1                       bra.uni DONE;
bra.uni                   LAB_WAIT;
DONE:
}

	// end inline asm
	@%p127 bra 	$L__BB0_191;
	ld.shared.u32 	%r1027, [%r77];
	ld.shared.u32 	%r1026, [%r249];
	// begin inline asm
	{add.f16x2 %r1025,%r1026,%r1027;
}
	// end inline asm
	st.shared.u32 	[%r249], %r1025;
$L__BB0_191:
	setp.ne.s32 	%p128, %r7, 0;
	barrier.sync 	0;
	@%p128 bra 	$L__BB0_193;
	add.s32 	%r1038, %r1811, 2;
	rem.u32 	%r1033, %r1038, %r19;
	mov.u32 	%r1029, _ZZ13single_decodeP6__halfS0_S0_S0_S0_S0_S0_S0_S0_S0_S0_S0_S0_S0_PfS1_E12local_buffer;
	// begin inline asm
	mapa.shared::cluster.u32 %r1028, %r1029, %r1033;

	// end inline asm
	// begin inline asm
	mapa.shared::cluster.u32 %r1031, %r992, %r1033;

	// end inline asm
	mov.b32 	%r1036, 256;
	// begin inline asm
	cp.async.bulk.shared::cluster.shared::cta.mbarrier::complete_tx::bytes [%r1028], [%r978], %r1036, [%r1031];
	// end inline asm
$L__BB0_193:
	setp.gt.u32 	%p129, %r7, 63;
	mov.b32 	%r1040, 0;
	// begin inline asm
	{
.reg .pred                P1;
LAB_WAIT:
mbarrier.try_wait.parity.shared::cta.b64 P1, [%r992], %r1040;
@P1                       bra.uni DONE;
bra.uni                   LAB_WAIT;
DONE:
}

	// end inline asm
	@%p129 bra 	$L__BB0_195;
	ld.shared.u32 	%r1043, [%r77];
	ld.shared.u32 	%r1042, [%r249];
	// begin inline asm
	{add.f16x2 %r1041,%r1042,%r1043;
}
	// end inline asm
	st.shared.u32 	[%r249], %r1041;
$L__BB0_195:
	barrier.sync 	0;
	add.s32 	%r1812, %r1812, 4;
	add.s32 	%r1811, %r1811, 4;
	add.s32 	%r1810, %r1810, 4;
	setp.eq.s32 	%p130, %r1812, 0;
	@%p130 bra 	$L__BB0_196;
	bra.uni 	$L__BB0_179;
$L__BB0_196:
	add.s32 	%r1807, %r1810, -1;
$L__BB0_197:
	setp.eq.s32 	%p131, %r251, 0;
	@%p131 bra 	$L__BB0_204;
	add.s32 	%r1809, %r1, %r1807;
	neg.s32 	%r1808, %r251;
$L__BB0_199:
	.pragma "nounroll";
	setp.ne.s32 	%p132, %r7, 0;
	@%p132 bra 	$L__BB0_201;
	rem.u32 	%r1049, %r1809, %r19;
	mov.u32 	%r1045, _ZZ13single_decodeP6__halfS0_S0_S0_S0_S0_S0_S0_S0_S0_S0_S0_S0_S0_PfS1_E12local_buffer;
	// begin inline asm
	mapa.shared::cluster.u32 %r1044, %r1045, %r1049;

	// end inline asm
	mov.u32 	%r1048, _ZZ13single_decodeP6__halfS0_S0_S0_S0_S0_S0_S0_S0_S0_S0_S0_S0_S0_PfS1_E7barrier;
	// begin inline asm
	mapa.shared::cluster.u32 %r1047, %r1048, %r1049;

	// end inline asm
	mov.b32 	%r1052, 256;
	// begin inline asm
	cp.async.bulk.shared::cluster.shared::cta.mbarrier::complete_tx::bytes [%r1044], [%r978], %r1052, [%r1047];
	// end inline asm
$L__BB0_201:
	setp.gt.u32 	%p133, %r7, 63;
	mov.u32 	%r1054, _ZZ13single_decodeP6__halfS0_S0_S0_S0_S0_S0_S0_S0_S0_S0_S0_S0_S0_PfS1_E7barrier;
	mov.b32 	%r1055, 0;
	// begin inline asm
	{
.reg .pred                P1;
LAB_WAIT:
mbarrier.try_wait.parity.shared::cta.b64 P1, [%r1054], %r1055;
@P1                       bra.uni DONE;
bra.uni                   LAB_WAIT;
DONE:
}

	// end inline asm
	@%p133 bra 	$L__BB0_203;
	ld.shared.u32 	%r1058, [%r77];
	ld.shared.u32 	%r1057, [%r249];
	// begin inline asm
	{add.f16x2 %r1056,%r1057,%r1058;
}
	// end inline asm
	st.shared.u32 	[%r249], %r1056;
$L__BB0_203:
	barrier.sync 	0;
	add.s32 	%r1809, %r1809, 1;
	add.s32 	%r1808, %r1808, 1;
	setp.ne.s32 	%p134, %r1808, 0;
	@%p134 bra 	$L__BB0_199;
$L__BB0_204:
	cvta.to.global.u64 	%rd26, %rd46;
	setp.eq.s32 	%p135, %r1, 3;
	setp.ne.s32 	%p136, %r48, 0;
	and.pred  	%p3, %p135, %p136;
	shl.b32 	%r262, %r9, 7;
	or.b32  	%r1060, %r64, %r262;
	mad.lo.s32 	%r263, %r9, -112, %r1060;
	mov.b32 	%r1813, 0;
	mov.f32 	%f1346, 0f00000000;
	not.pred 	%p138, %p3;
$L__BB0_205:
	add.s32 	%r1061, %r1813, %r49;
	shl.b32 	%r1062, %r1061, 1;
	add.s32 	%r1064, %r868, %r1062;
	ld.shared.v4.u32 	{%r1065, %r1066, %r1067, %r1068}, [%r1064];
	add.s32 	%r1069, %r1813, %r1846;
	mul.wide.u32 	%rd113, %r1069, 2;
	add.s64 	%rd114, %rd26, %rd113;
	ld.global.v4.u32 	{%r1070, %r1071, %r1072, %r1073}, [%rd114];
	mov.b32 	{%rs1189, %rs1193}, %r1065;
	mov.b32 	{%rs1190, %rs1194}, %r1070;
	// begin inline asm
	{mul.f16 %rs1188,%rs1189,%rs1190;
}
	// end inline asm
	// begin inline asm
	{  cvt.f32.f16 %f699, %rs1188;}

	// end inline asm
	add.f32 	%f723, %f1346, %f699;
	// begin inline asm
	{mul.f16 %rs1192,%rs1193,%rs1194;
}
	// end inline asm
	// begin inline asm
	{  cvt.f32.f16 %f700, %rs1192;}

	// end inline asm
	add.f32 	%f724, %f723, %f700;
	mov.b32 	{%rs1197, %rs1201}, %r1066;
	mov.b32 	{%rs1198, %rs1202}, %r1071;
	// begin inline asm
	{mul.f16 %rs1196,%rs1197,%rs1198;
}
	// end inline asm
	// begin inline asm
	{  cvt.f32.f16 %f701, %rs1196;}

	// end inline asm
	add.f32 	%f725, %f724, %f701;
	// begin inline asm
	{mul.f16 %rs1200,%rs1201,%rs1202;
}
	// end inline asm
	// begin inline asm
	{  cvt.f32.f16 %f702, %rs1200;}

	// end inline asm
	add.f32 	%f726, %f725, %f702;
	mov.b32 	{%rs1205, %rs1209}, %r1067;
	mov.b32 	{%rs1206, %rs1210}, %r1072;
	// begin inline asm
	{mul.f16 %rs1204,%rs1205,%rs1206;
}
	// end inline asm
	// begin inline asm
	{  cvt.f32.f16 %f703, %rs1204;}

	// end inline asm
	add.f32 	%f727, %f726, %f703;
	// begin inline asm
	{mul.f16 %rs1208,%rs1209,%rs1210;
}
	// end inline asm
	// begin inline asm
	{  cvt.f32.f16 %f704, %rs1208;}

	// end inline asm
	add.f32 	%f728, %f727, %f704;
	mov.b32 	{%rs1213, %rs1217}, %r1068;
	mov.b32 	{%rs1214, %rs1218}, %r1073;
	// begin inline asm
	{mul.f16 %rs1212,%rs1213,%rs1214;
}
	// end inline asm
	// begin inline asm
	{  cvt.f32.f16 %f705, %rs1212;}

	// end inline asm
	add.f32 	%f729, %f728, %f705;
	// begin inline asm
	{mul.f16 %rs1216,%rs1217,%rs1218;
}
	// end inline asm
	// begin inline asm
	{  cvt.f32.f16 %f706, %rs1216;}

	// end inline asm
	add.f32 	%f730, %f729, %f706;
	ld.shared.v4.u32 	{%r1074, %r1075, %r1076, %r1077}, [%r1064+32];
	cvt.u64.u32 	%rd115, %r1813;
	add.s64 	%rd116, %rd115, %rd13;
	shl.b64 	%rd117, %rd116, 1;
	add.s64 	%rd118, %rd26, %rd117;
	ld.global.v4.u32 	{%r1078, %r1079, %r1080, %r1081}, [%rd118+32];
	mov.b32 	{%rs1221, %rs1225}, %r1074;
	mov.b32 	{%rs1222, %rs1226}, %r1078;
	// begin inline asm
	{mul.f16 %rs1220,%rs1221,%rs1222;
}
	// end inline asm
	// begin inline asm
	{  cvt.f32.f16 %f707, %rs1220;}

	// end inline asm
	add.f32 	%f731, %f730, %f707;
	// begin inline asm
	{mul.f16 %rs1224,%rs1225,%rs1226;
}
	// end inline asm
	// begin inline asm
	{  cvt.f32.f16 %f708, %rs1224;}

	// end inline asm
	add.f32 	%f732, %f731, %f708;
	mov.b32 	{%rs1229, %rs1233}, %r1075;
	mov.b32 	{%rs1230, %rs1234}, %r1079;
	// begin inline asm
	{mul.f16 %rs1228,%rs1229,%rs1230;
}
	// end inline asm
	// begin inline asm
	{  cvt.f32.f16 %f709, %rs1228;}

	// end inline asm
	add.f32 	%f733, %f732, %f709;
	// begin inline asm
	{mul.f16 %rs1232,%rs1233,%rs1234;
}
	// end inline asm
	// begin inline asm
	{  cvt.f32.f16 %f710, %rs1232;}

	// end inline asm
	add.f32 	%f734, %f733, %f710;
	mov.b32 	{%rs1237, %rs1241}, %r1076;
	mov.b32 	{%rs1238, %rs1242}, %r1080;
	// begin inline asm
	{mul.f16 %rs1236,%rs1237,%rs1238;
}
	// end inline asm
	// begin inline asm
	{  cvt.f32.f16 %f711, %rs1236;}

	// end inline asm
	add.f32 	%f735, %f734, %f711;
	// begin inline asm
	{mul.f16 %rs1240,%rs1241,%rs1242;
}
	// end inline asm
	// begin inline asm
	{  cvt.f32.f16 %f712, %rs1240;}

	// end inline asm
	add.f32 	%f736, %f735, %f712;
	mov.b32 	{%rs1245, %rs1249}, %r1077;
	mov.b32 	{%rs1246, %rs1250}, %r1081;
	// begin inline asm
	{mul.f16 %rs1244,%rs1245,%rs1246;
}
	// end inline asm
	// begin inline asm
	{  cvt.f32.f16 %f713, %rs1244;}

	// end inline asm
	add.f32 	%f737, %f736, %f713;
	// begin inline asm
	{mul.f16 %rs1248,%rs1249,%rs1250;
}
	// end inline asm
	// begin inline asm
	{  cvt.f32.f16 %f714, %rs1248;}

	// end inline asm
	add.f32 	%f738, %f737, %f714;
	ld.shared.v4.u32 	{%r1082, %r1083, %r1084, %r1085}, [%r1064+64];
	ld.global.v4.u32 	{%r1086, %r1087, %r1088, %r1089}, [%rd118+64];
	mov.b32 	{%rs1253, %rs1257}, %r1082;
	mov.b32 	{%rs1254, %rs1258}, %r1086;
	// begin inline asm
	{mul.f16 %rs1252,%rs1253,%rs1254;
}
	// end inline asm
	// begin inline asm
	{  cvt.f32.f16 %f715, %rs1252;}

	// end inline asm
	add.f32 	%f739, %f738, %f715;
	// begin inline asm
	{mul.f16 %rs1256,%rs1257,%rs1258;
}
	// end inline asm
	// begin inline asm
	{  cvt.f32.f16 %f716, %rs1256;}

	// end inline asm
	add.f32 	%f740, %f739, %f716;
	mov.b32 	{%rs1261, %rs1265}, %r1083;
	mov.b32 	{%rs1262, %rs1266}, %r1087;
	// begin inline asm
	{mul.f16 %rs1260,%rs1261,%rs1262;
}
	// end inline asm
	// begin inline asm
	{  cvt.f32.f16 %f717, %rs1260;}

	// end inline asm
	add.f32 	%f741, %f740, %f717;
	// begin inline asm
	{mul.f16 %rs1264,%rs1265,%rs1266;
}
	// end inline asm
	// begin inline asm
	{  cvt.f32.f16 %f718, %rs1264;}

	// end inline asm
	add.f32 	%f742, %f741, %f718;
	mov.b32 	{%rs1269, %rs1273}, %r1084;
	mov.b32 	{%rs1270, %rs1274}, %r1088;
	// begin inline asm
	{mul.f16 %rs1268,%rs1269,%rs1270;
}
	// end inline asm
	// begin inline asm
	{  cvt.f32.f16 %f719, %rs1268;}

	// end inline asm
	add.f32 	%f743, %f742, %f719;
	// begin inline asm
	{mul.f16 %rs1272,%rs1273,%rs1274;
}
	// end inline asm
	// begin inline asm
	{  cvt.f32.f16 %f720, %rs1272;}

	// end inline asm
	add.f32 	%f744, %f743, %f720;
	mov.b32 	{%rs1277, %rs1281}, %r1085;
	mov.b32 	{%rs1278, %rs1282}, %r1089;
	// begin inline asm
	{mul.f16 %rs1276,%rs1277,%rs1278;
}
	// end inline asm
	// begin inline asm
	{  cvt.f32.f16 %f721, %rs1276;}

	// end inline asm
	add.f32 	%f745, %f744, %f721;
	// begin inline asm
	{mul.f16 %rs1280,%rs1281,%rs1282;
}
	// end inline asm
	// begin inline asm
	{  cvt.f32.f16 %f722, %rs1280;}

	// end inline asm
	add.f32 	%f71, %f745, %f722;
	ld.shared.v4.u32 	{%r274, %r273, %r272, %r271}, [%r1064+96];
	ld.global.v4.u32 	{%r275, %r276, %r277, %r1814}, [%rd118+96];
	setp.ne.s32 	%p137, %r1813, 960;
	or.pred  	%p139, %p137, %p138;
	@%p139 bra 	$L__BB0_207;
	ld.shared.u16 	%rs1284, [%r65];
	cvt.u16.u32 	%rs1285, %r1814;
	mov.b32 	%r1814, {%rs1285, %rs1284};
$L__BB0_207:
	mov.b32 	{%rs1287, %rs1291}, %r274;
	mov.b32 	{%rs1288, %rs1292}, %r275;
	// begin inline asm
	{mul.f16 %rs1286,%rs1287,%rs1288;
}
	// end inline asm
	// begin inline asm
	{  cvt.f32.f16 %f746, %rs1286;}

	// end inline asm
	add.f32 	%f754, %f71, %f746;
	// begin inline asm
	{mul.f16 %rs1290,%rs1291,%rs1292;
}
	// end inline asm
	// begin inline asm
	{  cvt.f32.f16 %f747, %rs1290;}

	// end inline asm
	add.f32 	%f755, %f754, %f747;
	mov.b32 	{%rs1295, %rs1299}, %r273;
	mov.b32 	{%rs1296, %rs1300}, %r276;
	// begin inline asm
	{mul.f16 %rs1294,%rs1295,%rs1296;
}
	// end inline asm
	// begin inline asm
	{  cvt.f32.f16 %f748, %rs1294;}

	// end inline asm
	add.f32 	%f756, %f755, %f748;
	// begin inline asm
	{mul.f16 %rs1298,%rs1299,%rs1300;
}
	// end inline asm
	// begin inline asm
	{  cvt.f32.f16 %f749, %rs1298;}

	// end inline asm
	add.f32 	%f757, %f756, %f749;
	mov.b32 	{%rs1303, %rs1307}, %r272;
	mov.b32 	{%rs1304, %rs1308}, %r277;
	// begin inline asm
	{mul.f16 %rs1302,%rs1303,%rs1304;
}
	// end inline asm
	// begin inline asm
	{  cvt.f32.f16 %f750, %rs1302;}

	// end inline asm
	add.f32 	%f758, %f757, %f750;
	// begin inline asm
	{mul.f16 %rs1306,%rs1307,%rs1308;
}
	// end inline asm
	// begin inline asm
	{  cvt.f32.f16 %f751, %rs1306;}

	// end inline asm
	add.f32 	%f759, %f758, %f751;
	mov.b32 	{%rs1311, %rs1315}, %r271;
	mov.b32 	{%rs1312, %rs1316}, %r1814;
	// begin inline asm
	{mul.f16 %rs1310,%rs1311,%rs1312;
}
	// end inline asm
	// begin inline asm
	{  cvt.f32.f16 %f752, %rs1310;}

	// end inline asm
	add.f32 	%f760, %f759, %f752;
	// begin inline asm
	{mul.f16 %rs1314,%rs1315,%rs1316;
}
	// end inline asm
	// begin inline asm
	{  cvt.f32.f16 %f753, %rs1314;}

	// end inline asm
	add.f32 	%f1346, %f760, %f753;
	add.s32 	%r281, %r1813, 64;
	setp.lt.u32 	%p140, %r1813, 960;
	mov.u32 	%r1813, %r281;
	@%p140 bra 	$L__BB0_205;
	setp.ne.s32 	%p141, %r48, 0;
	mov.b32 	%r1090, %f1346;
	shfl.sync.down.b32	%r1091|%p142, %r1090, 1, 31, -1;
	mov.b32 	%f761, %r1091;
	add.f32 	%f73, %f1346, %f761;
	shl.b32 	%r1092, %r263, 1;
	mov.u32 	%r1093, _ZZ13single_decodeP6__halfS0_S0_S0_S0_S0_S0_S0_S0_S0_S0_S0_S0_S0_PfS1_E12local_output;
	add.s32 	%r282, %r1093, %r1092;
	@%p141 bra 	$L__BB0_210;
	// begin inline asm
	{  cvt.rn.f16.f32 %rs1318, %f73;}

	// end inline asm
	st.shared.u16 	[%r282], %rs1318;
$L__BB0_210:
	setp.gt.u32 	%p143, %r20, -3;
	barrier.sync 	0;
	add.s32 	%r283, %r1093, %r428;
	@%p143 bra 	$L__BB0_238;
	add.s32 	%r284, %r19, -2;
	and.b32  	%r285, %r284, 3;
	setp.lt.u32 	%p144, %r20, 3;
	mov.b32 	%r1815, 1;
	@%p144 bra 	$L__BB0_231;
	add.s32 	%r1819, %r1, 2;
	and.b32  	%r1097, %r284, -4;
	neg.s32 	%r1820, %r1097;
	mov.b32 	%r1818, 2;
$L__BB0_213:
	setp.ne.s32 	%p145, %r7, 0;
	@%p145 bra 	$L__BB0_215;
	add.s32 	%r1108, %r1819, -1;
	rem.u32 	%r1103, %r1108, %r19;
	mov.u32 	%r1099, _ZZ13single_decodeP6__halfS0_S0_S0_S0_S0_S0_S0_S0_S0_S0_S0_S0_S0_PfS1_E12local_buffer;
	// begin inline asm
	mapa.shared::cluster.u32 %r1098, %r1099, %r1103;

	// end inline asm
	mov.u32 	%r1102, _ZZ13single_decodeP6__halfS0_S0_S0_S0_S0_S0_S0_S0_S0_S0_S0_S0_S0_PfS1_E7barrier;
	// begin inline asm
	mapa.shared::cluster.u32 %r1101, %r1102, %r1103;

	// end inline asm
	mov.b32 	%r1106, 256;
	// begin inline asm
	cp.async.bulk.shared::cluster.shared::cta.mbarrier::complete_tx::bytes [%r1098], [%r1093], %r1106, [%r1101];
	// end inline asm
$L__BB0_215:
	setp.gt.u32 	%p146, %r7, 63;
	mov.u32 	%r1109, _ZZ13single_decodeP6__halfS0_S0_S0_S0_S0_S0_S0_S0_S0_S0_S0_S0_S0_PfS1_E7barrier;
	mov.b32 	%r1110, 0;
	// begin inline asm
	{
.reg .pred                P1;
LAB_WAIT:
mbarrier.try_wait.parity.shared::cta.b64 P1, [%r1109], %r1110;
@P1                       bra.uni DONE;
bra.uni                   LAB_WAIT;
DONE:
}

	// end inline asm
	@%p146 bra 	$L__BB0_217;
	ld.shared.u32 	%r1113, [%r77];
	ld.shared.u32 	%r1112, [%r283];
	// begin inline asm
	{add.f16x2 %r1111,%r1112,%r1113;
}
	// end inline asm
	st.shared.u32 	[%r283], %r1111;
$L__BB0_217:
	setp.ne.s32 	%p147, %r7, 0;
	barrier.sync 	0;
	@%p147 bra 	$L__BB0_219;
	rem.u32 	%r1119, %r1819, %r19;
	mov.u32 	%r1115, _ZZ13single_decodeP6__halfS0_S0_S0_S0_S0_S0_S0_S0_S0_S0_S0_S0_S0_PfS1_E12local_buffer;
	// begin inline asm
	mapa.shared::cluster.u32 %r1114, %r1115, %r1119;

	// end inline asm
	// begin inline asm
	mapa.shared::cluster.u32 %r1117, %r1109, %r1119;

	// end inline asm
	mov.b32 	%r1122, 256;
	// begin inline asm
	cp.async.bulk.shared::cluster.shared::cta.mbarrier::complete_tx::bytes [%r1114], [%r1093], %r1122, [%r1117];
	// end inline asm
$L__BB0_219:
	setp.gt.u32 	%p148, %r7, 63;
	mov.b32 	%r1125, 0;
	// begin inline asm
	{
.reg .pred                P1;
LAB_WAIT:
mbarrier.try_wait.parity.shared::cta.b64 P1, [%r1109], %r1125;
@P1                       bra.uni DONE;
bra.uni                   LAB_WAIT;
DONE:
}

	// end inline asm
	@%p148 bra 	$L__BB0_221;
	ld.shared.u32 	%r1128, [%r77];
	ld.shared.u32 	%r1127, [%r283];
	// begin inline asm
	{add.f16x2 %r1126,%r1127,%r1128;
}
	// end inline asm
	st.shared.u32 	[%r283], %r1126;
$L__BB0_221:
	setp.ne.s32 	%p149, %r7, 0;
	barrier.sync 	0;
	@%p149 bra 	$L__BB0_223;
	add.s32 	%r1139, %r1819, 1;
	rem.u32 	%r1134, %r1139, %r19;
	mov.u32 	%r1130, _ZZ13single_decodeP6__halfS0_S0_S0_S0_S0_S0_S0_S0_S0_S0_S0_S0_S0_PfS1_E12local_buffer;
	// begin inline asm
	mapa.shared::cluster.u32 %r1129, %r1130, %r1134;

	// end inline asm
	// begin inline asm
	mapa.shared::cluster.u32 %r1132, %r1109, %r1134;

	// end inline asm
	mov.b32 	%r1137, 256;
	// begin inline asm
	cp.async.bulk.shared::cluster.shared::cta.mbarrier::complete_tx::bytes [%r1129], [%r1093], %r1137, [%r1132];
	// end inline asm
$L__BB0_223:
	setp.gt.u32 	%p150, %r7, 63;
	mov.b32 	%r1141, 0;
	// begin inline asm
	{
.reg .pred                P1;
LAB_WAIT:
mbarrier.try_wait.parity.shared::cta.b64 P1, [%r1109], %r1141;
@P1                       bra.uni DONE;
bra.uni                   LAB_WAIT;
DONE:
}

	// end inline asm
	@%p150 bra 	$L__BB0_225;
	ld.shared.u32 	%r1144, [%r77];
	ld.shared.u32 	%r1143, [%r283];
	// begin inline asm
	{add.f16x2 %r1142,%r1143,%r1144;
}
	// end inline asm
	st.shared.u32 	[%r283], %r1142;
$L__BB0_225:
	setp.ne.s32 	%p151, %r7, 0;
	barrier.sync 	0;
	@%p151 bra 	$L__BB0_227;
	add.s32 	%r1155, %r1819, 2;
	rem.u32 	%r1150, %r1155, %r19;
	mov.u32 	%r1146, _ZZ13single_decodeP6__halfS0_S0_S0_S0_S0_S0_S0_S0_S0_S0_S0_S0_S0_PfS1_E12local_buffer;
	// begin inline asm
	mapa.shared::cluster.u32 %r1145, %r1146, %r1150;

	// end inline asm
	// begin inline asm
	mapa.shared::cluster.u32 %r1148, %r1109, %r1150;

	// end inline asm
	mov.b32 	%r1153, 256;
	// begin inline asm
	cp.async.bulk.shared::cluster.shared::cta.mbarrier::complete_tx::bytes [%r1145], [%r1093], %r1153, [%r1148];
	// end inline asm
$L__BB0_227:
	setp.gt.u32 	%p152, %r7, 63;
	mov.b32 	%r1157, 0;
	// begin inline asm
	{
.reg .pred                P1;
LAB_WAIT:
mbarrier.try_wait.parity.shared::cta.b64 P1, [%r1109], %r1157;
@P1                       bra.uni DONE;
bra.uni                   LAB_WAIT;
DONE:
}

	// end inline asm
	@%p152 bra 	$L__BB0_229;
	ld.shared.u32 	%r1160, [%r77];
	ld.shared.u32 	%r1159, [%r283];
	// begin inline asm
	{add.f16x2 %r1158,%r1159,%r1160;
}
	// end inline asm
	st.shared.u32 	[%r283], %r1158;
$L__BB0_229:
	barrier.sync 	0;
	add.s32 	%r1820, %r1820, 4;
	add.s32 	%r1819, %r1819, 4;
	add.s32 	%r1818, %r1818, 4;
	setp.eq.s32 	%p153, %r1820, 0;
	@%p153 bra 	$L__BB0_230;
	bra.uni 	$L__BB0_213;
$L__BB0_230:
	add.s32 	%r1815, %r1818, -1;
$L__BB0_231:
	setp.eq.s32 	%p154, %r285, 0;
	@%p154 bra 	$L__BB0_238;
	add.s32 	%r1817, %r1, %r1815;
	neg.s32 	%r1816, %r285;
$L__BB0_233:
	.pragma "nounroll";
	setp.ne.s32 	%p155, %r7, 0;
	@%p155 bra 	$L__BB0_235;
	rem.u32 	%r1166, %r1817, %r19;
	mov.u32 	%r1162, _ZZ13single_decodeP6__halfS0_S0_S0_S0_S0_S0_S0_S0_S0_S0_S0_S0_S0_PfS1_E12local_buffer;
	// begin inline asm
	mapa.shared::cluster.u32 %r1161, %r1162, %r1166;

	// end inline asm
	mov.u32 	%r1165, _ZZ13single_decodeP6__halfS0_S0_S0_S0_S0_S0_S0_S0_S0_S0_S0_S0_S0_PfS1_E7barrier;
	// begin inline asm
	mapa.shared::cluster.u32 %r1164, %r1165, %r1166;

	// end inline asm
	mov.b32 	%r1169, 256;
	// begin inline asm
	cp.async.bulk.shared::cluster.shared::cta.mbarrier::complete_tx::bytes [%r1161], [%r1093], %r1169, [%r1164];
	// end inline asm
$L__BB0_235:
	setp.gt.u32 	%p156, %r7, 63;
	mov.u32 	%r1171, _ZZ13single_decodeP6__halfS0_S0_S0_S0_S0_S0_S0_S0_S0_S0_S0_S0_S0_PfS1_E7barrier;
	mov.b32 	%r1172, 0;
	// begin inline asm
	{
.reg .pred                P1;
LAB_WAIT:
mbarrier.try_wait.parity.shared::cta.b64 P1, [%r1171], %r1172;
@P1                       bra.uni DONE;
bra.uni                   LAB_WAIT;
DONE:
}

	// end inline asm
	@%p156 bra 	$L__BB0_237;
	ld.shared.u32 	%r1175, [%r77];
	ld.shared.u32 	%r1174, [%r283];
	// begin inline asm
	{add.f16x2 %r1173,%r1174,%r1175;
}
	// end inline asm
	st.shared.u32 	[%r283], %r1173;
$L__BB0_237:
	barrier.sync 	0;
	add.s32 	%r1817, %r1817, 1;
	add.s32 	%r1816, %r1816, 1;
	setp.ne.s32 	%p157, %r1816, 0;
	@%p157 bra 	$L__BB0_233;
$L__BB0_238:
	shl.b32 	%r1177, %r49, 1;
	add.s32 	%r296, %r1093, %r1177;
	add.s32 	%r1179, %r64, %r46;
	add.s32 	%r1855, %r1179, %r262;
	cvta.to.global.u64 	%rd27, %rd44;
	mov.b32 	%r1823, 0;
	mov.u32 	%r1821, %r1855;
	mov.u32 	%r1822, %r1856;
$L__BB0_239:
	setp.ne.s32 	%p158, %r48, 0;
	ld.shared.v4.u32 	{%r1180, %r1181, %r1182, %r1183}, [%r296];
	mul.wide.u32 	%rd119, %r1822, 2;
	add.s64 	%rd120, %rd27, %rd119;
	ld.global.v4.u32 	{%r1184, %r1185, %r1186, %r1187}, [%rd120];
	mov.b32 	{%rs1320, %rs1324}, %r1180;
	mov.b32 	{%rs1321, %rs1325}, %r1184;
	// begin inline asm
	{mul.f16 %rs1319,%rs1320,%rs1321;
}
	// end inline asm
	// begin inline asm
	{  cvt.f32.f16 %f763, %rs1319;}

	// end inline asm
	add.f32 	%f827, %f763, 0f00000000;
	// begin inline asm
	{mul.f16 %rs1323,%rs1324,%rs1325;
}
	// end inline asm
	// begin inline asm
	{  cvt.f32.f16 %f764, %rs1323;}

	// end inline asm
	add.f32 	%f828, %f827, %f764;
	mov.b32 	{%rs1328, %rs1332}, %r1181;
	mov.b32 	{%rs1329, %rs1333}, %r1185;
	// begin inline asm
	{mul.f16 %rs1327,%rs1328,%rs1329;
}
	// end inline asm
	// begin inline asm
	{  cvt.f32.f16 %f765, %rs1327;}

	// end inline asm
	add.f32 	%f829, %f828, %f765;
	// begin inline asm
	{mul.f16 %rs1331,%rs1332,%rs1333;
}
	// end inline asm
	// begin inline asm
	{  cvt.f32.f16 %f766, %rs1331;}

	// end inline asm
	add.f32 	%f830, %f829, %f766;
	mov.b32 	{%rs1336, %rs1340}, %r1182;
	mov.b32 	{%rs1337, %rs1341}, %r1186;
	// begin inline asm
	{mul.f16 %rs1335,%rs1336,%rs1337;
}
	// end inline asm
	// begin inline asm
	{  cvt.f32.f16 %f767, %rs1335;}

	// end inline asm
	add.f32 	%f831, %f830, %f767;
	// begin inline asm
	{mul.f16 %rs1339,%rs1340,%rs1341;
}
	// end inline asm
	// begin inline asm
	{  cvt.f32.f16 %f768, %rs1339;}

	// end inline asm
	add.f32 	%f832, %f831, %f768;
	mov.b32 	{%rs1344, %rs1348}, %r1183;
	mov.b32 	{%rs1345, %rs1349}, %r1187;
	// begin inline asm
	{mul.f16 %rs1343,%rs1344,%rs1345;
}
	// end inline asm
	// begin inline asm
	{  cvt.f32.f16 %f769, %rs1343;}

	// end inline asm
	add.f32 	%f833, %f832, %f769;
	// begin inline asm
	{mul.f16 %rs1347,%rs1348,%rs1349;
}
	// end inline asm
	// begin inline asm
	{  cvt.f32.f16 %f770, %rs1347;}

	// end inline asm
	add.f32 	%f834, %f833, %f770;
	ld.shared.v4.u32 	{%r1188, %r1189, %r1190, %r1191}, [%r296+32];
	ld.global.v4.u32 	{%r1192, %r1193, %r1194, %r1195}, [%rd120+32];
	mov.b32 	{%rs1352, %rs1356}, %r1188;
	mov.b32 	{%rs1353, %rs1357}, %r1192;
	// begin inline asm
	{mul.f16 %rs1351,%rs1352,%rs1353;
}
	// end inline asm
	// begin inline asm
	{  cvt.f32.f16 %f771, %rs1351;}

	// end inline asm
	add.f32 	%f835, %f834, %f771;
	// begin inline asm
	{mul.f16 %rs1355,%rs1356,%rs1357;
}
	// end inline asm
	// begin inline asm
	{  cvt.f32.f16 %f772, %rs1355;}

	// end inline asm
	add.f32 	%f836, %f835, %f772;
	mov.b32 	{%rs1360, %rs1364}, %r1189;
	mov.b32 	{%rs1361, %rs1365}, %r1193;
	// begin inline asm
	{mul.f16 %rs1359,%rs1360,%rs1361;
}
	// end inline asm
	// begin inline asm
	{  cvt.f32.f16 %f773, %rs1359;}

	// end inline asm
	add.f32 	%f837, %f836, %f773;
	// begin inline asm
	{mul.f16 %rs1363,%rs1364,%rs1365;
}
	// end inline asm
	// begin inline asm
	{  cvt.f32.f16 %f774, %rs1363;}

	// end inline asm
	add.f32 	%f838, %f837, %f774;
	mov.b32 	{%rs1368, %rs1372}, %r1190;
	mov.b32 	{%rs1369, %rs1373}, %r1194;
	// begin inline asm
	{mul.f16 %rs1367,%rs1368,%rs1369;
}
	// end inline asm
	// begin inline asm
	{  cvt.f32.f16 %f775, %rs1367;}

	// end inline asm
	add.f32 	%f839, %f838, %f775;
	// begin inline asm
	{mul.f16 %rs1371,%rs1372,%rs1373;
}
	// end inline asm
	// begin inline asm
	{  cvt.f32.f16 %f776, %rs1371;}

	// end inline asm
	add.f32 	%f840, %f839, %f776;
	mov.b32 	{%rs1376, %rs1380}, %r1191;
	mov.b32 	{%rs1377, %rs1381}, %r1195;
	// begin inline asm
	{mul.f16 %rs1375,%rs1376,%rs1377;
}
	// end inline asm
	// begin inline asm
	{  cvt.f32.f16 %f777, %rs1375;}

	// end inline asm
	add.f32 	%f841, %f840, %f777;
	// begin inline asm
	{mul.f16 %rs1379,%rs1380,%rs1381;
}
	// end inline asm
	// begin inline asm
	{  cvt.f32.f16 %f778, %rs1379;}

	// end inline asm
	add.f32 	%f842, %f841, %f778;
	ld.shared.v4.u32 	{%r1196, %r1197, %r1198, %r1199}, [%r296+64];
	ld.global.v4.u32 	{%r1200, %r1201, %r1202, %r1203}, [%rd120+64];
	mov.b32 	{%rs1384, %rs1388}, %r1196;
	mov.b32 	{%rs1385, %rs1389}, %r1200;
	// begin inline asm
	{mul.f16 %rs1383,%rs1384,%rs1385;
}
	// end inline asm
	// begin inline asm
	{  cvt.f32.f16 %f779, %rs1383;}

	// end inline asm
	add.f32 	%f843, %f842, %f779;
	// begin inline asm
	{mul.f16 %rs1387,%rs1388,%rs1389;
}
	// end inline asm
	// begin inline asm
	{  cvt.f32.f16 %f780, %rs1387;}

	// end inline asm
	add.f32 	%f844, %f843, %f780;
	mov.b32 	{%rs1392, %rs1396}, %r1197;
	mov.b32 	{%rs1393, %rs1397}, %r1201;
	// begin inline asm
	{mul.f16 %rs1391,%rs1392,%rs1393;
}
	// end inline asm
	// begin inline asm
	{  cvt.f32.f16 %f781, %rs1391;}

	// end inline asm
	add.f32 	%f845, %f844, %f781;
	// begin inline asm
	{mul.f16 %rs1395,%rs1396,%rs1397;
}
	// end inline asm
	// begin inline asm
	{  cvt.f32.f16 %f782, %rs1395;}

	// end inline asm
	add.f32 	%f846, %f845, %f782;
	mov.b32 	{%rs1400, %rs1404}, %r1198;
	mov.b32 	{%rs1401, %rs1405}, %r1202;
	// begin inline asm
	{mul.f16 %rs1399,%rs1400,%rs1401;
}
	// end inline asm
	// begin inline asm
	{  cvt.f32.f16 %f783, %rs1399;}

	// end inline asm
	add.f32 	%f847, %f846, %f783;
	// begin inline asm
	{mul.f16 %rs1403,%rs1404,%rs1405;
}
	// end inline asm
	// begin inline asm
	{  cvt.f32.f16 %f784, %rs1403;}

	// end inline asm
	add.f32 	%f848, %f847, %f784;
	mov.b32 	{%rs1408, %rs1412}, %r1199;
	mov.b32 	{%rs1409, %rs1413}, %r1203;
	// begin inline asm
	{mul.f16 %rs1407,%rs1408,%rs1409;
}
	// end inline asm
	// begin inline asm
	{  cvt.f32.f16 %f785, %rs1407;}

	// end inline asm
	add.f32 	%f849, %f848, %f785;
	// begin inline asm
	{mul.f16 %rs1411,%rs1412,%rs1413;
}
	// end inline asm
	// begin inline asm
	{  cvt.f32.f16 %f786, %rs1411;}

	// end inline asm
	add.f32 	%f850, %f849, %f786;
	ld.shared.v4.u32 	{%r1204, %r1205, %r1206, %r1207}, [%r296+96];
	ld.global.v4.u32 	{%r1208, %r1209, %r1210, %r1211}, [%rd120+96];
	mov.b32 	{%rs1416, %rs1420}, %r1204;
	mov.b32 	{%rs1417, %rs1421}, %r1208;
	// begin inline asm
	{mul.f16 %rs1415,%rs1416,%rs1417;
}
	// end inline asm
	// begin inline asm
	{  cvt.f32.f16 %f787, %rs1415;}

	// end inline asm
	add.f32 	%f851, %f850, %f787;
	// begin inline asm
	{mul.f16 %rs1419,%rs1420,%rs1421;
}
	// end inline asm
	// begin inline asm
	{  cvt.f32.f16 %f788, %rs1419;}

	// end inline asm
	add.f32 	%f852, %f851, %f788;
	mov.b32 	{%rs1424, %rs1428}, %r1205;
	mov.b32 	{%rs1425, %rs1429}, %r1209;
	// begin inline asm
	{mul.f16 %rs1423,%rs1424,%rs1425;
}
	// end inline asm
	// begin inline asm
	{  cvt.f32.f16 %f789, %rs1423;}

	// end inline asm
	add.f32 	%f853, %f852, %f789;
	// begin inline asm
	{mul.f16 %rs1427,%rs1428,%rs1429;
}
	// end inline asm
	// begin inline asm
	{  cvt.f32.f16 %f790, %rs1427;}

	// end inline asm
	add.f32 	%f854, %f853, %f790;
	mov.b32 	{%rs1432, %rs1436}, %r1206;
	mov.b32 	{%rs1433, %rs1437}, %r1210;
	// begin inline asm
	{mul.f16 %rs1431,%rs1432,%rs1433;
}
	// end inline asm
	// begin inline asm
	{  cvt.f32.f16 %f791, %rs1431;}

	// end inline asm
	add.f32 	%f855, %f854, %f791;
	// begin inline asm
	{mul.f16 %rs1435,%rs1436,%rs1437;
}
	// end inline asm
	// begin inline asm
	{  cvt.f32.f16 %f792, %rs1435;}

	// end inline asm
	add.f32 	%f856, %f855, %f792;
	mov.b32 	{%rs1440, %rs1444}, %r1207;
	mov.b32 	{%rs1441, %rs1445}, %r1211;
	// begin inline asm
	{mul.f16 %rs1439,%rs1440,%rs1441;
}
	// end inline asm
	// begin inline asm
	{  cvt.f32.f16 %f793, %rs1439;}

	// end inline asm
	add.f32 	%f857, %f856, %f793;
	// begin inline asm
	{mul.f16 %rs1443,%rs1444,%rs1445;
}
	// end inline asm
	// begin inline asm
	{  cvt.f32.f16 %f794, %rs1443;}

	// end inline asm
	add.f32 	%f858, %f857, %f794;
	ld.shared.v4.u32 	{%r1212, %r1213, %r1214, %r1215}, [%r296+128];
	ld.global.v4.u32 	{%r1216, %r1217, %r1218, %r1219}, [%rd120+128];
	mov.b32 	{%rs1448, %rs1452}, %r1212;
	mov.b32 	{%rs1449, %rs1453}, %r1216;
	// begin inline asm
	{mul.f16 %rs1447,%rs1448,%rs1449;
}
	// end inline asm
	// begin inline asm
	{  cvt.f32.f16 %f795, %rs1447;}

	// end inline asm
	add.f32 	%f859, %f858, %f795;
	// begin inline asm
	{mul.f16 %rs1451,%rs1452,%rs1453;
}
	// end inline asm
	// begin inline asm
	{  cvt.f32.f16 %f796, %rs1451;}

	// end inline asm
	add.f32 	%f860, %f859, %f796;
	mov.b32 	{%rs1456, %rs1460}, %r1213;
	mov.b32 	{%rs1457, %rs1461}, %r1217;
	// begin inline asm
	{mul.f16 %rs1455,%rs1456,%rs1457;
}
	// end inline asm
	// begin inline asm
	{  cvt.f32.f16 %f797, %rs1455;}

	// end inline asm
	add.f32 	%f861, %f860, %f797;
	// begin inline asm
	{mul.f16 %rs1459,%rs1460,%rs1461;
}
	// end inline asm
	// begin inline asm
	{  cvt.f32.f16 %f798, %rs1459;}

	// end inline asm
	add.f32 	%f862, %f861, %f798;
	mov.b32 	{%rs1464, %rs1468}, %r1214;
	mov.b32 	{%rs1465, %rs1469}, %r1218;
	// begin inline asm
	{mul.f16 %rs1463,%rs1464,%rs1465;
}
	// end inline asm
	// begin inline asm
	{  cvt.f32.f16 %f799, %rs1463;}

	// end inline asm
	add.f32 	%f863, %f862, %f799;
	// begin inline asm
	{mul.f16 %rs1467,%rs1468,%rs1469;
}
	// end inline asm
	// begin inline asm
	{  cvt.f32.f16 %f800, %rs1467;}

	// end inline asm
	add.f32 	%f864, %f863, %f800;
	mov.b32 	{%rs1472, %rs1476}, %r1215;
	mov.b32 	{%rs1473, %rs1477}, %r1219;
	// begin inline asm
	{mul.f16 %rs1471,%rs1472,%rs1473;
}
	// end inline asm
	// begin inline asm
	{  cvt.f32.f16 %f801, %rs1471;}

	// end inline asm
	add.f32 	%f865, %f864, %f801;
	// begin inline asm
	{mul.f16 %rs1475,%rs1476,%rs1477;
}
	// end inline asm
	// begin inline asm
	{  cvt.f32.f16 %f802, %rs1475;}

	// end inline asm
	add.f32 	%f866, %f865, %f802;
	ld.shared.v4.u32 	{%r1220, %r1221, %r1222, %r1223}, [%r296+160];
	ld.global.v4.u32 	{%r1224, %r1225, %r1226, %r1227}, [%rd120+160];
	mov.b32 	{%rs1480, %rs1484}, %r1220;
	mov.b32 	{%rs1481, %rs1485}, %r1224;
	// begin inline asm
	{mul.f16 %rs1479,%rs1480,%rs1481;
}
	// end inline asm
	// begin inline asm
	{  cvt.f32.f16 %f803, %rs1479;}

	// end inline asm
	add.f32 	%f867, %f866, %f803;
	// begin inline asm
	{mul.f16 %rs1483,%rs1484,%rs1485;
}
	// end inline asm
	// begin inline asm
	{  cvt.f32.f16 %f804, %rs1483;}

	// end inline asm
	add.f32 	%f868, %f867, %f804;
	mov.b32 	{%rs1488, %rs1492}, %r1221;
	mov.b32 	{%rs1489, %rs1493}, %r1225;
	// begin inline asm
	{mul.f16 %rs1487,%rs1488,%rs1489;
}
	// end inline asm
	// begin inline asm
	{  cvt.f32.f16 %f805, %rs1487;}

	// end inline asm
	add.f32 	%f869, %f868, %f805;
	// begin inline asm
	{mul.f16 %rs1491,%rs1492,%rs1493;
}
	// end inline asm
	// begin inline asm
	{  cvt.f32.f16 %f806, %rs1491;}

	// end inline asm
	add.f32 	%f870, %f869, %f806;
	mov.b32 	{%rs1496, %rs1500}, %r1222;
	mov.b32 	{%rs1497, %rs1501}, %r1226;
	// begin inline asm
	{mul.f16 %rs1495,%rs1496,%rs1497;
}
	// end inline asm
	// begin inline asm
	{  cvt.f32.f16 %f807, %rs1495;}

	// end inline asm
	add.f32 	%f871, %f870, %f807;
	// begin inline asm
	{mul.f16 %rs1499,%rs1500,%rs1501;
}
	// end inline asm
	// begin inline asm
	{  cvt.f32.f16 %f808, %rs1499;}

	// end inline asm
	add.f32 	%f872, %f871, %f808;
	mov.b32 	{%rs1504, %rs1508}, %r1223;
	mov.b32 	{%rs1505, %rs1509}, %r1227;
	// begin inline asm
	{mul.f16 %rs1503,%rs1504,%rs1505;
}
	// end inline asm
	// begin inline asm
	{  cvt.f32.f16 %f809, %rs1503;}

	// end inline asm
	add.f32 	%f873, %f872, %f809;
	// begin inline asm
	{mul.f16 %rs1507,%rs1508,%rs1509;
}
	// end inline asm
	// begin inline asm
	{  cvt.f32.f16 %f810, %rs1507;}

	// end inline asm
	add.f32 	%f874, %f873, %f810;
	ld.shared.v4.u32 	{%r1228, %r1229, %r1230, %r1231}, [%r296+192];
	ld.global.v4.u32 	{%r1232, %r1233, %r1234, %r1235}, [%rd120+192];
	mov.b32 	{%rs1512, %rs1516}, %r1228;
	mov.b32 	{%rs1513, %rs1517}, %r1232;
	// begin inline asm
	{mul.f16 %rs1511,%rs1512,%rs1513;
}
	// end inline asm
	// begin inline asm
	{  cvt.f32.f16 %f811, %rs1511;}

	// end inline asm
	add.f32 	%f875, %f874, %f811;
	// begin inline asm
	{mul.f16 %rs1515,%rs1516,%rs1517;
}
	// end inline asm
	// begin inline asm
	{  cvt.f32.f16 %f812, %rs1515;}

	// end inline asm
	add.f32 	%f876, %f875, %f812;
	mov.b32 	{%rs1520, %rs1524}, %r1229;
	mov.b32 	{%rs1521, %rs1525}, %r1233;
	// begin inline asm
	{mul.f16 %rs1519,%rs1520,%rs1521;
}
	// end inline asm
	// begin inline asm
	{  cvt.f32.f16 %f813, %rs1519;}

	// end inline asm
	add.f32 	%f877, %f876, %f813;
	// begin inline asm
	{mul.f16 %rs1523,%rs1524,%rs1525;
}
	// end inline asm
	// begin inline asm
	{  cvt.f32.f16 %f814, %rs1523;}

	// end inline asm
	add.f32 	%f878, %f877, %f814;
	mov.b32 	{%rs1528, %rs1532}, %r1230;
	mov.b32 	{%rs1529, %rs1533}, %r1234;
	// begin inline asm
	{mul.f16 %rs1527,%rs1528,%rs1529;
}
	// end inline asm
	// begin inline asm
	{  cvt.f32.f16 %f815, %rs1527;}

	// end inline asm
	add.f32 	%f879, %f878, %f815;
	// begin inline asm
	{mul.f16 %rs1531,%rs1532,%rs1533;
}
	// end inline asm
	// begin inline asm
	{  cvt.f32.f16 %f816, %rs1531;}

	// end inline asm
	add.f32 	%f880, %f879, %f816;
	mov.b32 	{%rs1536, %rs1540}, %r1231;
	mov.b32 	{%rs1537, %rs1541}, %r1235;
	// begin inline asm
	{mul.f16 %rs1535,%rs1536,%rs1537;
}
	// end inline asm
	// begin inline asm
	{  cvt.f32.f16 %f817, %rs1535;}

	// end inline asm
	add.f32 	%f881, %f880, %f817;
	// begin inline asm
	{mul.f16 %rs1539,%rs1540,%rs1541;
}
	// end inline asm
	// begin inline asm
	{  cvt.f32.f16 %f818, %rs1539;}

	// end inline asm
	add.f32 	%f882, %f881, %f818;
	ld.shared.v4.u32 	{%r1236, %r1237, %r1238, %r1239}, [%r296+224];
	ld.global.v4.u32 	{%r1240, %r1241, %r1242, %r1243}, [%rd120+224];
	mov.b32 	{%rs1544, %rs1548}, %r1236;
	mov.b32 	{%rs1545, %rs1549}, %r1240;
	// begin inline asm
	{mul.f16 %rs1543,%rs1544,%rs1545;
}
	// end inline asm
	// begin inline asm
	{  cvt.f32.f16 %f819, %rs1543;}

	// end inline asm
	add.f32 	%f883, %f882, %f819;
	// begin inline asm
	{mul.f16 %rs1547,%rs1548,%rs1549;
}
	// end inline asm
	// begin inline asm
	{  cvt.f32.f16 %f820, %rs1547;}

	// end inline asm
	add.f32 	%f884, %f883, %f820;
	mov.b32 	{%rs1552, %rs1556}, %r1237;
	mov.b32 	{%rs1553, %rs1557}, %r1241;
	// begin inline asm
	{mul.f16 %rs1551,%rs1552,%rs1553;
}
	// end inline asm
	// begin inline asm
	{  cvt.f32.f16 %f821, %rs1551;}

	// end inline asm
	add.f32 	%f885, %f884, %f821;
	// begin inline asm
	{mul.f16 %rs1555,%rs1556,%rs1557;
}
	// end inline asm
	// begin inline asm
	{  cvt.f32.f16 %f822, %rs1555;}

	// end inline asm
	add.f32 	%f886, %f885, %f822;
	mov.b32 	{%rs1560, %rs1564}, %r1238;
	mov.b32 	{%rs1561, %rs1565}, %r1242;
	// begin inline asm
	{mul.f16 %rs1559,%rs1560,%rs1561;
}
	// end inline asm
	// begin inline asm
	{  cvt.f32.f16 %f823, %rs1559;}

	// end inline asm
	add.f32 	%f887, %f886, %f823;
	// begin inline asm
	{mul.f16 %rs1563,%rs1564,%rs1565;
}
	// end inline asm
	// begin inline asm
	{  cvt.f32.f16 %f824, %rs1563;}

	// end inline asm
	add.f32 	%f888, %f887, %f824;
	mov.b32 	{%rs1568, %rs1572}, %r1239;
	mov.b32 	{%rs1569, %rs1573}, %r1243;
	// begin inline asm
	{mul.f16 %rs1567,%rs1568,%rs1569;
}
	// end inline asm
	// begin inline asm
	{  cvt.f32.f16 %f825, %rs1567;}

	// end inline asm
	add.f32 	%f889, %f888, %f825;
	// begin inline asm
	{mul.f16 %rs1571,%rs1572,%rs1573;
}
	// end inline asm
	// begin inline asm
	{  cvt.f32.f16 %f826, %rs1571;}

	// end inline asm
	add.f32 	%f890, %f889, %f826;
	mov.b32 	%r1244, %f890;
	shfl.sync.down.b32	%r1245|%p159, %r1244, 1, 31, -1;
	mov.b32 	%f891, %r1245;
	add.f32 	%f1350, %f890, %f891;
	@%p158 bra 	$L__BB0_241;
	mul.wide.u32 	%rd122, %r1821, 2;
	add.s64 	%rd121, %rd48, %rd122;
	// begin inline asm
	{  cvt.rn.f16.f32 %rs1575, %f1350;}

	// end inline asm
	// begin inline asm
	{ atom.add.noftz.f16 %rs1576,[%rd121],%rs1575; }

	// end inline asm
$L__BB0_241:
	add.s32 	%r307, %r1823, 16;
	add.s32 	%r1822, %r1822, 2048;
	add.s32 	%r1821, %r1821, 16;
	setp.lt.u32 	%p160, %r1823, 112;
	mov.u32 	%r1823, %r307;
	@%p160 bra 	$L__BB0_239;
	setp.gt.u32 	%p161, %r7, 511;
	barrier.sync 	0;
	@%p161 bra 	$L__BB0_245;
	mul.wide.u32 	%rd123, %r4, %r6;
	cvt.u64.u32 	%rd124, %r3;
	add.s64 	%rd125, %rd123, %rd124;
	cvt.u64.u32 	%rd126, %r5;
	cvt.u64.u32 	%rd127, %r2;
	mad.lo.s64 	%rd128, %rd125, %rd126, %rd127;
	shl.b64 	%rd129, %rd128, 2;
	add.s64 	%rd166, %rd4, %rd129;
	mov.u32 	%r1246, _ZZ13single_decodeP6__halfS0_S0_S0_S0_S0_S0_S0_S0_S0_S0_S0_S0_S0_PfS1_E11input_shmem;
	add.s32 	%r1824, %r1246, %r428;
	mov.u32 	%r1825, %r1833;
$L__BB0_244:
	ld.shared.u32 	%r1248, [%r1824];
	ld.global.u32 	%r1249, [%rd166];
	// begin inline asm
	{add.f16x2 %r1247,%r1248,%r1249;
}
	// end inline asm
	mov.b32 	{%rs1579, %rs1583}, %r1247;
	// begin inline asm
	{mul.f16 %rs1578,%rs1579,%rs1579;
}
	// end inline asm
	// begin inline asm
	{  cvt.f32.f16 %f893, %rs1578;}

	// end inline asm
	add.f32 	%f895, %f1329, %f893;
	// begin inline asm
	{mul.f16 %rs1582,%rs1583,%rs1583;
}
	// end inline asm
	// begin inline asm
	{  cvt.f32.f16 %f894, %rs1582;}

	// end inline asm
	add.f32 	%f1329, %f895, %f894;
	add.s32 	%r313, %r1825, 512;
	add.s64 	%rd166, %rd166, 1024;
	add.s32 	%r1824, %r1824, 1024;
	setp.lt.u32 	%p162, %r1825, 512;
	mov.u32 	%r1825, %r313;
	@%p162 bra 	$L__BB0_244;
$L__BB0_245:
	setp.ne.s32 	%p163, %r8, 0;
	mov.b32 	%r1250, %f1329;
	shfl.sync.down.b32	%r1251|%p164, %r1250, 16, 31, -1;
	mov.b32 	%f896, %r1251;
	add.f32 	%f897, %f1329, %f896;
	mov.b32 	%r1252, %f897;
	shfl.sync.down.b32	%r1253|%p165, %r1252, 8, 31, -1;
	mov.b32 	%f898, %r1253;
	add.f32 	%f899, %f897, %f898;
	mov.b32 	%r1254, %f899;
	shfl.sync.down.b32	%r1255|%p166, %r1254, 4, 31, -1;
	mov.b32 	%f900, %r1255;
	add.f32 	%f901, %f899, %f900;
	mov.b32 	%r1256, %f901;
	shfl.sync.down.b32	%r1257|%p167, %r1256, 2, 31, -1;
	mov.b32 	%f902, %r1257;
	add.f32 	%f903, %f901, %f902;
	mov.b32 	%r1258, %f903;
	shfl.sync.down.b32	%r1259|%p168, %r1258, 1, 31, -1;
	mov.b32 	%f904, %r1259;
	add.f32 	%f1349, %f903, %f904;
	@%p163 bra 	$L__BB0_247;
	st.shared.f32 	[%r17], %f1349;
$L__BB0_247:
	setp.gt.u32 	%p169, %r7, 15;
	bar.sync 	0;
	@%p169 bra 	$L__BB0_249;
	shl.b32 	%r1260, %r7, 2;
	mov.u32 	%r1261, _ZZ13single_decodeP6__halfS0_S0_S0_S0_S0_S0_S0_S0_S0_S0_S0_S0_S0_PfS1_E14norm_reduction;
	add.s32 	%r1262, %r1261, %r1260;
	ld.shared.f32 	%f1349, [%r1262];
$L__BB0_249:
	setp.ne.s32 	%p170, %r7, 0;
	mov.b32 	%r1263, %f1349;
	shfl.sync.down.b32	%r1264|%p171, %r1263, 8, 31, -1;
	mov.b32 	%f905, %r1264;
	add.f32 	%f906, %f1349, %f905;
	mov.b32 	%r1265, %f906;
	shfl.sync.down.b32	%r1266|%p172, %r1265, 4, 31, -1;
	mov.b32 	%f907, %r1266;
	add.f32 	%f908, %f906, %f907;
	mov.b32 	%r1267, %f908;
	shfl.sync.down.b32	%r1268|%p173, %r1267, 2, 31, -1;
	mov.b32 	%f909, %r1268;
	add.f32 	%f910, %f908, %f909;
	mov.b32 	%r1269, %f910;
	shfl.sync.down.b32	%r1270|%p174, %r1269, 1, 31, -1;
	mov.b32 	%f911, %r1270;
	add.f32 	%f81, %f910, %f911;
	@%p170 bra 	$L__BB0_251;
	st.shared.f32 	[_ZZ13single_decodeP6__halfS0_S0_S0_S0_S0_S0_S0_S0_S0_S0_S0_S0_S0_PfS1_E17cluster_local_sum], %f81;
$L__BB0_251:
	setp.gt.u32 	%p175, %r20, -3;
	barrier.cluster.arrive;
	barrier.cluster.wait;
	@%p175 bra 	$L__BB0_269;
	add.s32 	%r315, %r19, -2;
	and.b32  	%r316, %r315, 3;
	setp.lt.u32 	%p176, %r20, 3;
	mov.b32 	%r1829, 1;
	@%p176 bra 	$L__BB0_264;
	add.s32 	%r1827, %r1, 2;
	and.b32  	%r1273, %r315, -4;
	neg.s32 	%r1828, %r1273;
	mov.b32 	%r1826, 2;
$L__BB0_254:
	setp.ne.s32 	%p177, %r7, 0;
	@%p177 bra 	$L__BB0_256;
	ld.shared.f32 	%f912, [_ZZ13single_decodeP6__halfS0_S0_S0_S0_S0_S0_S0_S0_S0_S0_S0_S0_S0_PfS1_E17cluster_local_sum];
	mov.u32 	%r1274, _ZZ13single_decodeP6__halfS0_S0_S0_S0_S0_S0_S0_S0_S0_S0_S0_S0_S0_PfS1_E17cluster_local_sum;
	add.s32 	%r1275, %r1827, -1;
	rem.u32 	%r1276, %r1275, %r19;
	cvt.u64.u32 	%rd130, %r1274;
	cvta.shared.u64 	%rd131, %rd130;
	mapa.u64	%rd132, %rd131, %r1276;
	atom.add.f32 	%f913, [%rd132], %f912;
$L__BB0_256:
	setp.ne.s32 	%p178, %r7, 0;
	barrier.cluster.arrive;
	barrier.cluster.wait;
	@%p178 bra 	$L__BB0_258;
	ld.shared.f32 	%f914, [_ZZ13single_decodeP6__halfS0_S0_S0_S0_S0_S0_S0_S0_S0_S0_S0_S0_S0_PfS1_E17cluster_local_sum];
	mov.u32 	%r1277, _ZZ13single_decodeP6__halfS0_S0_S0_S0_S0_S0_S0_S0_S0_S0_S0_S0_S0_PfS1_E17cluster_local_sum;
	rem.u32 	%r1278, %r1827, %r19;
	cvt.u64.u32 	%rd133, %r1277;
	cvta.shared.u64 	%rd134, %rd133;
	mapa.u64	%rd135, %rd134, %r1278;
	atom.add.f32 	%f915, [%rd135], %f914;
$L__BB0_258:
	setp.ne.s32 	%p179, %r7, 0;
	barrier.cluster.arrive;
	barrier.cluster.wait;
	@%p179 bra 	$L__BB0_260;
	ld.shared.f32 	%f916, [_ZZ13single_decodeP6__halfS0_S0_S0_S0_S0_S0_S0_S0_S0_S0_S0_S0_S0_PfS1_E17cluster_local_sum];
	mov.u32 	%r1279, _ZZ13single_decodeP6__halfS0_S0_S0_S0_S0_S0_S0_S0_S0_S0_S0_S0_S0_PfS1_E17cluster_local_sum;
	add.s32 	%r1280, %r1827, 1;
	rem.u32 	%r1281, %r1280, %r19;
	cvt.u64.u32 	%rd136, %r1279;
	cvta.shared.u64 	%rd137, %rd136;
	mapa.u64	%rd138, %rd137, %r1281;
	atom.add.f32 	%f917, [%rd138], %f916;
$L__BB0_260:
	setp.ne.s32 	%p180, %r7, 0;
	barrier.cluster.arrive;
	barrier.cluster.wait;
	@%p180 bra 	$L__BB0_262;
	ld.shared.f32 	%f918, [_ZZ13single_decodeP6__halfS0_S0_S0_S0_S0_S0_S0_S0_S0_S0_S0_S0_S0_PfS1_E17cluster_local_sum];
	mov.u32 	%r1282, _ZZ13single_decodeP6__halfS0_S0_S0_S0_S0_S0_S0_S0_S0_S0_S0_S0_S0_PfS1_E17cluster_local_sum;
	add.s32 	%r1283, %r1827, 2;
	rem.u32 	%r1284, %r1283, %r19;
	cvt.u64.u32 	%rd139, %r1282;
	cvta.shared.u64 	%rd140, %rd139;
	mapa.u64	%rd141, %rd140, %r1284;
	atom.add.f32 	%f919, [%rd141], %f918;
$L__BB0_262:
	barrier.cluster.arrive;
	barrier.cluster.wait;
	add.s32 	%r1828, %r1828, 4;
	add.s32 	%r1827, %r1827, 4;
	add.s32 	%r1826, %r1826, 4;
	setp.ne.s32 	%p181, %r1828, 0;
	@%p181 bra 	$L__BB0_254;
	add.s32 	%r1829, %r1826, -1;
$L__BB0_264:
	setp.eq.s32 	%p182, %r316, 0;
	@%p182 bra 	$L__BB0_269;
	add.s32 	%r1831, %r1, %r1829;
	neg.s32 	%r1830, %r316;
$L__BB0_266:
	.pragma "nounroll";
	setp.ne.s32 	%p183, %r7, 0;
	@%p183 bra 	$L__BB0_268;
	ld.shared.f32 	%f920, [_ZZ13single_decodeP6__halfS0_S0_S0_S0_S0_S0_S0_S0_S0_S0_S0_S0_S0_PfS1_E17cluster_local_sum];
	mov.u32 	%r1285, _ZZ13single_decodeP6__halfS0_S0_S0_S0_S0_S0_S0_S0_S0_S0_S0_S0_S0_PfS1_E17cluster_local_sum;
	rem.u32 	%r1286, %r1831, %r19;
	cvt.u64.u32 	%rd142, %r1285;
	cvta.shared.u64 	%rd143, %rd142;
	mapa.u64	%rd144, %rd143, %r1286;
	atom.add.f32 	%f921, [%rd144], %f920;
$L__BB0_268:
	barrier.cluster.arrive;
	barrier.cluster.wait;
	add.s32 	%r1831, %r1831, 1;
	add.s32 	%r1830, %r1830, 1;
	setp.ne.s32 	%p184, %r1830, 0;
	@%p184 bra 	$L__BB0_266;
$L__BB0_269:
	setp.gt.u32 	%p185, %r7, 511;
	ld.shared.f32 	%f923, [_ZZ13single_decodeP6__halfS0_S0_S0_S0_S0_S0_S0_S0_S0_S0_S0_S0_S0_PfS1_E17cluster_local_sum];
	mul.f32 	%f924, %f923, 0f39800000;
	sqrt.rn.f32 	%f925, %f924;
	add.f32 	%f926, %f925, 0f3727C5AC;
	rcp.rn.f32 	%f922, %f926;
	// begin inline asm
	{  cvt.rn.f16.f32 %rs1586, %f922;}

	// end inline asm
	@%p185 bra 	$L__BB0_272;
	mov.b32 	%r333, {%rs1586, %rs1586};
	mul.wide.u32 	%rd145, %r4, %r6;
	cvt.u64.u32 	%rd146, %r3;
	add.s64 	%rd147, %rd145, %rd146;
	cvt.u64.u32 	%rd148, %r5;
	cvt.u64.u32 	%rd149, %r2;
	mad.lo.s64 	%rd150, %rd147, %rd148, %rd149;
	shl.b64 	%rd151, %rd150, 2;
	cvta.to.global.u64 	%rd152, %rd50;
	add.s64 	%rd167, %rd152, %rd151;
	mov.u32 	%r1287, _ZZ13single_decodeP6__halfS0_S0_S0_S0_S0_S0_S0_S0_S0_S0_S0_S0_S0_PfS1_E11input_shmem;
	add.s32 	%r1832, %r1287, %r428;
$L__BB0_271:
	ld.shared.u32 	%r1289, [%r1832];
	// begin inline asm
	{mul.f16x2 %r1288,%r1289,%r333;
}
	// end inline asm
	ld.global.u32 	%r1293, [%rd167];
	// begin inline asm
	{mul.f16x2 %r1291,%r1288,%r1293;
}
	// end inline asm
	st.shared.u32 	[%r1832], %r1291;
	add.s32 	%r337, %r1833, 512;
	add.s64 	%rd167, %rd167, 1024;
	add.s32 	%r1832, %r1832, 1024;
	setp.lt.u32 	%p186, %r1833, 512;
	mov.u32 	%r1833, %r337;
	@%p186 bra 	$L__BB0_271;
$L__BB0_272:
	setp.gt.u32 	%p187, %r7, 1023;
	barrier.sync 	0;
	@%p187 bra 	$L__BB0_277;
	add.s32 	%r1294, %r46, %r7;
	mul.wide.u32 	%rd153, %r1294, 2;
	add.s64 	%rd34, %rd4, %rd153;
	ld.global.u16 	%rs1587, [%rd34];
	st.shared.u16 	[%r10], %rs1587;
	setp.gt.u32 	%p188, %r7, 767;
	@%p188 bra 	$L__BB0_277;
	setp.gt.u32 	%p189, %r7, 511;
	ld.global.u16 	%rs1588, [%rd34+512];
	st.shared.u16 	[%r10+512], %rs1588;
	@%p189 bra 	$L__BB0_277;
	ld.global.u16 	%rs1589, [%rd34+1024];
	st.shared.u16 	[%r10+1024], %rs1589;
	setp.gt.u32 	%p190, %r7, 255;
	@%p190 bra 	$L__BB0_277;
	ld.global.u16 	%rs1590, [%rd34+1536];
	st.shared.u16 	[%r10+1536], %rs1590;
$L__BB0_277:
	barrier.sync 	0;
	add.s64 	%rd168, %rd5, %rd14;
	mov.b32 	%r1836, 0;
	mov.u32 	%r1834, %r1846;
	mov.u32 	%r1835, %r1847;
$L__BB0_278:
	ld.shared.v4.u32 	{%r1296, %r1297, %r1298, %r1299}, [%r1835+-128];
	mul.wide.u32 	%rd154, %r1834, 2;
	add.s64 	%rd155, %rd5, %rd154;
	ld.global.v4.u32 	{%r1300, %r1301, %r1302, %r1303}, [%rd155];
	mov.b32 	{%rs1592, %rs1596}, %r1296;
	mov.b32 	{%rs1593, %rs1597}, %r1300;
	// begin inline asm
	{mul.f16 %rs1591,%rs1592,%rs1593;
}
	// end inline asm
	// begin inline asm
	{  cvt.f32.f16 %f927, %rs1591;}

	// end inline asm
	add.f32 	%f991, %f1350, %f927;
	// begin inline asm
	{mul.f16 %rs1595,%rs1596,%rs1597;
}
	// end inline asm
	// begin inline asm
	{  cvt.f32.f16 %f928, %rs1595;}

	// end inline asm
	add.f32 	%f992, %f991, %f928;
	mov.b32 	{%rs1600, %rs1604}, %r1297;
	mov.b32 	{%rs1601, %rs1605}, %r1301;
	// begin inline asm
	{mul.f16 %rs1599,%rs1600,%rs1601;
}
	// end inline asm
	// begin inline asm
	{  cvt.f32.f16 %f929, %rs1599;}

	// end inline asm
	add.f32 	%f993, %f992, %f929;
	// begin inline asm
	{mul.f16 %rs1603,%rs1604,%rs1605;
}
	// end inline asm
	// begin inline asm
	{  cvt.f32.f16 %f930, %rs1603;}

	// end inline asm
	add.f32 	%f994, %f993, %f930;
	mov.b32 	{%rs1608, %rs1612}, %r1298;
	mov.b32 	{%rs1609, %rs1613}, %r1302;
	// begin inline asm
	{mul.f16 %rs1607,%rs1608,%rs1609;
}
	// end inline asm
	// begin inline asm
	{  cvt.f32.f16 %f931, %rs1607;}

	// end inline asm
	add.f32 	%f995, %f994, %f931;
	// begin inline asm
	{mul.f16 %rs1611,%rs1612,%rs1613;
}
	// end inline asm
	// begin inline asm
	{  cvt.f32.f16 %f932, %rs1611;}

	// end inline asm
	add.f32 	%f996, %f995, %f932;
	mov.b32 	{%rs1616, %rs1620}, %r1299;
	mov.b32 	{%rs1617, %rs1621}, %r1303;
	// begin inline asm
	{mul.f16 %rs1615,%rs1616,%rs1617;
}
	// end inline asm
	// begin inline asm
	{  cvt.f32.f16 %f933, %rs1615;}

	// end inline asm
	add.f32 	%f997, %f996, %f933;
	// begin inline asm
	{mul.f16 %rs1619,%rs1620,%rs1621;
}
	// end inline asm
	// begin inline asm
	{  cvt.f32.f16 %f934, %rs1619;}

	// end inline asm
	add.f32 	%f998, %f997, %f934;
	ld.shared.v4.u32 	{%r1304, %r1305, %r1306, %r1307}, [%r1835+-96];
	ld.global.v4.u32 	{%r1308, %r1309, %r1310, %r1311}, [%rd168+-96];
	mov.b32 	{%rs1624, %rs1628}, %r1304;
	mov.b32 	{%rs1625, %rs1629}, %r1308;
	// begin inline asm
	{mul.f16 %rs1623,%rs1624,%rs1625;
}
	// end inline asm
	// begin inline asm
	{  cvt.f32.f16 %f935, %rs1623;}

	// end inline asm
	add.f32 	%f999, %f998, %f935;
	// begin inline asm
	{mul.f16 %rs1627,%rs1628,%rs1629;
}
	// end inline asm
	// begin inline asm
	{  cvt.f32.f16 %f936, %rs1627;}

	// end inline asm
	add.f32 	%f1000, %f999, %f936;
	mov.b32 	{%rs1632, %rs1636}, %r1305;
	mov.b32 	{%rs1633, %rs1637}, %r1309;
	// begin inline asm
	{mul.f16 %rs1631,%rs1632,%rs1633;
}
	// end inline asm
	// begin inline asm
	{  cvt.f32.f16 %f937, %rs1631;}

	// end inline asm
	add.f32 	%f1001, %f1000, %f937;
	// begin inline asm
	{mul.f16 %rs1635,%rs1636,%rs1637;
}
	// end inline asm
	// begin inline asm
	{  cvt.f32.f16 %f938, %rs1635;}

	// end inline asm
	add.f32 	%f1002, %f1001, %f938;
	mov.b32 	{%rs1640, %rs1644}, %r1306;
	mov.b32 	{%rs1641, %rs1645}, %r1310;
	// begin inline asm
	{mul.f16 %rs1639,%rs1640,%rs1641;
}
	// end inline asm
	// begin inline asm
	{  cvt.f32.f16 %f939, %rs1639;}

	// end inline asm
	add.f32 	%f1003, %f1002, %f939;
	// begin inline asm
	{mul.f16 %rs1643,%rs1644,%rs1645;
}
	// end inline asm
	// begin inline asm
	{  cvt.f32.f16 %f940, %rs1643;}

	// end inline asm
	add.f32 	%f1004, %f1003, %f940;
	mov.b32 	{%rs1648, %rs1652}, %r1307;
	mov.b32 	{%rs1649, %rs1653}, %r1311;
	// begin inline asm
	{mul.f16 %rs1647,%rs1648,%rs1649;
}
	// end inline asm
	// begin inline asm
	{  cvt.f32.f16 %f941, %rs1647;}

	// end inline asm
	add.f32 	%f1005, %f1004, %f941;
	// begin inline asm
	{mul.f16 %rs1651,%rs1652,%rs1653;
}
	// end inline asm
	// begin inline asm
	{  cvt.f32.f16 %f942, %rs1651;}

	// end inline asm
	add.f32 	%f1006, %f1005, %f942;
	ld.shared.v4.u32 	{%r1312, %r1313, %r1314, %r1315}, [%r1835+-64];
	ld.global.v4.u32 	{%r1316, %r1317, %r1318, %r1319}, [%rd168+-64];
	mov.b32 	{%rs1656, %rs1660}, %r1312;
	mov.b32 	{%rs1657, %rs1661}, %r1316;
	// begin inline asm
	{mul.f16 %rs1655,%rs1656,%rs1657;
}
	// end inline asm
	// begin inline asm
	{  cvt.f32.f16 %f943, %rs1655;}

	// end inline asm
	add.f32 	%f1007, %f1006, %f943;
	// begin inline asm
	{mul.f16 %rs1659,%rs1660,%rs1661;
}
	// end inline asm
	// begin inline asm
	{  cvt.f32.f16 %f944, %rs1659;}

	// end inline asm
	add.f32 	%f1008, %f1007, %f944;
	mov.b32 	{%rs1664, %rs1668}, %r1313;
	mov.b32 	{%rs1665, %rs1669}, %r1317;
	// begin inline asm
	{mul.f16 %rs1663,%rs1664,%rs1665;
}
	// end inline asm
	// begin inline asm
	{  cvt.f32.f16 %f945, %rs1663;}

	// end inline asm
	add.f32 	%f1009, %f1008, %f945;
	// begin inline asm
	{mul.f16 %rs1667,%rs1668,%rs1669;
}
	// end inline asm
	// begin inline asm
	{  cvt.f32.f16 %f946, %rs1667;}

	// end inline asm
	add.f32 	%f1010, %f1009, %f946;
	mov.b32 	{%rs1672, %rs1676}, %r1314;
	mov.b32 	{%rs1673, %rs1677}, %r1318;
	// begin inline asm
	{mul.f16 %rs1671,%rs1672,%rs1673;
}
	// end inline asm
	// begin inline asm
	{  cvt.f32.f16 %f947, %rs1671;}

	// end inline asm
	add.f32 	%f1011, %f1010, %f947;
	// begin inline asm
	{mul.f16 %rs1675,%rs1676,%rs1677;
}
	// end inline asm
	// begin inline asm
	{  cvt.f32.f16 %f948, %rs1675;}

	// end inline asm
	add.f32 	%f1012, %f1011, %f948;
	mov.b32 	{%rs1680, %rs1684}, %r1315;
	mov.b32 	{%rs1681, %rs1685}, %r1319;
	// begin inline asm
	{mul.f16 %rs1679,%rs1680,%rs1681;
}
	// end inline asm
	// begin inline asm
	{  cvt.f32.f16 %f949, %rs1679;}

	// end inline asm
	add.f32 	%f1013, %f1012, %f949;
	// begin inline asm
	{mul.f16 %rs1683,%rs1684,%rs1685;
}
	// end inline asm
	// begin inline asm
	{  cvt.f32.f16 %f950, %rs1683;}

	// end inline asm
	add.f32 	%f1014, %f1013, %f950;
	ld.shared.v4.u32 	{%r1320, %r1321, %r1322, %r1323}, [%r1835+-32];
	ld.global.v4.u32 	{%r1324, %r1325, %r1326, %r1327}, [%rd168+-32];
	mov.b32 	{%rs1688, %rs1692}, %r1320;
	mov.b32 	{%rs1689, %rs1693}, %r1324;
	// begin inline asm
	{mul.f16 %rs1687,%rs1688,%rs1689;
}
	// end inline asm
	// begin inline asm
	{  cvt.f32.f16 %f951, %rs1687;}

	// end inline asm
	add.f32 	%f1015, %f1014, %f951;
	// begin inline asm
	{mul.f16 %rs1691,%rs1692,%rs1693;
}
	// end inline asm
	// begin inline asm
	{  cvt.f32.f16 %f952, %rs1691;}

	// end inline asm
	add.f32 	%f1016, %f1015, %f952;
	mov.b32 	{%rs1696, %rs1700}, %r1321;
	mov.b32 	{%rs1697, %rs1701}, %r1325;
	// begin inline asm
	{mul.f16 %rs1695,%rs1696,%rs1697;
}
	// end inline asm
	// begin inline asm
	{  cvt.f32.f16 %f953, %rs1695;}

	// end inline asm
	add.f32 	%f1017, %f1016, %f953;
	// begin inline asm
	{mul.f16 %rs1699,%rs1700,%rs1701;
}
	// end inline asm
	// begin inline asm
	{  cvt.f32.f16 %f954, %rs1699;}

	// end inline asm
	add.f32 	%f1018, %f1017, %f954;
	mov.b32 	{%rs1704, %rs1708}, %r1322;
	mov.b32 	{%rs1705, %rs1709}, %r1326;
	// begin inline asm
	{mul.f16 %rs1703,%rs1704,%rs1705;
}
	// end inline asm
	// begin inline asm
	{  cvt.f32.f16 %f955, %rs1703;}

	// end inline asm
	add.f32 	%f1019, %f1018, %f955;
	// begin inline asm
	{mul.f16 %rs1707,%rs1708,%rs1709;
}
	// end inline asm
	// begin inline asm
	{  cvt.f32.f16 %f956, %rs1707;}

	// end inline asm
	add.f32 	%f1020, %f1019, %f956;
	mov.b32 	{%rs1712, %rs1716}, %r1323;
	mov.b32 	{%rs1713, %rs1717}, %r1327;
	// begin inline asm
	{mul.f16 %rs1711,%rs1712,%rs1713;
}
	// end inline asm
	// begin inline asm
	{  cvt.f32.f16 %f957, %rs1711;}

	// end inline asm
	add.f32 	%f1021, %f1020, %f957;
	// begin inline asm
	{mul.f16 %rs1715,%rs1716,%rs1717;
}
	// end inline asm
	// begin inline asm
	{  cvt.f32.f16 %f958, %rs1715;}

	// end inline asm
	add.f32 	%f1022, %f1021, %f958;
	ld.shared.v4.u32 	{%r1328, %r1329, %r1330, %r1331}, [%r1835];
	ld.global.v4.u32 	{%r1332, %r1333, %r1334, %r1335}, [%rd168];
	mov.b32 	{%rs1720, %rs1724}, %r1328;
	mov.b32 	{%rs1721, %rs1725}, %r1332;
	// begin inline asm
	{mul.f16 %rs1719,%rs1720,%rs1721;
}
	// end inline asm
	// begin inline asm
	{  cvt.f32.f16 %f959, %rs1719;}

	// end inline asm
	add.f32 	%f1023, %f1022, %f959;
	// begin inline asm
	{mul.f16 %rs1723,%rs1724,%rs1725;
}
	// end inline asm
	// begin inline asm
	{  cvt.f32.f16 %f960, %rs1723;}

	// end inline asm
	add.f32 	%f1024, %f1023, %f960;
	mov.b32 	{%rs1728, %rs1732}, %r1329;
	mov.b32 	{%rs1729, %rs1733}, %r1333;
	// begin inline asm
	{mul.f16 %rs1727,%rs1728,%rs1729;
}
	// end inline asm
	// begin inline asm
	{  cvt.f32.f16 %f961, %rs1727;}

	// end inline asm
	add.f32 	%f1025, %f1024, %f961;
	// begin inline asm
	{mul.f16 %rs1731,%rs1732,%rs1733;
}
	// end inline asm
	// begin inline asm
	{  cvt.f32.f16 %f962, %rs1731;}

	// end inline asm
	add.f32 	%f1026, %f1025, %f962;
	mov.b32 	{%rs1736, %rs1740}, %r1330;
	mov.b32 	{%rs1737, %rs1741}, %r1334;
	// begin inline asm
	{mul.f16 %rs1735,%rs1736,%rs1737;
}
	// end inline asm
	// begin inline asm
	{  cvt.f32.f16 %f963, %rs1735;}

	// end inline asm
	add.f32 	%f1027, %f1026, %f963;
	// begin inline asm
	{mul.f16 %rs1739,%rs1740,%rs1741;
}
	// end inline asm
	// begin inline asm
	{  cvt.f32.f16 %f964, %rs1739;}

	// end inline asm
	add.f32 	%f1028, %f1027, %f964;
	mov.b32 	{%rs1744, %rs1748}, %r1331;
	mov.b32 	{%rs1745, %rs1749}, %r1335;
	// begin inline asm
	{mul.f16 %rs1743,%rs1744,%rs1745;
}
	// end inline asm
	// begin inline asm
	{  cvt.f32.f16 %f965, %rs1743;}

	// end inline asm
	add.f32 	%f1029, %f1028, %f965;
	// begin inline asm
	{mul.f16 %rs1747,%rs1748,%rs1749;
}
	// end inline asm
	// begin inline asm
	{  cvt.f32.f16 %f966, %rs1747;}

	// end inline asm
	add.f32 	%f1030, %f1029, %f966;
	ld.shared.v4.u32 	{%r1336, %r1337, %r1338, %r1339}, [%r1835+32];
	ld.global.v4.u32 	{%r1340, %r1341, %r1342, %r1343}, [%rd168+32];
	mov.b32 	{%rs1752, %rs1756}, %r1336;
	mov.b32 	{%rs1753, %rs1757}, %r1340;
	// begin inline asm
	{mul.f16 %rs1751,%rs1752,%rs1753;
}
	// end inline asm
	// begin inline asm
	{  cvt.f32.f16 %f967, %rs1751;}

	// end inline asm
	add.f32 	%f1031, %f1030, %f967;
	// begin inline asm
	{mul.f16 %rs1755,%rs1756,%rs1757;
}
	// end inline asm
	// begin inline asm
	{  cvt.f32.f16 %f968, %rs1755;}

	// end inline asm
	add.f32 	%f1032, %f1031, %f968;
	mov.b32 	{%rs1760, %rs1764}, %r1337;
	mov.b32 	{%rs1761, %rs1765}, %r1341;
	// begin inline asm
	{mul.f16 %rs1759,%rs1760,%rs1761;
}
	// end inline asm
	// begin inline asm
	{  cvt.f32.f16 %f969, %rs1759;}

	// end inline asm
	add.f32 	%f1033, %f1032, %f969;
	// begin inline asm
	{mul.f16 %rs1763,%rs1764,%rs1765;
}
	// end inline asm
	// begin inline asm
	{  cvt.f32.f16 %f970, %rs1763;}

	// end inline asm
	add.f32 	%f1034, %f1033, %f970;
	mov.b32 	{%rs1768, %rs1772}, %r1338;
	mov.b32 	{%rs1769, %rs1773}, %r1342;
	// begin inline asm
	{mul.f16 %rs1767,%rs1768,%rs1769;
}
	// end inline asm
	// begin inline asm
	{  cvt.f32.f16 %f971, %rs1767;}

	// end inline asm
	add.f32 	%f1035, %f1034, %f971;
	// begin inline asm
	{mul.f16 %rs1771,%rs1772,%rs1773;
}
	// end inline asm
	// begin inline asm
	{  cvt.f32.f16 %f972, %rs1771;}

	// end inline asm
	add.f32 	%f1036, %f1035, %f972;
	mov.b32 	{%rs1776, %rs1780}, %r1339;
	mov.b32 	{%rs1777, %rs1781}, %r1343;
	// begin inline asm
	{mul.f16 %rs1775,%rs1776,%rs1777;
}
	// end inline asm
	// begin inline asm
	{  cvt.f32.f16 %f973, %rs1775;}

	// end inline asm
	add.f32 	%f1037, %f1036, %f973;
	// begin inline asm
	{mul.f16 %rs1779,%rs1780,%rs1781;
}
	// end inline asm
	// begin inline asm
	{  cvt.f32.f16 %f974, %rs1779;}

	// end inline asm
	add.f32 	%f1038, %f1037, %f974;
	ld.shared.v4.u32 	{%r1344, %r1345, %r1346, %r1347}, [%r1835+64];
	ld.global.v4.u32 	{%r1348, %r1349, %r1350, %r1351}, [%rd168+64];
	mov.b32 	{%rs1784, %rs1788}, %r1344;
	mov.b32 	{%rs1785, %rs1789}, %r1348;
	// begin inline asm
	{mul.f16 %rs1783,%rs1784,%rs1785;
}
	// end inline asm
	// begin inline asm
	{  cvt.f32.f16 %f975, %rs1783;}

	// end inline asm
	add.f32 	%f1039, %f1038, %f975;
	// begin inline asm
	{mul.f16 %rs1787,%rs1788,%rs1789;
}
	// end inline asm
	// begin inline asm
	{  cvt.f32.f16 %f976, %rs1787;}

	// end inline asm
	add.f32 	%f1040, %f1039, %f976;
	mov.b32 	{%rs1792, %rs1796}, %r1345;
	mov.b32 	{%rs1793, %rs1797}, %r1349;
	// begin inline asm
	{mul.f16 %rs1791,%rs1792,%rs1793;
}
	// end inline asm
	// begin inline asm
	{  cvt.f32.f16 %f977, %rs1791;}

	// end inline asm
	add.f32 	%f1041, %f1040, %f977;
	// begin inline asm
	{mul.f16 %rs1795,%rs1796,%rs1797;
}
	// end inline asm
	// begin inline asm
	{  cvt.f32.f16 %f978, %rs1795;}

	// end inline asm
	add.f32 	%f1042, %f1041, %f978;
	mov.b32 	{%rs1800, %rs1804}, %r1346;
	mov.b32 	{%rs1801, %rs1805}, %r1350;
	// begin inline asm
	{mul.f16 %rs1799,%rs1800,%rs1801;
}
	// end inline asm
	// begin inline asm
	{  cvt.f32.f16 %f979, %rs1799;}

	// end inline asm
	add.f32 	%f1043, %f1042, %f979;
	// begin inline asm
	{mul.f16 %rs1803,%rs1804,%rs1805;
}
	// end inline asm
	// begin inline asm
	{  cvt.f32.f16 %f980, %rs1803;}

	// end inline asm
	add.f32 	%f1044, %f1043, %f980;
	mov.b32 	{%rs1808, %rs1812}, %r1347;
	mov.b32 	{%rs1809, %rs1813}, %r1351;
	// begin inline asm
	{mul.f16 %rs1807,%rs1808,%rs1809;
}
	// end inline asm
	// begin inline asm
	{  cvt.f32.f16 %f981, %rs1807;}

	// end inline asm
	add.f32 	%f1045, %f1044, %f981;
	// begin inline asm
	{mul.f16 %rs1811,%rs1812,%rs1813;
}
	// end inline asm
	// begin inline asm
	{  cvt.f32.f16 %f982, %rs1811;}

	// end inline asm
	add.f32 	%f1046, %f1045, %f982;
	ld.shared.v4.u32 	{%r1352, %r1353, %r1354, %r1355}, [%r1835+96];
	ld.global.v4.u32 	{%r1356, %r1357, %r1358, %r1359}, [%rd168+96];
	mov.b32 	{%rs1816, %rs1820}, %r1352;
	mov.b32 	{%rs1817, %rs1821}, %r1356;
	// begin inline asm
	{mul.f16 %rs1815,%rs1816,%rs1817;
}
	// end inline asm
	// begin inline asm
	{  cvt.f32.f16 %f983, %rs1815;}

	// end inline asm
	add.f32 	%f1047, %f1046, %f983;
	// begin inline asm
	{mul.f16 %rs1819,%rs1820,%rs1821;
}
	// end inline asm
	// begin inline asm
	{  cvt.f32.f16 %f984, %rs1819;}

	// end inline asm
	add.f32 	%f1048, %f1047, %f984;
	mov.b32 	{%rs1824, %rs1828}, %r1353;
	mov.b32 	{%rs1825, %rs1829}, %r1357;
	// begin inline asm
	{mul.f16 %rs1823,%rs1824,%rs1825;
}
	// end inline asm
	// begin inline asm
	{  cvt.f32.f16 %f985, %rs1823;}

	// end inline asm
	add.f32 	%f1049, %f1048, %f985;
	// begin inline asm
	{mul.f16 %rs1827,%rs1828,%rs1829;
}
	// end inline asm
	// begin inline asm
	{  cvt.f32.f16 %f986, %rs1827;}

	// end inline asm
	add.f32 	%f1050, %f1049, %f986;
	mov.b32 	{%rs1832, %rs1836}, %r1354;
	mov.b32 	{%rs1833, %rs1837}, %r1358;
	// begin inline asm
	{mul.f16 %rs1831,%rs1832,%rs1833;
}
	// end inline asm
	// begin inline asm
	{  cvt.f32.f16 %f987, %rs1831;}

	// end inline asm
	add.f32 	%f1051, %f1050, %f987;
	// begin inline asm
	{mul.f16 %rs1835,%rs1836,%rs1837;
}
	// end inline asm
	// begin inline asm
	{  cvt.f32.f16 %f988, %rs1835;}

	// end inline asm
	add.f32 	%f1052, %f1051, %f988;
	mov.b32 	{%rs1840, %rs1844}, %r1355;
	mov.b32 	{%rs1841, %rs1845}, %r1359;
	// begin inline asm
	{mul.f16 %rs1839,%rs1840,%rs1841;
}
	// end inline asm
	// begin inline asm
	{  cvt.f32.f16 %f989, %rs1839;}

	// end inline asm
	add.f32 	%f1053, %f1052, %f989;
	// begin inline asm
	{mul.f16 %rs1843,%rs1844,%rs1845;
}
	// end inline asm
	// begin inline asm
	{  cvt.f32.f16 %f990, %rs1843;}

	// end inline asm
	add.f32 	%f1350, %f1053, %f990;
	add.s32 	%r342, %r1836, 128;
	add.s32 	%r1835, %r1835, 256;
	add.s32 	%r1834, %r1834, 128;
	add.s64 	%rd168, %rd168, 256;
	setp.lt.u32 	%p191, %r1836, 896;
	mov.u32 	%r1836, %r342;
	@%p191 bra 	$L__BB0_278;
	setp.ne.s32 	%p192, %r48, 0;
	mov.b32 	%r1360, %f1350;
	shfl.sync.down.b32	%r1361|%p193, %r1360, 1, 31, -1;
	mov.b32 	%f1054, %r1361;
	add.f32 	%f1351, %f1350, %f1054;
	@%p192 bra 	$L__BB0_281;
	// begin inline asm
	{  cvt.rn.f16.f32 %rs1847, %f1351;}

	// end inline asm
	st.shared.u16 	[%r282], %rs1847;
$L__BB0_281:
	setp.gt.u32 	%p194, %r20, -3;
	barrier.sync 	0;
	@%p194 bra 	$L__BB0_299;
	add.s32 	%r345, %r19, -2;
	and.b32  	%r346, %r345, 3;
	setp.lt.u32 	%p195, %r20, 3;
	mov.b32 	%r1837, 1;
	@%p195 bra 	$L__BB0_290;
	and.b32  	%r1364, %r345, -4;
	neg.s32 	%r1844, %r1364;
	add.s32 	%r1843, %r1, 2;
	neg.s32 	%r1842, %r19;
	mov.b32 	%r1845, 3;
	mov.u32 	%r1841, %r20;
$L__BB0_284:
	setp.ne.s32 	%p196, %r7, 0;
	@%p196 bra 	$L__BB0_286;
	add.s32 	%r1375, %r1843, -1;
	rem.u32 	%r1370, %r1375, %r19;
	mov.u32 	%r1366, _ZZ13single_decodeP6__halfS0_S0_S0_S0_S0_S0_S0_S0_S0_S0_S0_S0_S0_PfS1_E12local_buffer;
	// begin inline asm
	mapa.shared::cluster.u32 %r1365, %r1366, %r1370;

	// end inline asm
	mov.u32 	%r1369, _ZZ13single_decodeP6__halfS0_S0_S0_S0_S0_S0_S0_S0_S0_S0_S0_S0_S0_PfS1_E7barrier;
	// begin inline asm
	mapa.shared::cluster.u32 %r1368, %r1369, %r1370;

	// end inline asm
	mov.b32 	%r1373, 256;
	// begin inline asm
	cp.async.bulk.shared::cluster.shared::cta.mbarrier::complete_tx::bytes [%r1365], [%r1093], %r1373, [%r1368];
	// end inline asm
$L__BB0_286:
	setp.gt.u32 	%p197, %r7, 63;
	mov.u32 	%r1376, _ZZ13single_decodeP6__halfS0_S0_S0_S0_S0_S0_S0_S0_S0_S0_S0_S0_S0_PfS1_E7barrier;
	mov.b32 	%r1377, 0;
	// begin inline asm
	{
.reg .pred                P1;
LAB_WAIT:
mbarrier.try_wait.parity.shared::cta.b64 P1, [%r1376], %r1377;
@P1                       bra.uni DONE;
bra.uni                   LAB_WAIT;
DONE:
}

	// end inline asm
	@%p197 bra 	$L__BB0_337;
	ld.shared.u32 	%r367, [%r77];
	setp.ne.s32 	%p198, %r1841, 0;
	@%p198 bra 	$L__BB0_336;
	ld.shared.u32 	%r1382, [%r283];
	// begin inline asm
	{add.f16x2 %r1381,%r1382,%r367;
}
	// end inline asm
	mov.f32 	%f1057, 0f00000000;
	// begin inline asm
	{ cvt.rn.f16x2.f32 %r1384, %f1057, %f1057; }

	// end inline asm
	// begin inline asm
	{max.f16x2 %r1385,%r1381,%r1384;
}
	// end inline asm
	st.shared.u32 	[%r283], %r1385;
	bra.uni 	$L__BB0_337;
$L__BB0_289:
	add.s32 	%r1837, %r1845, -2;
$L__BB0_290:
	setp.eq.s32 	%p209, %r346, 0;
	@%p209 bra 	$L__BB0_299;
	sub.s32 	%r1840, %r1837, %r19;
	add.s32 	%r1839, %r1, %r1837;
	neg.s32 	%r1838, %r346;
$L__BB0_292:
	.pragma "nounroll";
	setp.ne.s32 	%p210, %r7, 0;
	@%p210 bra 	$L__BB0_294;
	rem.u32 	%r1461, %r1839, %r19;
	mov.u32 	%r1457, _ZZ13single_decodeP6__halfS0_S0_S0_S0_S0_S0_S0_S0_S0_S0_S0_S0_S0_PfS1_E12local_buffer;
	// begin inline asm
	mapa.shared::cluster.u32 %r1456, %r1457, %r1461;

	// end inline asm
	mov.u32 	%r1460, _ZZ13single_decodeP6__halfS0_S0_S0_S0_S0_S0_S0_S0_S0_S0_S0_S0_S0_PfS1_E7barrier;
	// begin inline asm
	mapa.shared::cluster.u32 %r1459, %r1460, %r1461;

	// end inline asm
	mov.b32 	%r1464, 256;
	// begin inline asm
	cp.async.bulk.shared::cluster.shared::cta.mbarrier::complete_tx::bytes [%r1456], [%r1093], %r1464, [%r1459];
	// end inline asm
$L__BB0_294:
	setp.gt.u32 	%p211, %r7, 63;
	mov.u32 	%r1466, _ZZ13single_decodeP6__halfS0_S0_S0_S0_S0_S0_S0_S0_S0_S0_S0_S0_S0_PfS1_E7barrier;
	mov.b32 	%r1467, 0;
	// begin inline asm
	{
.reg .pred                P1;
LAB_WAIT:
mbarrier.try_wait.parity.shared::cta.b64 P1, [%r1466], %r1467;
@P1                       bra.uni DONE;
bra.uni                   LAB_WAIT;
DONE:
}

	// end inline asm
	@%p211 bra 	$L__BB0_298;
	ld.shared.u32 	%r358, [%r77];
	setp.eq.s32 	%p212, %r1840, -2;
	@%p212 bra 	$L__BB0_297;
	ld.shared.u32 	%r1469, [%r283];
	// begin inline asm
	{add.f16x2 %r1468,%r1469,%r358;
}
	// end inline asm
	st.shared.u32 	[%r283], %r1468;
	bra.uni 	$L__BB0_298;
$L__BB0_297:
	ld.shared.u32 	%r1472, [%r283];
	// begin inline asm
	{add.f16x2 %r1471,%r1472,%r358;
}
	// end inline asm
	mov.f32 	%f1065, 0f00000000;
	// begin inline asm
	{ cvt.rn.f16x2.f32 %r1474, %f1065, %f1065; }

	// end inline asm
	// begin inline asm
	{max.f16x2 %r1475,%r1471,%r1474;
}
	// end inline asm
	st.shared.u32 	[%r283], %r1475;
$L__BB0_298:
	bar.sync 	0;
	add.s32 	%r1840, %r1840, 1;
	add.s32 	%r1839, %r1839, 1;
	add.s32 	%r1838, %r1838, 1;
	setp.ne.s32 	%p213, %r1838, 0;
	@%p213 bra 	$L__BB0_292;
$L__BB0_299:
	add.s64 	%rd169, %rd6, %rd14;
	mov.b32 	%r1848, 0;
$L__BB0_300:
	ld.shared.v4.u32 	{%r1479, %r1480, %r1481, %r1482}, [%r1847+-128];
	mul.wide.u32 	%rd156, %r1846, 2;
	add.s64 	%rd157, %rd6, %rd156;
	ld.global.v4.u32 	{%r1483, %r1484, %r1485, %r1486}, [%rd157];
	mov.b32 	{%rs1849, %rs1853}, %r1479;
	mov.b32 	{%rs1850, %rs1854}, %r1483;
	// begin inline asm
	{mul.f16 %rs1848,%rs1849,%rs1850;
}
	// end inline asm
	// begin inline asm
	{  cvt.f32.f16 %f1066, %rs1848;}

	// end inline asm
	add.f32 	%f1130, %f1351, %f1066;
	// begin inline asm
	{mul.f16 %rs1852,%rs1853,%rs1854;
}
	// end inline asm
	// begin inline asm
	{  cvt.f32.f16 %f1067, %rs1852;}

	// end inline asm
	add.f32 	%f1131, %f1130, %f1067;
	mov.b32 	{%rs1857, %rs1861}, %r1480;
	mov.b32 	{%rs1858, %rs1862}, %r1484;
	// begin inline asm
	{mul.f16 %rs1856,%rs1857,%rs1858;
}
	// end inline asm
	// begin inline asm
	{  cvt.f32.f16 %f1068, %rs1856;}

	// end inline asm
	add.f32 	%f1132, %f1131, %f1068;
	// begin inline asm
	{mul.f16 %rs1860,%rs1861,%rs1862;
}
	// end inline asm
	// begin inline asm
	{  cvt.f32.f16 %f1069, %rs1860;}

	// end inline asm
	add.f32 	%f1133, %f1132, %f1069;
	mov.b32 	{%rs1865, %rs1869}, %r1481;
	mov.b32 	{%rs1866, %rs1870}, %r1485;
	// begin inline asm
	{mul.f16 %rs1864,%rs1865,%rs1866;
}
	// end inline asm
	// begin inline asm
	{  cvt.f32.f16 %f1070, %rs1864;}

	// end inline asm
	add.f32 	%f1134, %f1133, %f1070;
	// begin inline asm
	{mul.f16 %rs1868,%rs1869,%rs1870;
}
	// end inline asm
	// begin inline asm
	{  cvt.f32.f16 %f1071, %rs1868;}

	// end inline asm
	add.f32 	%f1135, %f1134, %f1071;
	mov.b32 	{%rs1873, %rs1877}, %r1482;
	mov.b32 	{%rs1874, %rs1878}, %r1486;
	// begin inline asm
	{mul.f16 %rs1872,%rs1873,%rs1874;
}
	// end inline asm
	// begin inline asm
	{  cvt.f32.f16 %f1072, %rs1872;}

	// end inline asm
	add.f32 	%f1136, %f1135, %f1072;
	// begin inline asm
	{mul.f16 %rs1876,%rs1877,%rs1878;
}
	// end inline asm
	// begin inline asm
	{  cvt.f32.f16 %f1073, %rs1876;}

	// end inline asm
	add.f32 	%f1137, %f1136, %f1073;
	ld.shared.v4.u32 	{%r1487, %r1488, %r1489, %r1490}, [%r1847+-96];
	ld.global.v4.u32 	{%r1491, %r1492, %r1493, %r1494}, [%rd169+-96];
	mov.b32 	{%rs1881, %rs1885}, %r1487;
	mov.b32 	{%rs1882, %rs1886}, %r1491;
	// begin inline asm
	{mul.f16 %rs1880,%rs1881,%rs1882;
}
	// end inline asm
	// begin inline asm
	{  cvt.f32.f16 %f1074, %rs1880;}

	// end inline asm
	add.f32 	%f1138, %f1137, %f1074;
	// begin inline asm
	{mul.f16 %rs1884,%rs1885,%rs1886;
}
	// end inline asm
	// begin inline asm
	{  cvt.f32.f16 %f1075, %rs1884;}

	// end inline asm
	add.f32 	%f1139, %f1138, %f1075;
	mov.b32 	{%rs1889, %rs1893}, %r1488;
	mov.b32 	{%rs1890, %rs1894}, %r1492;
	// begin inline asm
	{mul.f16 %rs1888,%rs1889,%rs1890;
}
	// end inline asm
	// begin inline asm
	{  cvt.f32.f16 %f1076, %rs1888;}

	// end inline asm
	add.f32 	%f1140, %f1139, %f1076;
	// begin inline asm
	{mul.f16 %rs1892,%rs1893,%rs1894;
}
	// end inline asm
	// begin inline asm
	{  cvt.f32.f16 %f1077, %rs1892;}

	// end inline asm
	add.f32 	%f1141, %f1140, %f1077;
	mov.b32 	{%rs1897, %rs1901}, %r1489;
	mov.b32 	{%rs1898, %rs1902}, %r1493;
	// begin inline asm
	{mul.f16 %rs1896,%rs1897,%rs1898;
}
	// end inline asm
	// begin inline asm
	{  cvt.f32.f16 %f1078, %rs1896;}

	// end inline asm
	add.f32 	%f1142, %f1141, %f1078;
	// begin inline asm
	{mul.f16 %rs1900,%rs1901,%rs1902;
}
	// end inline asm
	// begin inline asm
	{  cvt.f32.f16 %f1079, %rs1900;}

	// end inline asm
	add.f32 	%f1143, %f1142, %f1079;
	mov.b32 	{%rs1905, %rs1909}, %r1490;
	mov.b32 	{%rs1906, %rs1910}, %r1494;
	// begin inline asm
	{mul.f16 %rs1904,%rs1905,%rs1906;
}
	// end inline asm
	// begin inline asm
	{  cvt.f32.f16 %f1080, %rs1904;}

	// end inline asm
	add.f32 	%f1144, %f1143, %f1080;
	// begin inline asm
	{mul.f16 %rs1908,%rs1909,%rs1910;
}
	// end inline asm
	// begin inline asm
	{  cvt.f32.f16 %f1081, %rs1908;}

	// end inline asm
	add.f32 	%f1145, %f1144, %f1081;
	ld.shared.v4.u32 	{%r1495, %r1496, %r1497, %r1498}, [%r1847+-64];
	ld.global.v4.u32 	{%r1499, %r1500, %r1501, %r1502}, [%rd169+-64];
	mov.b32 	{%rs1913, %rs1917}, %r1495;
	mov.b32 	{%rs1914, %rs1918}, %r1499;
	// begin inline asm
	{mul.f16 %rs1912,%rs1913,%rs1914;
}
	// end inline asm
	// begin inline asm
	{  cvt.f32.f16 %f1082, %rs1912;}

	// end inline asm
	add.f32 	%f1146, %f1145, %f1082;
	// begin inline asm
	{mul.f16 %rs1916,%rs1917,%rs1918;
}
	// end inline asm
	// begin inline asm
	{  cvt.f32.f16 %f1083, %rs1916;}

	// end inline asm
	add.f32 	%f1147, %f1146, %f1083;
	mov.b32 	{%rs1921, %rs1925}, %r1496;
	mov.b32 	{%rs1922, %rs1926}, %r1500;
	// begin inline asm
	{mul.f16 %rs1920,%rs1921,%rs1922;
}
	// end inline asm
	// begin inline asm
	{  cvt.f32.f16 %f1084, %rs1920;}

	// end inline asm
	add.f32 	%f1148, %f1147, %f1084;
	// begin inline asm
	{mul.f16 %rs1924,%rs1925,%rs1926;
}
	// end inline asm
	// begin inline asm
	{  cvt.f32.f16 %f1085, %rs1924;}

	// end inline asm
	add.f32 	%f1149, %f1148, %f1085;
	mov.b32 	{%rs1929, %rs1933}, %r1497;
	mov.b32 	{%rs1930, %rs1934}, %r1501;
	// begin inline asm
	{mul.f16 %rs1928,%rs1929,%rs1930;
}
	// end inline asm
	// begin inline asm
	{  cvt.f32.f16 %f1086, %rs1928;}

	// end inline asm
	add.f32 	%f1150, %f1149, %f1086;
	// begin inline asm
	{mul.f16 %rs1932,%rs1933,%rs1934;
}
	// end inline asm
	// begin inline asm
	{  cvt.f32.f16 %f1087, %rs1932;}

	// end inline asm
	add.f32 	%f1151, %f1150, %f1087;
	mov.b32 	{%rs1937, %rs1941}, %r1498;
	mov.b32 	{%rs1938, %rs1942}, %r1502;
	// begin inline asm
	{mul.f16 %rs1936,%rs1937,%rs1938;
}
	// end inline asm
	// begin inline asm
	{  cvt.f32.f16 %f1088, %rs1936;}

	// end inline asm
	add.f32 	%f1152, %f1151, %f1088;
	// begin inline asm
	{mul.f16 %rs1940,%rs1941,%rs1942;
}
	// end inline asm
	// begin inline asm
	{  cvt.f32.f16 %f1089, %rs1940;}

	// end inline asm
	add.f32 	%f1153, %f1152, %f1089;
	ld.shared.v4.u32 	{%r1503, %r1504, %r1505, %r1506}, [%r1847+-32];
	ld.global.v4.u32 	{%r1507, %r1508, %r1509, %r1510}, [%rd169+-32];
	mov.b32 	{%rs1945, %rs1949}, %r1503;
	mov.b32 	{%rs1946, %rs1950}, %r1507;
	// begin inline asm
	{mul.f16 %rs1944,%rs1945,%rs1946;
}
	// end inline asm
	// begin inline asm
	{  cvt.f32.f16 %f1090, %rs1944;}

	// end inline asm
	add.f32 	%f1154, %f1153, %f1090;
	// begin inline asm
	{mul.f16 %rs1948,%rs1949,%rs1950;
}
	// end inline asm
	// begin inline asm
	{  cvt.f32.f16 %f1091, %rs1948;}

	// end inline asm
	add.f32 	%f1155, %f1154, %f1091;
	mov.b32 	{%rs1953, %rs1957}, %r1504;
	mov.b32 	{%rs1954, %rs1958}, %r1508;
	// begin inline asm
	{mul.f16 %rs1952,%rs1953,%rs1954;
}
	// end inline asm
	// begin inline asm
	{  cvt.f32.f16 %f1092, %rs1952;}

	// end inline asm
	add.f32 	%f1156, %f1155, %f1092;
	// begin inline asm
	{mul.f16 %rs1956,%rs1957,%rs1958;
}
	// end inline asm
	// begin inline asm
	{  cvt.f32.f16 %f1093, %rs1956;}

	// end inline asm
	add.f32 	%f1157, %f1156, %f1093;
	mov.b32 	{%rs1961, %rs1965}, %r1505;
	mov.b32 	{%rs1962, %rs1966}, %r1509;
	// begin inline asm
	{mul.f16 %rs1960,%rs1961,%rs1962;
}
	// end inline asm
	// begin inline asm
	{  cvt.f32.f16 %f1094, %rs1960;}

	// end inline asm
	add.f32 	%f1158, %f1157, %f1094;
	// begin inline asm
	{mul.f16 %rs1964,%rs1965,%rs1966;
}
	// end inline asm
	// begin inline asm
	{  cvt.f32.f16 %f1095, %rs1964;}

	// end inline asm
	add.f32 	%f1159, %f1158, %f1095;
	mov.b32 	{%rs1969, %rs1973}, %r1506;
	mov.b32 	{%rs1970, %rs1974}, %r1510;
	// begin inline asm
	{mul.f16 %rs1968,%rs1969,%rs1970;
}
	// end inline asm
	// begin inline asm
	{  cvt.f32.f16 %f1096, %rs1968;}

	// end inline asm
	add.f32 	%f1160, %f1159, %f1096;
	// begin inline asm
	{mul.f16 %rs1972,%rs1973,%rs1974;
}
	// end inline asm
	// begin inline asm
	{  cvt.f32.f16 %f1097, %rs1972;}

	// end inline asm
	add.f32 	%f1161, %f1160, %f1097;
	ld.shared.v4.u32 	{%r1511, %r1512, %r1513, %r1514}, [%r1847];
	ld.global.v4.u32 	{%r1515, %r1516, %r1517, %r1518}, [%rd169];
	mov.b32 	{%rs1977, %rs1981}, %r1511;
	mov.b32 	{%rs1978, %rs1982}, %r1515;
	// begin inline asm
	{mul.f16 %rs1976,%rs1977,%rs1978;
}
	// end inline asm
	// begin inline asm
	{  cvt.f32.f16 %f1098, %rs1976;}

	// end inline asm
	add.f32 	%f1162, %f1161, %f1098;
	// begin inline asm
	{mul.f16 %rs1980,%rs1981,%rs1982;
}
	// end inline asm
	// begin inline asm
	{  cvt.f32.f16 %f1099, %rs1980;}

	// end inline asm
	add.f32 	%f1163, %f1162, %f1099;
	mov.b32 	{%rs1985, %rs1989}, %r1512;
	mov.b32 	{%rs1986, %rs1990}, %r1516;
	// begin inline asm
	{mul.f16 %rs1984,%rs1985,%rs1986;
}
	// end inline asm
	// begin inline asm
	{  cvt.f32.f16 %f1100, %rs1984;}

	// end inline asm
	add.f32 	%f1164, %f1163, %f1100;
	// begin inline asm
	{mul.f16 %rs1988,%rs1989,%rs1990;
}
	// end inline asm
	// begin inline asm
	{  cvt.f32.f16 %f1101, %rs1988;}

	// end inline asm
	add.f32 	%f1165, %f1164, %f1101;
	mov.b32 	{%rs1993, %rs1997}, %r1513;
	mov.b32 	{%rs1994, %rs1998}, %r1517;
	// begin inline asm
	{mul.f16 %rs1992,%rs1993,%rs1994;
}
	// end inline asm
	// begin inline asm
	{  cvt.f32.f16 %f1102, %rs1992;}

	// end inline asm
	add.f32 	%f1166, %f1165, %f1102;
	// begin inline asm
	{mul.f16 %rs1996,%rs1997,%rs1998;
}
	// end inline asm
	// begin inline asm
	{  cvt.f32.f16 %f1103, %rs1996;}

	// end inline asm
	add.f32 	%f1167, %f1166, %f1103;
	mov.b32 	{%rs2001, %rs2005}, %r1514;
	mov.b32 	{%rs2002, %rs2006}, %r1518;
	// begin inline asm
	{mul.f16 %rs2000,%rs2001,%rs2002;
}
	// end inline asm
	// begin inline asm
	{  cvt.f32.f16 %f1104, %rs2000;}

	// end inline asm
	add.f32 	%f1168, %f1167, %f1104;
	// begin inline asm
	{mul.f16 %rs2004,%rs2005,%rs2006;
}
	// end inline asm
	// begin inline asm
	{  cvt.f32.f16 %f1105, %rs2004;}

	// end inline asm
	add.f32 	%f1169, %f1168, %f1105;
	ld.shared.v4.u32 	{%r1519, %r1520, %r1521, %r1522}, [%r1847+32];
	ld.global.v4.u32 	{%r1523, %r1524, %r1525, %r1526}, [%rd169+32];
	mov.b32 	{%rs2009, %rs2013}, %r1519;
	mov.b32 	{%rs2010, %rs2014}, %r1523;
	// begin inline asm
	{mul.f16 %rs2008,%rs2009,%rs2010;
}
	// end inline asm
	// begin inline asm
	{  cvt.f32.f16 %f1106, %rs2008;}

	// end inline asm
	add.f32 	%f1170, %f1169, %f1106;
	// begin inline asm
	{mul.f16 %rs2012,%rs2013,%rs2014;
}
	// end inline asm
	// begin inline asm
	{  cvt.f32.f16 %f1107, %rs2012;}

	// end inline asm
	add.f32 	%f1171, %f1170, %f1107;
	mov.b32 	{%rs2017, %rs2021}, %r1520;
	mov.b32 	{%rs2018, %rs2022}, %r1524;
	// begin inline asm
	{mul.f16 %rs2016,%rs2017,%rs2018;
}
	// end inline asm
	// begin inline asm
	{  cvt.f32.f16 %f1108, %rs2016;}

	// end inline asm
	add.f32 	%f1172, %f1171, %f1108;
	// begin inline asm
	{mul.f16 %rs2020,%rs2021,%rs2022;
}
	// end inline asm
	// begin inline asm
	{  cvt.f32.f16 %f1109, %rs2020;}

	// end inline asm
	add.f32 	%f1173, %f1172, %f1109;
	mov.b32 	{%rs2025, %rs2029}, %r1521;
	mov.b32 	{%rs2026, %rs2030}, %r1525;
	// begin inline asm
	{mul.f16 %rs2024,%rs2025,%rs2026;
}
	// end inline asm
	// begin inline asm
	{  cvt.f32.f16 %f1110, %rs2024;}

	// end inline asm
	add.f32 	%f1174, %f1173, %f1110;
	// begin inline asm
	{mul.f16 %rs2028,%rs2029,%rs2030;
}
	// end inline asm
	// begin inline asm
	{  cvt.f32.f16 %f1111, %rs2028;}

	// end inline asm
	add.f32 	%f1175, %f1174, %f1111;
	mov.b32 	{%rs2033, %rs2037}, %r1522;
	mov.b32 	{%rs2034, %rs2038}, %r1526;
	// begin inline asm
	{mul.f16 %rs2032,%rs2033,%rs2034;
}
	// end inline asm
	// begin inline asm
	{  cvt.f32.f16 %f1112, %rs2032;}

	// end inline asm
	add.f32 	%f1176, %f1175, %f1112;
	// begin inline asm
	{mul.f16 %rs2036,%rs2037,%rs2038;
}
	// end inline asm
	// begin inline asm
	{  cvt.f32.f16 %f1113, %rs2036;}

	// end inline asm
	add.f32 	%f1177, %f1176, %f1113;
	ld.shared.v4.u32 	{%r1527, %r1528, %r1529, %r1530}, [%r1847+64];
	ld.global.v4.u32 	{%r1531, %r1532, %r1533, %r1534}, [%rd169+64];
	mov.b32 	{%rs2041, %rs2045}, %r1527;
	mov.b32 	{%rs2042, %rs2046}, %r1531;
	// begin inline asm
	{mul.f16 %rs2040,%rs2041,%rs2042;
}
	// end inline asm
	// begin inline asm
	{  cvt.f32.f16 %f1114, %rs2040;}

	// end inline asm
	add.f32 	%f1178, %f1177, %f1114;
	// begin inline asm
	{mul.f16 %rs2044,%rs2045,%rs2046;
}
	// end inline asm
	// begin inline asm
	{  cvt.f32.f16 %f1115, %rs2044;}

	// end inline asm
	add.f32 	%f1179, %f1178, %f1115;
	mov.b32 	{%rs2049, %rs2053}, %r1528;
	mov.b32 	{%rs2050, %rs2054}, %r1532;
	// begin inline asm
	{mul.f16 %rs2048,%rs2049,%rs2050;
}
	// end inline asm
	// begin inline asm
	{  cvt.f32.f16 %f1116, %rs2048;}

	// end inline asm
	add.f32 	%f1180, %f1179, %f1116;
	// begin inline asm
	{mul.f16 %rs2052,%rs2053,%rs2054;
}
	// end inline asm
	// begin inline asm
	{  cvt.f32.f16 %f1117, %rs2052;}

	// end inline asm
	add.f32 	%f1181, %f1180, %f1117;
	mov.b32 	{%rs2057, %rs2061}, %r1529;
	mov.b32 	{%rs2058, %rs2062}, %r1533;
	// begin inline asm
	{mul.f16 %rs2056,%rs2057,%rs2058;
}
	// end inline asm
	// begin inline asm
	{  cvt.f32.f16 %f1118, %rs2056;}

	// end inline asm
	add.f32 	%f1182, %f1181, %f1118;
	// begin inline asm
	{mul.f16 %rs2060,%rs2061,%rs2062;
}
	// end inline asm
	// begin inline asm
	{  cvt.f32.f16 %f1119, %rs2060;}

	// end inline asm
	add.f32 	%f1183, %f1182, %f1119;
	mov.b32 	{%rs2065, %rs2069}, %r1530;
	mov.b32 	{%rs2066, %rs2070}, %r1534;
	// begin inline asm
	{mul.f16 %rs2064,%rs2065,%rs2066;
}
	// end inline asm
	// begin inline asm
	{  cvt.f32.f16 %f1120, %rs2064;}

	// end inline asm
	add.f32 	%f1184, %f1183, %f1120;
	// begin inline asm
	{mul.f16 %rs2068,%rs2069,%rs2070;
}
	// end inline asm
	// begin inline asm
	{  cvt.f32.f16 %f1121, %rs2068;}

	// end inline asm
	add.f32 	%f1185, %f1184, %f1121;
	ld.shared.v4.u32 	{%r1535, %r1536, %r1537, %r1538}, [%r1847+96];
	ld.global.v4.u32 	{%r1539, %r1540, %r1541, %r1542}, [%rd169+96];
	mov.b32 	{%rs2073, %rs2077}, %r1535;
	mov.b32 	{%rs2074, %rs2078}, %r1539;
	// begin inline asm
	{mul.f16 %rs2072,%rs2073,%rs2074;
}
	// end inline asm
	// begin inline asm
	{  cvt.f32.f16 %f1122, %rs2072;}

	// end inline asm
	add.f32 	%f1186, %f1185, %f1122;
	// begin inline asm
	{mul.f16 %rs2076,%rs2077,%rs2078;
}
	// end inline asm
	// begin inline asm
	{  cvt.f32.f16 %f1123, %rs2076;}

	// end inline asm
	add.f32 	%f1187, %f1186, %f1123;
	mov.b32 	{%rs2081, %rs2085}, %r1536;
	mov.b32 	{%rs2082, %rs2086}, %r1540;
	// begin inline asm
	{mul.f16 %rs2080,%rs2081,%rs2082;
}
	// end inline asm
	// begin inline asm
	{  cvt.f32.f16 %f1124, %rs2080;}

	// end inline asm
	add.f32 	%f1188, %f1187, %f1124;
	// begin inline asm
	{mul.f16 %rs2084,%rs2085,%rs2086;
}
	// end inline asm
	// begin inline asm
	{  cvt.f32.f16 %f1125, %rs2084;}

	// end inline asm
	add.f32 	%f1189, %f1188, %f1125;
	mov.b32 	{%rs2089, %rs2093}, %r1537;
	mov.b32 	{%rs2090, %rs2094}, %r1541;
	// begin inline asm
	{mul.f16 %rs2088,%rs2089,%rs2090;
}
	// end inline asm
	// begin inline asm
	{  cvt.f32.f16 %f1126, %rs2088;}

	// end inline asm
	add.f32 	%f1190, %f1189, %f1126;
	// begin inline asm
	{mul.f16 %rs2092,%rs2093,%rs2094;
}
	// end inline asm
	// begin inline asm
	{  cvt.f32.f16 %f1127, %rs2092;}

	// end inline asm
	add.f32 	%f1191, %f1190, %f1127;
	mov.b32 	{%rs2097, %rs2101}, %r1538;
	mov.b32 	{%rs2098, %rs2102}, %r1542;
	// begin inline asm
	{mul.f16 %rs2096,%rs2097,%rs2098;
}
	// end inline asm
	// begin inline asm
	{  cvt.f32.f16 %f1128, %rs2096;}

	// end inline asm
	add.f32 	%f1192, %f1191, %f1128;
	// begin inline asm
	{mul.f16 %rs2100,%rs2101,%rs2102;
}
	// end inline asm
	// begin inline asm
	{  cvt.f32.f16 %f1129, %rs2100;}

	// end inline asm
	add.f32 	%f1351, %f1192, %f1129;
	add.s32 	%r379, %r1848, 128;
	add.s32 	%r1847, %r1847, 256;
	add.s32 	%r1846, %r1846, 128;
	add.s64 	%rd169, %rd169, 256;
	setp.lt.u32 	%p214, %r1848, 896;
	mov.u32 	%r1848, %r379;
	@%p214 bra 	$L__BB0_300;
	setp.ne.s32 	%p215, %r48, 0;
	mov.b32 	%r1543, %f1351;
	shfl.sync.down.b32	%r1544|%p216, %r1543, 1, 31, -1;
	mov.b32 	%f1193, %r1544;
	add.f32 	%f87, %f1351, %f1193;
	@%p215 bra 	$L__BB0_303;
	// begin inline asm
	{  cvt.rn.f16.f32 %rs2104, %f87;}

	// end inline asm
	mov.u32 	%r1546, _ZZ13single_decodeP6__halfS0_S0_S0_S0_S0_S0_S0_S0_S0_S0_S0_S0_S0_PfS1_E15local_output_up;
	add.s32 	%r1547, %r1546, %r1092;
	st.shared.u16 	[%r1547], %rs2104;
$L__BB0_303:
	setp.gt.u32 	%p217, %r20, -3;
	barrier.sync 	0;
	@%p217 bra 	$L__BB0_331;
	mov.u32 	%r1549, _ZZ13single_decodeP6__halfS0_S0_S0_S0_S0_S0_S0_S0_S0_S0_S0_S0_S0_PfS1_E15local_output_up;
	add.s32 	%r382, %r1549, %r428;
	add.s32 	%r383, %r19, -2;
	and.b32  	%r384, %r383, 3;
	setp.lt.u32 	%p218, %r20, 3;
	mov.b32 	%r1849, 1;
	@%p218 bra 	$L__BB0_324;
	add.s32 	%r1853, %r1, 2;
	and.b32  	%r1551, %r383, -4;
	neg.s32 	%r1854, %r1551;
	mov.b32 	%r1852, 2;
$L__BB0_306:
	setp.ne.s32 	%p219, %r7, 0;
	@%p219 bra 	$L__BB0_308;
	add.s32 	%r1562, %r1853, -1;
	rem.u32 	%r1557, %r1562, %r19;
	mov.u32 	%r1553, _ZZ13single_decodeP6__halfS0_S0_S0_S0_S0_S0_S0_S0_S0_S0_S0_S0_S0_PfS1_E12local_buffer;
	// begin inline asm
	mapa.shared::cluster.u32 %r1552, %r1553, %r1557;

	// end inline asm
	mov.u32 	%r1556, _ZZ13single_decodeP6__halfS0_S0_S0_S0_S0_S0_S0_S0_S0_S0_S0_S0_S0_PfS1_E7barrier;
	// begin inline asm
	mapa.shared::cluster.u32 %r1555, %r1556, %r1557;

	// end inline asm
	mov.b32 	%r1560, 256;
	// begin inline asm
	cp.async.bulk.shared::cluster.shared::cta.mbarrier::complete_tx::bytes [%r1552], [%r1549], %r1560, [%r1555];
	// end inline asm
$L__BB0_308:
	setp.gt.u32 	%p220, %r7, 63;
	mov.u32 	%r1563, _ZZ13single_decodeP6__halfS0_S0_S0_S0_S0_S0_S0_S0_S0_S0_S0_S0_S0_PfS1_E7barrier;
	mov.b32 	%r1564, 0;
	// begin inline asm
	{
.reg .pred                P1;
LAB_WAIT:
mbarrier.try_wait.parity.shared::cta.b64 P1, [%r1563], %r1564;
@P1                       bra.uni DONE;
bra.uni                   LAB_WAIT;
DONE:
}

	// end inline asm
	@%p220 bra 	$L__BB0_310;
	ld.shared.u32 	%r1567, [%r77];
	ld.shared.u32 	%r1566, [%r382];
	// begin inline asm
	{add.f16x2 %r1565,%r1566,%r1567;
}
	// end inline asm
	st.shared.u32 	[%r382], %r1565;
$L__BB0_310:
	setp.ne.s32 	%p221, %r7, 0;
	bar.sync 	0;
	@%p221 bra 	$L__BB0_312;
	rem.u32 	%r1573, %r1853, %r19;
	mov.u32 	%r1569, _ZZ13single_decodeP6__halfS0_S0_S0_S0_S0_S0_S0_S0_S0_S0_S0_S0_S0_PfS1_E12local_buffer;
	// begin inline asm
	mapa.shared::cluster.u32 %r1568, %r1569, %r1573;

	// end inline asm
	// begin inline asm
	mapa.shared::cluster.u32 %r1571, %r1563, %r1573;

	// end inline asm
	mov.b32 	%r1576, 256;
	// begin inline asm
	cp.async.bulk.shared::cluster.shared::cta.mbarrier::complete_tx::bytes [%r1568], [%r1549], %r1576, [%r1571];
	// end inline asm
$L__BB0_312:
	setp.gt.u32 	%p222, %r7, 63;
	mov.b32 	%r1579, 0;
	// begin inline asm
	{
.reg .pred                P1;
LAB_WAIT:
mbarrier.try_wait.parity.shared::cta.b64 P1, [%r1563], %r1579;
@P1                       bra.uni DONE;
bra.uni                   LAB_WAIT;
DONE:
}

	// end inline asm
	@%p222 bra 	$L__BB0_314;
	ld.shared.u32 	%r1582, [%r77];
	ld.shared.u32 	%r1581, [%r382];
	// begin inline asm
	{add.f16x2 %r1580,%r1581,%r1582;
}
	// end inline asm
	st.shared.u32 	[%r382], %r1580;
$L__BB0_314:
	setp.ne.s32 	%p223, %r7, 0;
	bar.sync 	0;
	@%p223 bra 	$L__BB0_316;
	add.s32 	%r1593, %r1853, 1;
	rem.u32 	%r1588, %r1593, %r19;
	mov.u32 	%r1584, _ZZ13single_decodeP6__halfS0_S0_S0_S0_S0_S0_S0_S0_S0_S0_S0_S0_S0_PfS1_E12local_buffer;
	// begin inline asm
	mapa.shared::cluster.u32 %r1583, %r1584, %r1588;

	// end inline asm
	// begin inline asm
	mapa.shared::cluster.u32 %r1586, %r1563, %r1588;

	// end inline asm
	mov.b32 	%r1591, 256;
	// begin inline asm
	cp.async.bulk.shared::cluster.shared::cta.mbarrier::complete_tx::bytes [%r1583], [%r1549], %r1591, [%r1586];
	// end inline asm
$L__BB0_316:
	setp.gt.u32 	%p224, %r7, 63;
	mov.b32 	%r1595, 0;
	// begin inline asm
	{
.reg .pred                P1;
LAB_WAIT:
mbarrier.try_wait.parity.shared::cta.b64 P1, [%r1563], %r1595;
@P1                       bra.uni DONE;
bra.uni                   LAB_WAIT;
DONE:
}

	// end inline asm
	@%p224 bra 	$L__BB0_318;
	ld.shared.u32 	%r1598, [%r77];
	ld.shared.u32 	%r1597, [%r382];
	// begin inline asm
	{add.f16x2 %r1596,%r1597,%r1598;
}
	// end inline asm
	st.shared.u32 	[%r382], %r1596;
$L__BB0_318:
	setp.ne.s32 	%p225, %r7, 0;
	bar.sync 	0;
	@%p225 bra 	$L__BB0_320;
	add.s32 	%r1609, %r1853, 2;
	rem.u32 	%r1604, %r1609, %r19;
	mov.u32 	%r1600, _ZZ13single_decodeP6__halfS0_S0_S0_S0_S0_S0_S0_S0_S0_S0_S0_S0_S0_PfS1_E12local_buffer;
	// begin inline asm
	mapa.shared::cluster.u32 %r1599, %r1600, %r1604;

	// end inline asm
	// begin inline asm
	mapa.shared::cluster.u32 %r1602, %r1563, %r1604;

	// end inline asm
	mov.b32 	%r1607, 256;
	// begin inline asm
	cp.async.bulk.shared::cluster.shared::cta.mbarrier::complete_tx::bytes [%r1599], [%r1549], %r1607, [%r1602];
	// end inline asm
$L__BB0_320:
	setp.gt.u32 	%p226, %r7, 63;
	mov.b32 	%r1611, 0;
	// begin inline asm
	{
.reg .pred                P1;
LAB_WAIT:
mbarrier.try_wait.parity.shared::cta.b64 P1, [%r1563], %r1611;
@P1                       bra.uni DONE;
bra.uni                   LAB_WAIT;
DONE:
}

	// end inline asm
	@%p226 bra 	$L__BB0_322;
	ld.shared.u32 	%r1614, [%r77];
	ld.shared.u32 	%r1613, [%r382];
	// begin inline asm
	{add.f16x2 %r1612,%r1613,%r1614;
}
	// end inline asm
	st.shared.u32 	[%r382], %r1612;
$L__BB0_322:
	bar.sync 	0;
	add.s32 	%r1854, %r1854, 4;
	add.s32 	%r1853, %r1853, 4;
	add.s32 	%r1852, %r1852, 4;
	setp.eq.s32 	%p227, %r1854, 0;
	@%p227 bra 	$L__BB0_323;
	bra.uni 	$L__BB0_306;
$L__BB0_323:
	add.s32 	%r1849, %r1852, -1;
$L__BB0_324:
	setp.eq.s32 	%p228, %r384, 0;
	@%p228 bra 	$L__BB0_331;
	add.s32 	%r1851, %r1, %r1849;
	neg.s32 	%r1850, %r384;
$L__BB0_326:
	.pragma "nounroll";
	setp.ne.s32 	%p229, %r7, 0;
	@%p229 bra 	$L__BB0_328;
	rem.u32 	%r1620, %r1851, %r19;
	mov.u32 	%r1616, _ZZ13single_decodeP6__halfS0_S0_S0_S0_S0_S0_S0_S0_S0_S0_S0_S0_S0_PfS1_E12local_buffer;
	// begin inline asm
	mapa.shared::cluster.u32 %r1615, %r1616, %r1620;

	// end inline asm
	mov.u32 	%r1619, _ZZ13single_decodeP6__halfS0_S0_S0_S0_S0_S0_S0_S0_S0_S0_S0_S0_S0_PfS1_E7barrier;
	// begin inline asm
	mapa.shared::cluster.u32 %r1618, %r1619, %r1620;

	// end inline asm
	mov.b32 	%r1623, 256;
	// begin inline asm
	cp.async.bulk.shared::cluster.shared::cta.mbarrier::complete_tx::bytes [%r1615], [%r1549], %r1623, [%r1618];
	// end inline asm
$L__BB0_328:
	setp.gt.u32 	%p230, %r7, 63;
	mov.u32 	%r1625, _ZZ13single_decodeP6__halfS0_S0_S0_S0_S0_S0_S0_S0_S0_S0_S0_S0_S0_PfS1_E7barrier;
	mov.b32 	%r1626, 0;
	// begin inline asm
	{
.reg .pred                P1;
LAB_WAIT:
mbarrier.try_wait.parity.shared::cta.b64 P1, [%r1625], %r1626;
@P1                       bra.uni DONE;
bra.uni                   LAB_WAIT;
DONE:
}

	// end inline asm
	@%p230 bra 	$L__BB0_330;
	ld.shared.u32 	%r1629, [%r77];
	ld.shared.u32 	%r1628, [%r382];
	// begin inline asm
	{add.f16x2 %r1627,%r1628,%r1629;
}
	// end inline asm
	st.shared.u32 	[%r382], %r1627;
$L__BB0_330:
	bar.sync 	0;
	add.s32 	%r1851, %r1851, 1;
	add.s32 	%r1850, %r1850, 1;
	setp.ne.s32 	%p231, %r1850, 0;
	@%p231 bra 	$L__BB0_326;
$L__BB0_331:
	mov.u32 	%r1632, _ZZ13single_decodeP6__halfS0_S0_S0_S0_S0_S0_S0_S0_S0_S0_S0_S0_S0_PfS1_E15local_output_up;
	add.s32 	%r395, %r1632, %r1177;
	cvta.to.global.u64 	%rd41, %rd47;
	mov.b32 	%r1857, 0;
$L__BB0_332:
	setp.ne.s32 	%p232, %r48, 0;
	ld.shared.v4.u32 	{%r1633, %r1634, %r1635, %r1636}, [%r296];
	ld.shared.v4.u32 	{%r1637, %r1638, %r1639, %r1640}, [%r395];
	mul.wide.u32 	%rd158, %r1856, 2;
	add.s64 	%rd159, %rd41, %rd158;
	ld.global.v4.u32 	{%r1641, %r1642, %r1643, %r1644}, [%rd159];
	mov.b32 	{%rs2106, %rs2113}, %r1633;
	mov.b32 	{%rs2107, %rs2114}, %r1637;
	// begin inline asm
	{mul.f16 %rs2105,%rs2106,%rs2107;
}
	// end inline asm
	mov.b32 	{%rs2110, %rs2117}, %r1641;
	// begin inline asm
	{mul.f16 %rs2108,%rs2105,%rs2110;
}
	// end inline asm
	// begin inline asm
	{  cvt.f32.f16 %f1195, %rs2108;}

	// end inline asm
	add.f32 	%f1259, %f1195, 0f00000000;
	// begin inline asm
	{mul.f16 %rs2112,%rs2113,%rs2114;
}
	// end inline asm
	// begin inline asm
	{mul.f16 %rs2115,%rs2112,%rs2117;
}
	// end inline asm
	// begin inline asm
	{  cvt.f32.f16 %f1196, %rs2115;}

	// end inline asm
	add.f32 	%f1260, %f1259, %f1196;
	mov.b32 	{%rs2120, %rs2127}, %r1634;
	mov.b32 	{%rs2121, %rs2128}, %r1638;
	// begin inline asm
	{mul.f16 %rs2119,%rs2120,%rs2121;
}
	// end inline asm
	mov.b32 	{%rs2124, %rs2131}, %r1642;
	// begin inline asm
	{mul.f16 %rs2122,%rs2119,%rs2124;
}
	// end inline asm
	// begin inline asm
	{  cvt.f32.f16 %f1197, %rs2122;}

	// end inline asm
	add.f32 	%f1261, %f1260, %f1197;
	// begin inline asm
	{mul.f16 %rs2126,%rs2127,%rs2128;
}
	// end inline asm
	// begin inline asm
	{mul.f16 %rs2129,%rs2126,%rs2131;
}
	// end inline asm
	// begin inline asm
	{  cvt.f32.f16 %f1198, %rs2129;}

	// end inline asm
	add.f32 	%f1262, %f1261, %f1198;
	mov.b32 	{%rs2134, %rs2141}, %r1635;
	mov.b32 	{%rs2135, %rs2142}, %r1639;
	// begin inline asm
	{mul.f16 %rs2133,%rs2134,%rs2135;
}
	// end inline asm
	mov.b32 	{%rs2138, %rs2145}, %r1643;
	// begin inline asm
	{mul.f16 %rs2136,%rs2133,%rs2138;
}
	// end inline asm
	// begin inline asm
	{  cvt.f32.f16 %f1199, %rs2136;}

	// end inline asm
	add.f32 	%f1263, %f1262, %f1199;
	// begin inline asm
	{mul.f16 %rs2140,%rs2141,%rs2142;
}
	// end inline asm
	// begin inline asm
	{mul.f16 %rs2143,%rs2140,%rs2145;
}
	// end inline asm
	// begin inline asm
	{  cvt.f32.f16 %f1200, %rs2143;}

	// end inline asm
	add.f32 	%f1264, %f1263, %f1200;
	mov.b32 	{%rs2148, %rs2155}, %r1636;
	mov.b32 	{%rs2149, %rs2156}, %r1640;
	// begin inline asm
	{mul.f16 %rs2147,%rs2148,%rs2149;
}
	// end inline asm
	mov.b32 	{%rs2152, %rs2159}, %r1644;
	// begin inline asm
	{mul.f16 %rs2150,%rs2147,%rs2152;
}
	// end inline asm
	// begin inline asm
	{  cvt.f32.f16 %f1201, %rs2150;}

	// end inline asm
	add.f32 	%f1265, %f1264, %f1201;
	// begin inline asm
	{mul.f16 %rs2154,%rs2155,%rs2156;
}
	// end inline asm
	// begin inline asm
	{mul.f16 %rs2157,%rs2154,%rs2159;
}
	// end inline asm
	// begin inline asm
	{  cvt.f32.f16 %f1202, %rs2157;}

	// end inline asm
	add.f32 	%f1266, %f1265, %f1202;
	ld.shared.v4.u32 	{%r1645, %r1646, %r1647, %r1648}, [%r296+32];
	ld.shared.v4.u32 	{%r1649, %r1650, %r1651, %r1652}, [%r395+32];
	ld.global.v4.u32 	{%r1653, %r1654, %r1655, %r1656}, [%rd159+32];
	mov.b32 	{%rs2162, %rs2169}, %r1645;
	mov.b32 	{%rs2163, %rs2170}, %r1649;
	// begin inline asm
	{mul.f16 %rs2161,%rs2162,%rs2163;
}
	// end inline asm
	mov.b32 	{%rs2166, %rs2173}, %r1653;
	// begin inline asm
	{mul.f16 %rs2164,%rs2161,%rs2166;
}
	// end inline asm
	// begin inline asm
	{  cvt.f32.f16 %f1203, %rs2164;}

	// end inline asm
	add.f32 	%f1267, %f1266, %f1203;
	// begin inline asm
	{mul.f16 %rs2168,%rs2169,%rs2170;
}
	// end inline asm
	// begin inline asm
	{mul.f16 %rs2171,%rs2168,%rs2173;
}
	// end inline asm
	// begin inline asm
	{  cvt.f32.f16 %f1204, %rs2171;}

	// end inline asm
	add.f32 	%f1268, %f1267, %f1204;
	mov.b32 	{%rs2176, %rs2183}, %r1646;
	mov.b32 	{%rs2177, %rs2184}, %r1650;
	// begin inline asm
	{mul.f16 %rs2175,%rs2176,%rs2177;
}
	// end inline asm
	mov.b32 	{%rs2180, %rs2187}, %r1654;
	// begin inline asm
	{mul.f16 %rs2178,%rs2175,%rs2180;
}
	// end inline asm
	// begin inline asm
	{  cvt.f32.f16 %f1205, %rs2178;}

	// end inline asm
	add.f32 	%f1269, %f1268, %f1205;
	// begin inline asm
	{mul.f16 %rs2182,%rs2183,%rs2184;
}
	// end inline asm
	// begin inline asm
	{mul.f16 %rs2185,%rs2182,%rs2187;
}
	// end inline asm
	// begin inline asm
	{  cvt.f32.f16 %f1206, %rs2185;}

	// end inline asm
	add.f32 	%f1270, %f1269, %f1206;
	mov.b32 	{%rs2190, %rs2197}, %r1647;
	mov.b32 	{%rs2191, %rs2198}, %r1651;
	// begin inline asm
	{mul.f16 %rs2189,%rs2190,%rs2191;
}
	// end inline asm
	mov.b32 	{%rs2194, %rs2201}, %r1655;
	// begin inline asm
	{mul.f16 %rs2192,%rs2189,%rs2194;
}
	// end inline asm
	// begin inline asm
	{  cvt.f32.f16 %f1207, %rs2192;}

	// end inline asm
	add.f32 	%f1271, %f1270, %f1207;
	// begin inline asm
	{mul.f16 %rs2196,%rs2197,%rs2198;
}
	// end inline asm
	// begin inline asm
	{mul.f16 %rs2199,%rs2196,%rs2201;
}
	// end inline asm
	// begin inline asm
	{  cvt.f32.f16 %f1208, %rs2199;}

	// end inline asm
	add.f32 	%f1272, %f1271, %f1208;
	mov.b32 	{%rs2204, %rs2211}, %r1648;
	mov.b32 	{%rs2205, %rs2212}, %r1652;
	// begin inline asm
	{mul.f16 %rs2203,%rs2204,%rs2205;
}
	// end inline asm
	mov.b32 	{%rs2208, %rs2215}, %r1656;
	// begin inline asm
	{mul.f16 %rs2206,%rs2203,%rs2208;
}
	// end inline asm
	// begin inline asm
	{  cvt.f32.f16 %f1209, %rs2206;}

	// end inline asm
	add.f32 	%f1273, %f1272, %f1209;
	// begin inline asm
	{mul.f16 %rs2210,%rs2211,%rs2212;
}
	// end inline asm
	// begin inline asm
	{mul.f16 %rs2213,%rs2210,%rs2215;
}
	// end inline asm
	// begin inline asm
	{  cvt.f32.f16 %f1210, %rs2213;}

	// end inline asm
	add.f32 	%f1274, %f1273, %f1210;
	ld.shared.v4.u32 	{%r1657, %r1658, %r1659, %r1660}, [%r296+64];
	ld.shared.v4.u32 	{%r1661, %r1662, %r1663, %r1664}, [%r395+64];
	ld.global.v4.u32 	{%r1665, %r1666, %r1667, %r1668}, [%rd159+64];
	mov.b32 	{%rs2218, %rs2225}, %r1657;
	mov.b32 	{%rs2219, %rs2226}, %r1661;
	// begin inline asm
	{mul.f16 %rs2217,%rs2218,%rs2219;
}
	// end inline asm
	mov.b32 	{%rs2222, %rs2229}, %r1665;
	// begin inline asm
	{mul.f16 %rs2220,%rs2217,%rs2222;
}
	// end inline asm
	// begin inline asm
	{  cvt.f32.f16 %f1211, %rs2220;}

	// end inline asm
	add.f32 	%f1275, %f1274, %f1211;
	// begin inline asm
	{mul.f16 %rs2224,%rs2225,%rs2226;
}
	// end inline asm
	// begin inline asm
	{mul.f16 %rs2227,%rs2224,%rs2229;
}
	// end inline asm
	// begin inline asm
	{  cvt.f32.f16 %f1212, %rs2227;}

	// end inline asm
	add.f32 	%f1276, %f1275, %f1212;
	mov.b32 	{%rs2232, %rs2239}, %r1658;
	mov.b32 	{%rs2233, %rs2240}, %r1662;
	// begin inline asm
	{mul.f16 %rs2231,%rs2232,%rs2233;
}
	// end inline asm
	mov.b32 	{%rs2236, %rs2243}, %r1666;
	// begin inline asm
	{mul.f16 %rs2234,%rs2231,%rs2236;
}
	// end inline asm
	// begin inline asm
	{  cvt.f32.f16 %f1213, %rs2234;}

	// end inline asm
	add.f32 	%f1277, %f1276, %f1213;
	// begin inline asm
	{mul.f16 %rs2238,%rs2239,%rs2240;
}
	// end inline asm
	// begin inline asm
	{mul.f16 %rs2241,%rs2238,%rs2243;
}
	// end inline asm
	// begin inline asm
	{  cvt.f32.f16 %f1214, %rs2241;}

	// end inline asm
	add.f32 	%f1278, %f1277, %f1214;
	mov.b32 	{%rs2246, %rs2253}, %r1659;
	mov.b32 	{%rs2247, %rs2254}, %r1663;
	// begin inline asm
	{mul.f16 %rs2245,%rs2246,%rs2247;
}
	// end inline asm
	mov.b32 	{%rs2250, %rs2257}, %r1667;
	// begin inline asm
	{mul.f16 %rs2248,%rs2245,%rs2250;
}
	// end inline asm
	// begin inline asm
	{  cvt.f32.f16 %f1215, %rs2248;}

	// end inline asm
	add.f32 	%f1279, %f1278, %f1215;
	// begin inline asm
	{mul.f16 %rs2252,%rs2253,%rs2254;
}
	// end inline asm
	// begin inline asm
	{mul.f16 %rs2255,%rs2252,%rs2257;
}
	// end inline asm
	// begin inline asm
	{  cvt.f32.f16 %f1216, %rs2255;}

	// end inline asm
	add.f32 	%f1280, %f1279, %f1216;
	mov.b32 	{%rs2260, %rs2267}, %r1660;
	mov.b32 	{%rs2261, %rs2268}, %r1664;
	// begin inline asm
	{mul.f16 %rs2259,%rs2260,%rs2261;
}
	// end inline asm
	mov.b32 	{%rs2264, %rs2271}, %r1668;
	// begin inline asm
	{mul.f16 %rs2262,%rs2259,%rs2264;
}
	// end inline asm
	// begin inline asm
	{  cvt.f32.f16 %f1217, %rs2262;}

	// end inline asm
	add.f32 	%f1281, %f1280, %f1217;
	// begin inline asm
	{mul.f16 %rs2266,%rs2267,%rs2268;
}
	// end inline asm
	// begin inline asm
	{mul.f16 %rs2269,%rs2266,%rs2271;
}
	// end inline asm
	// begin inline asm
	{  cvt.f32.f16 %f1218, %rs2269;}

	// end inline asm
	add.f32 	%f1282, %f1281, %f1218;
	ld.shared.v4.u32 	{%r1669, %r1670, %r1671, %r1672}, [%r296+96];
	ld.shared.v4.u32 	{%r1673, %r1674, %r1675, %r1676}, [%r395+96];
	ld.global.v4.u32 	{%r1677, %r1678, %r1679, %r1680}, [%rd159+96];
	mov.b32 	{%rs2274, %rs2281}, %r1669;
	mov.b32 	{%rs2275, %rs2282}, %r1673;
	// begin inline asm
	{mul.f16 %rs2273,%rs2274,%rs2275;
}
	// end inline asm
	mov.b32 	{%rs2278, %rs2285}, %r1677;
	// begin inline asm
	{mul.f16 %rs2276,%rs2273,%rs2278;
}
	// end inline asm
	// begin inline asm
	{  cvt.f32.f16 %f1219, %rs2276;}

	// end inline asm
	add.f32 	%f1283, %f1282, %f1219;
	// begin inline asm
	{mul.f16 %rs2280,%rs2281,%rs2282;
}
	// end inline asm
	// begin inline asm
	{mul.f16 %rs2283,%rs2280,%rs2285;
}
	// end inline asm
	// begin inline asm
	{  cvt.f32.f16 %f1220, %rs2283;}

	// end inline asm
	add.f32 	%f1284, %f1283, %f1220;
	mov.b32 	{%rs2288, %rs2295}, %r1670;
	mov.b32 	{%rs2289, %rs2296}, %r1674;
	// begin inline asm
	{mul.f16 %rs2287,%rs2288,%rs2289;
}
	// end inline asm
	mov.b32 	{%rs2292, %rs2299}, %r1678;
	// begin inline asm
	{mul.f16 %rs2290,%rs2287,%rs2292;
}
	// end inline asm
	// begin inline asm
	{  cvt.f32.f16 %f1221, %rs2290;}

	// end inline asm
	add.f32 	%f1285, %f1284, %f1221;
	// begin inline asm
	{mul.f16 %rs2294,%rs2295,%rs2296;
}
	// end inline asm
	// begin inline asm
	{mul.f16 %rs2297,%rs2294,%rs2299;
}
	// end inline asm
	// begin inline asm
	{  cvt.f32.f16 %f1222, %rs2297;}

	// end inline asm
	add.f32 	%f1286, %f1285, %f1222;
	mov.b32 	{%rs2302, %rs2309}, %r1671;
	mov.b32 	{%rs2303, %rs2310}, %r1675;
	// begin inline asm
	{mul.f16 %rs2301,%rs2302,%rs2303;
}
	// end inline asm
	mov.b32 	{%rs2306, %rs2313}, %r1679;
	// begin inline asm
	{mul.f16 %rs2304,%rs2301,%rs2306;
}
	// end inline asm
	// begin inline asm
	{  cvt.f32.f16 %f1223, %rs2304;}

	// end inline asm
	add.f32 	%f1287, %f1286, %f1223;
	// begin inline asm
	{mul.f16 %rs2308,%rs2309,%rs2310;
}
	// end inline asm
	// begin inline asm
	{mul.f16 %rs2311,%rs2308,%rs2313;
}
	// end inline asm
	// begin inline asm
	{  cvt.f32.f16 %f1224, %rs2311;}

	// end inline asm
	add.f32 	%f1288, %f1287, %f1224;
	mov.b32 	{%rs2316, %rs2323}, %r1672;
	mov.b32 	{%rs2317, %rs2324}, %r1676;
	// begin inline asm
	{mul.f16 %rs2315,%rs2316,%rs2317;
}
	// end inline asm
	mov.b32 	{%rs2320, %rs2327}, %r1680;
	// begin inline asm
	{mul.f16 %rs2318,%rs2315,%rs2320;
}
	// end inline asm
	// begin inline asm
	{  cvt.f32.f16 %f1225, %rs2318;}

	// end inline asm
	add.f32 	%f1289, %f1288, %f1225;
	// begin inline asm
	{mul.f16 %rs2322,%rs2323,%rs2324;
}
	// end inline asm
	// begin inline asm
	{mul.f16 %rs2325,%rs2322,%rs2327;
}
	// end inline asm
	// begin inline asm
	{  cvt.f32.f16 %f1226, %rs2325;}

	// end inline asm
	add.f32 	%f1290, %f1289, %f1226;
	ld.shared.v4.u32 	{%r1681, %r1682, %r1683, %r1684}, [%r296+128];
	ld.shared.v4.u32 	{%r1685, %r1686, %r1687, %r1688}, [%r395+128];
	ld.global.v4.u32 	{%r1689, %r1690, %r1691, %r1692}, [%rd159+128];
	mov.b32 	{%rs2330, %rs2337}, %r1681;
	mov.b32 	{%rs2331, %rs2338}, %r1685;
	// begin inline asm
	{mul.f16 %rs2329,%rs2330,%rs2331;
}
	// end inline asm
	mov.b32 	{%rs2334, %rs2341}, %r1689;
	// begin inline asm
	{mul.f16 %rs2332,%rs2329,%rs2334;
}
	// end inline asm
	// begin inline asm
	{  cvt.f32.f16 %f1227, %rs2332;}

	// end inline asm
	add.f32 	%f1291, %f1290, %f1227;
	// begin inline asm
	{mul.f16 %rs2336,%rs2337,%rs2338;
}
	// end inline asm
	// begin inline asm
	{mul.f16 %rs2339,%rs2336,%rs2341;
}
	// end inline asm
	// begin inline asm
	{  cvt.f32.f16 %f1228, %rs2339;}

	// end inline asm
	add.f32 	%f1292, %f1291, %f1228;
	mov.b32 	{%rs2344, %rs2351}, %r1682;
	mov.b32 	{%rs2345, %rs2352}, %r1686;
	// begin inline asm
	{mul.f16 %rs2343,%rs2344,%rs2345;
}
	// end inline asm
	mov.b32 	{%rs2348, %rs2355}, %r1690;
	// begin inline asm
	{mul.f16 %rs2346,%rs2343,%rs2348;
}
	// end inline asm
	// begin inline asm
	{  cvt.f32.f16 %f1229, %rs2346;}

	// end inline asm
	add.f32 	%f1293, %f1292, %f1229;
	// begin inline asm
	{mul.f16 %rs2350,%rs2351,%rs2352;
}
	// end inline asm
	// begin inline asm
	{mul.f16 %rs2353,%rs2350,%rs2355;
}
	// end inline asm
	// begin inline asm
	{  cvt.f32.f16 %f1230, %rs2353;}

	// end inline asm
	add.f32 	%f1294, %f1293, %f1230;
	mov.b32 	{%rs2358, %rs2365}, %r1683;
	mov.b32 	{%rs2359, %rs2366}, %r1687;
	// begin inline asm
	{mul.f16 %rs2357,%rs2358,%rs2359;
}
	// end inline asm
	mov.b32 	{%rs2362, %rs2369}, %r1691;
	// begin inline asm
	{mul.f16 %rs2360,%rs2357,%rs2362;
}
	// end inline asm
	// begin inline asm
	{  cvt.f32.f16 %f1231, %rs2360;}

	// end inline asm
	add.f32 	%f1295, %f1294, %f1231;
	// begin inline asm
	{mul.f16 %rs2364,%rs2365,%rs2366;
}
	// end inline asm
	// begin inline asm
	{mul.f16 %rs2367,%rs2364,%rs2369;
}
	// end inline asm
	// begin inline asm
	{  cvt.f32.f16 %f1232, %rs2367;}

	// end inline asm
	add.f32 	%f1296, %f1295, %f1232;
	mov.b32 	{%rs2372, %rs2379}, %r1684;
	mov.b32 	{%rs2373, %rs2380}, %r1688;
	// begin inline asm
	{mul.f16 %rs2371,%rs2372,%rs2373;
}
	// end inline asm
	mov.b32 	{%rs2376, %rs2383}, %r1692;
	// begin inline asm
	{mul.f16 %rs2374,%rs2371,%rs2376;
}
	// end inline asm
	// begin inline asm
	{  cvt.f32.f16 %f1233, %rs2374;}

	// end inline asm
	add.f32 	%f1297, %f1296, %f1233;
	// begin inline asm
	{mul.f16 %rs2378,%rs2379,%rs2380;
}
	// end inline asm
	// begin inline asm
	{mul.f16 %rs2381,%rs2378,%rs2383;
}
	// end inline asm
	// begin inline asm
	{  cvt.f32.f16 %f1234, %rs2381;}

	// end inline asm
	add.f32 	%f1298, %f1297, %f1234;
	ld.shared.v4.u32 	{%r1693, %r1694, %r1695, %r1696}, [%r296+160];
	ld.shared.v4.u32 	{%r1697, %r1698, %r1699, %r1700}, [%r395+160];
	ld.global.v4.u32 	{%r1701, %r1702, %r1703, %r1704}, [%rd159+160];
	mov.b32 	{%rs2386, %rs2393}, %r1693;
	mov.b32 	{%rs2387, %rs2394}, %r1697;
	// begin inline asm
	{mul.f16 %rs2385,%rs2386,%rs2387;
}
	// end inline asm
	mov.b32 	{%rs2390, %rs2397}, %r1701;
	// begin inline asm
	{mul.f16 %rs2388,%rs2385,%rs2390;
}
	// end inline asm
	// begin inline asm
	{  cvt.f32.f16 %f1235, %rs2388;}

	// end inline asm
	add.f32 	%f1299, %f1298, %f1235;
	// begin inline asm
	{mul.f16 %rs2392,%rs2393,%rs2394;
}
	// end inline asm
	// begin inline asm
	{mul.f16 %rs2395,%rs2392,%rs2397;
}
	// end inline asm
	// begin inline asm
	{  cvt.f32.f16 %f1236, %rs2395;}

	// end inline asm
	add.f32 	%f1300, %f1299, %f1236;
	mov.b32 	{%rs2400, %rs2407}, %r1694;
	mov.b32 	{%rs2401, %rs2408}, %r1698;
	// begin inline asm
	{mul.f16 %rs2399,%rs2400,%rs2401;
}
	// end inline asm
	mov.b32 	{%rs2404, %rs2411}, %r1702;
	// begin inline asm
	{mul.f16 %rs2402,%rs2399,%rs2404;
}
	// end inline asm
	// begin inline asm
	{  cvt.f32.f16 %f1237, %rs2402;}

	// end inline asm
	add.f32 	%f1301, %f1300, %f1237;
	// begin inline asm
	{mul.f16 %rs2406,%rs2407,%rs2408;
}
	// end inline asm
	// begin inline asm
	{mul.f16 %rs2409,%rs2406,%rs2411;
}
	// end inline asm
	// begin inline asm
	{  cvt.f32.f16 %f1238, %rs2409;}

	// end inline asm
	add.f32 	%f1302, %f1301, %f1238;
	mov.b32 	{%rs2414, %rs2421}, %r1695;
	mov.b32 	{%rs2415, %rs2422}, %r1699;
	// begin inline asm
	{mul.f16 %rs2413,%rs2414,%rs2415;
}
	// end inline asm
	mov.b32 	{%rs2418, %rs2425}, %r1703;
	// begin inline asm
	{mul.f16 %rs2416,%rs2413,%rs2418;
}
	// end inline asm
	// begin inline asm
	{  cvt.f32.f16 %f1239, %rs2416;}

	// end inline asm
	add.f32 	%f1303, %f1302, %f1239;
	// begin inline asm
	{mul.f16 %rs2420,%rs2421,%rs2422;
}
	// end inline asm
	// begin inline asm
	{mul.f16 %rs2423,%rs2420,%rs2425;
}
	// end inline asm
	// begin inline asm
	{  cvt.f32.f16 %f1240, %rs2423;}

	// end inline asm
	add.f32 	%f1304, %f1303, %f1240;
	mov.b32 	{%rs2428, %rs2435}, %r1696;
	mov.b32 	{%rs2429, %rs2436}, %r1700;
	// begin inline asm
	{mul.f16 %rs2427,%rs2428,%rs2429;
}
	// end inline asm
	mov.b32 	{%rs2432, %rs2439}, %r1704;
	// begin inline asm
	{mul.f16 %rs2430,%rs2427,%rs2432;
}
	// end inline asm
	// begin inline asm
	{  cvt.f32.f16 %f1241, %rs2430;}

	// end inline asm
	add.f32 	%f1305, %f1304, %f1241;
	// begin inline asm
	{mul.f16 %rs2434,%rs2435,%rs2436;
}
	// end inline asm
	// begin inline asm
	{mul.f16 %rs2437,%rs2434,%rs2439;
}
	// end inline asm
	// begin inline asm
	{  cvt.f32.f16 %f1242, %rs2437;}

	// end inline asm
	add.f32 	%f1306, %f1305, %f1242;
	ld.shared.v4.u32 	{%r1705, %r1706, %r1707, %r1708}, [%r296+192];
	ld.shared.v4.u32 	{%r1709, %r1710, %r1711, %r1712}, [%r395+192];
	ld.global.v4.u32 	{%r1713, %r1714, %r1715, %r1716}, [%rd159+192];
	mov.b32 	{%rs2442, %rs2449}, %r1705;
	mov.b32 	{%rs2443, %rs2450}, %r1709;
	// begin inline asm
	{mul.f16 %rs2441,%rs2442,%rs2443;
}
	// end inline asm
	mov.b32 	{%rs2446, %rs2453}, %r1713;
	// begin inline asm
	{mul.f16 %rs2444,%rs2441,%rs2446;
}
	// end inline asm
	// begin inline asm
	{  cvt.f32.f16 %f1243, %rs2444;}

	// end inline asm
	add.f32 	%f1307, %f1306, %f1243;
	// begin inline asm
	{mul.f16 %rs2448,%rs2449,%rs2450;
}
	// end inline asm
	// begin inline asm
	{mul.f16 %rs2451,%rs2448,%rs2453;
}
	// end inline asm
	// begin inline asm
	{  cvt.f32.f16 %f1244, %rs2451;}

	// end inline asm
	add.f32 	%f1308, %f1307, %f1244;
	mov.b32 	{%rs2456, %rs2463}, %r1706;
	mov.b32 	{%rs2457, %rs2464}, %r1710;
	// begin inline asm
	{mul.f16 %rs2455,%rs2456,%rs2457;
}
	// end inline asm
	mov.b32 	{%rs2460, %rs2467}, %r1714;
	// begin inline asm
	{mul.f16 %rs2458,%rs2455,%rs2460;
}
	// end inline asm
	// begin inline asm
	{  cvt.f32.f16 %f1245, %rs2458;}

	// end inline asm
	add.f32 	%f1309, %f1308, %f1245;
	// begin inline asm
	{mul.f16 %rs2462,%rs2463,%rs2464;
}
	// end inline asm
	// begin inline asm
	{mul.f16 %rs2465,%rs2462,%rs2467;
}
	// end inline asm
	// begin inline asm
	{  cvt.f32.f16 %f1246, %rs2465;}

	// end inline asm
	add.f32 	%f1310, %f1309, %f1246;
	mov.b32 	{%rs2470, %rs2477}, %r1707;
	mov.b32 	{%rs2471, %rs2478}, %r1711;
	// begin inline asm
	{mul.f16 %rs2469,%rs2470,%rs2471;
}
	// end inline asm
	mov.b32 	{%rs2474, %rs2481}, %r1715;
	// begin inline asm
	{mul.f16 %rs2472,%rs2469,%rs2474;
}
	// end inline asm
	// begin inline asm
	{  cvt.f32.f16 %f1247, %rs2472;}

	// end inline asm
	add.f32 	%f1311, %f1310, %f1247;
	// begin inline asm
	{mul.f16 %rs2476,%rs2477,%rs2478;
}
	// end inline asm
	// begin inline asm
	{mul.f16 %rs2479,%rs2476,%rs2481;
}
	// end inline asm
	// begin inline asm
	{  cvt.f32.f16 %f1248, %rs2479;}

	// end inline asm
	add.f32 	%f1312, %f1311, %f1248;
	mov.b32 	{%rs2484, %rs2491}, %r1708;
	mov.b32 	{%rs2485, %rs2492}, %r1712;
	// begin inline asm
	{mul.f16 %rs2483,%rs2484,%rs2485;
}
	// end inline asm
	mov.b32 	{%rs2488, %rs2495}, %r1716;
	// begin inline asm
	{mul.f16 %rs2486,%rs2483,%rs2488;
}
	// end inline asm
	// begin inline asm
	{  cvt.f32.f16 %f1249, %rs2486;}

	// end inline asm
	add.f32 	%f1313, %f1312, %f1249;
	// begin inline asm
	{mul.f16 %rs2490,%rs2491,%rs2492;
}
	// end inline asm
	// begin inline asm
	{mul.f16 %rs2493,%rs2490,%rs2495;
}
	// end inline asm
	// begin inline asm
	{  cvt.f32.f16 %f1250, %rs2493;}

	// end inline asm
	add.f32 	%f1314, %f1313, %f1250;
	ld.shared.v4.u32 	{%r1717, %r1718, %r1719, %r1720}, [%r296+224];
	ld.shared.v4.u32 	{%r1721, %r1722, %r1723, %r1724}, [%r395+224];
	ld.global.v4.u32 	{%r1725, %r1726, %r1727, %r1728}, [%rd159+224];
	mov.b32 	{%rs2498, %rs2505}, %r1717;
	mov.b32 	{%rs2499, %rs2506}, %r1721;
	// begin inline asm
	{mul.f16 %rs2497,%rs2498,%rs2499;
}
	// end inline asm
	mov.b32 	{%rs2502, %rs2509}, %r1725;
	// begin inline asm
	{mul.f16 %rs2500,%rs2497,%rs2502;
}
	// end inline asm
	// begin inline asm
	{  cvt.f32.f16 %f1251, %rs2500;}

	// end inline asm
	add.f32 	%f1315, %f1314, %f1251;
	// begin inline asm
	{mul.f16 %rs2504,%rs2505,%rs2506;
}
	// end inline asm
	// begin inline asm
	{mul.f16 %rs2507,%rs2504,%rs2509;
}
	// end inline asm
	// begin inline asm
	{  cvt.f32.f16 %f1252, %rs2507;}

	// end inline asm
	add.f32 	%f1316, %f1315, %f1252;
	mov.b32 	{%rs2512, %rs2519}, %r1718;
	mov.b32 	{%rs2513, %rs2520}, %r1722;
	// begin inline asm
	{mul.f16 %rs2511,%rs2512,%rs2513;
}
	// end inline asm
	mov.b32 	{%rs2516, %rs2523}, %r1726;
	// begin inline asm
	{mul.f16 %rs2514,%rs2511,%rs2516;
}
	// end inline asm
	// begin inline asm
	{  cvt.f32.f16 %f1253, %rs2514;}

	// end inline asm
	add.f32 	%f1317, %f1316, %f1253;
	// begin inline asm
	{mul.f16 %rs2518,%rs2519,%rs2520;
}
	// end inline asm
	// begin inline asm
	{mul.f16 %rs2521,%rs2518,%rs2523;
}
	// end inline asm
	// begin inline asm
	{  cvt.f32.f16 %f1254, %rs2521;}

	// end inline asm
	add.f32 	%f1318, %f1317, %f1254;
	mov.b32 	{%rs2526, %rs2533}, %r1719;
	mov.b32 	{%rs2527, %rs2534}, %r1723;
	// begin inline asm
	{mul.f16 %rs2525,%rs2526,%rs2527;
}
	// end inline asm
	mov.b32 	{%rs2530, %rs2537}, %r1727;
	// begin inline asm
	{mul.f16 %rs2528,%rs2525,%rs2530;
}
	// end inline asm
	// begin inline asm
	{  cvt.f32.f16 %f1255, %rs2528;}

	// end inline asm
	add.f32 	%f1319, %f1318, %f1255;
	// begin inline asm
	{mul.f16 %rs2532,%rs2533,%rs2534;
}
	// end inline asm
	// begin inline asm
	{mul.f16 %rs2535,%rs2532,%rs2537;
}
	// end inline asm
	// begin inline asm
	{  cvt.f32.f16 %f1256, %rs2535;}

	// end inline asm
	add.f32 	%f1320, %f1319, %f1256;
	mov.b32 	{%rs2540, %rs2547}, %r1720;
	mov.b32 	{%rs2541, %rs2548}, %r1724;
	// begin inline asm
	{mul.f16 %rs2539,%rs2540,%rs2541;
}
	// end inline asm
	mov.b32 	{%rs2544, %rs2551}, %r1728;
	// begin inline asm
	{mul.f16 %rs2542,%rs2539,%rs2544;
}
	// end inline asm
	// begin inline asm
	{  cvt.f32.f16 %f1257, %rs2542;}

	// end inline asm
	add.f32 	%f1321, %f1320, %f1257;
	// begin inline asm
	{mul.f16 %rs2546,%rs2547,%rs2548;
}
	// end inline asm
	// begin inline asm
	{mul.f16 %rs2549,%rs2546,%rs2551;
}
	// end inline asm
	// begin inline asm
	{  cvt.f32.f16 %f1258, %rs2549;}

	// end inline asm
	add.f32 	%f1322, %f1321, %f1258;
	mov.b32 	%r1729, %f1322;
	shfl.sync.down.b32	%r1730|%p233, %r1729, 1, 31, -1;
	mov.b32 	%f1323, %r1730;
	add.f32 	%f88, %f1322, %f1323;
	@%p232 bra 	$L__BB0_334;
	mul.wide.u32 	%rd161, %r1855, 2;
	add.s64 	%rd160, %rd42, %rd161;
	// begin inline asm
	{  cvt.rn.f16.f32 %rs2553, %f88;}

	// end inline asm
	// begin inline asm
	{ atom.add.noftz.f16 %rs2554,[%rd160],%rs2553; }

	// end inline asm
$L__BB0_334:
	add.s32 	%r405, %r1857, 16;
	add.s32 	%r1856, %r1856, 2048;
	add.s32 	%r1855, %r1855, 16;
	setp.lt.u32 	%p234, %r1857, 112;
	mov.u32 	%r1857, %r405;
	@%p234 bra 	$L__BB0_332;
	ret;
$L__BB0_336:
	ld.shared.u32 	%r1379, [%r283];
	// begin inline asm
	{add.f16x2 %r1378,%r1379,%r367;
}
	// end inline asm
	st.shared.u32 	[%r283], %r1378;
$L__BB0_337:
	setp.ne.s32 	%p199, %r7, 0;
	bar.sync 	0;
	@%p199 bra 	$L__BB0_339;
	rem.u32 	%r1393, %r1843, %r19;
	mov.u32 	%r1389, _ZZ13single_decodeP6__halfS0_S0_S0_S0_S0_S0_S0_S0_S0_S0_S0_S0_S0_PfS1_E12local_buffer;
	// begin inline asm
	mapa.shared::cluster.u32 %r1388, %r1389, %r1393;

	// end inline asm
	// begin inline asm
	mapa.shared::cluster.u32 %r1391, %r1376, %r1393;

	// end inline asm
	mov.b32 	%r1396, 256;
	// begin inline asm
	cp.async.bulk.shared::cluster.shared::cta.mbarrier::complete_tx::bytes [%r1388], [%r1093], %r1396, [%r1391];
	// end inline asm
$L__BB0_339:
	setp.gt.u32 	%p200, %r7, 63;
	mov.b32 	%r1399, 0;
	// begin inline asm
	{
.reg .pred                P1;
LAB_WAIT:
mbarrier.try_wait.parity.shared::cta.b64 P1, [%r1376], %r1399;
@P1                       bra.uni DONE;
bra.uni                   LAB_WAIT;
DONE:
}

	// end inline asm
	@%p200 bra 	$L__BB0_343;
	ld.shared.u32 	%r368, [%r77];
	setp.eq.s32 	%p201, %r1841, 1;
	@%p201 bra 	$L__BB0_342;
	ld.shared.u32 	%r1401, [%r283];
	// begin inline asm
	{add.f16x2 %r1400,%r1401,%r368;
}
	// end inline asm
	st.shared.u32 	[%r283], %r1400;
	bra.uni 	$L__BB0_343;
$L__BB0_342:
	ld.shared.u32 	%r1404, [%r283];
	// begin inline asm
	{add.f16x2 %r1403,%r1404,%r368;
}
	// end inline asm
	mov.f32 	%f1059, 0f00000000;
	// begin inline asm
	{ cvt.rn.f16x2.f32 %r1406, %f1059, %f1059; }

	// end inline asm
	// begin inline asm
	{max.f16x2 %r1407,%r1403,%r1406;
}
	// end inline asm
	st.shared.u32 	[%r283], %r1407;
$L__BB0_343:
	setp.ne.s32 	%p202, %r7, 0;
	bar.sync 	0;
	@%p202 bra 	$L__BB0_345;
	add.s32 	%r1420, %r1843, 1;
	rem.u32 	%r1415, %r1420, %r19;
	mov.u32 	%r1411, _ZZ13single_decodeP6__halfS0_S0_S0_S0_S0_S0_S0_S0_S0_S0_S0_S0_S0_PfS1_E12local_buffer;
	// begin inline asm
	mapa.shared::cluster.u32 %r1410, %r1411, %r1415;

	// end inline asm
	// begin inline asm
	mapa.shared::cluster.u32 %r1413, %r1376, %r1415;

	// end inline asm
	mov.b32 	%r1418, 256;
	// begin inline asm
	cp.async.bulk.shared::cluster.shared::cta.mbarrier::complete_tx::bytes [%r1410], [%r1093], %r1418, [%r1413];
	// end inline asm
$L__BB0_345:
	setp.gt.u32 	%p203, %r7, 63;
	mov.b32 	%r1422, 0;
	// begin inline asm
	{
.reg .pred                P1;
LAB_WAIT:
mbarrier.try_wait.parity.shared::cta.b64 P1, [%r1376], %r1422;
@P1                       bra.uni DONE;
bra.uni                   LAB_WAIT;
DONE:
}

	// end inline asm
	@%p203 bra 	$L__BB0_349;
	ld.shared.u32 	%r369, [%r77];
	setp.eq.s32 	%p204, %r1841, 2;
	@%p204 bra 	$L__BB0_348;
	ld.shared.u32 	%r1424, [%r283];
	// begin inline asm
	{add.f16x2 %r1423,%r1424,%r369;
}
	// end inline asm
	st.shared.u32 	[%r283], %r1423;
	bra.uni 	$L__BB0_349;
$L__BB0_348:
	ld.shared.u32 	%r1427, [%r283];
	// begin inline asm
	{add.f16x2 %r1426,%r1427,%r369;
}
	// end inline asm
	mov.f32 	%f1061, 0f00000000;
	// begin inline asm
	{ cvt.rn.f16x2.f32 %r1429, %f1061, %f1061; }

	// end inline asm
	// begin inline asm
	{max.f16x2 %r1430,%r1426,%r1429;
}
	// end inline asm
	st.shared.u32 	[%r283], %r1430;
$L__BB0_349:
	setp.ne.s32 	%p205, %r7, 0;
	bar.sync 	0;
	@%p205 bra 	$L__BB0_351;
	add.s32 	%r1443, %r1843, 2;
	rem.u32 	%r1438, %r1443, %r19;
	mov.u32 	%r1434, _ZZ13single_decodeP6__halfS0_S0_S0_S0_S0_S0_S0_S0_S0_S0_S0_S0_S0_PfS1_E12local_buffer;
	// begin inline asm
	mapa.shared::cluster.u32 %r1433, %r1434, %r1438;

	// end inline asm
	// begin inline asm
	mapa.shared::cluster.u32 %r1436, %r1376, %r1438;

	// end inline asm
	mov.b32 	%r1441, 256;
	// begin inline asm
	cp.async.bulk.shared::cluster.shared::cta.mbarrier::complete_tx::bytes [%r1433], [%r1093], %r1441, [%r1436];
	// end inline asm
$L__BB0_351:
	setp.gt.u32 	%p206, %r7, 63;
	mov.b32 	%r1445, 0;
	// begin inline asm
	{
.reg .pred                P1;
LAB_WAIT:
mbarrier.try_wait.parity.shared::cta.b64 P1, [%r1376], %r1445;
@P1                       bra.uni DONE;
bra.uni                   LAB_WAIT;
DONE:
}

	// end inline asm
	@%p206 bra 	$L__BB0_355;
	ld.shared.u32 	%r370, [%r77];
	setp.eq.s32 	%p207, %r1842, -6;
	@%p207 bra 	$L__BB0_354;
	ld.shared.u32 	%r1447, [%r283];
	// begin inline asm
	{add.f16x2 %r1446,%r1447,%r370;
}
	// end inline asm
	st.shared.u32 	[%r283], %r1446;
	bra.uni 	$L__BB0_355;
$L__BB0_354:
	ld.shared.u32 	%r1450, [%r283];
	// begin inline asm
	{add.f16x2 %r1449,%r1450,%r370;
}
	// end inline asm
	mov.f32 	%f1063, 0f00000000;
	// begin inline asm
	{ cvt.rn.f16x2.f32 %r1452, %f1063, %f1063; }

	// end inline asm
	// begin inline asm
	{max.f16x2 %r1453,%r1449,%r1452;
}
	// end inline asm
	st.shared.u32 	[%r283], %r1453;
$L__BB0_355:
	bar.sync 	0;
	add.s32 	%r1845, %r1845, 4;
	add.s32 	%r1844, %r1844, 4;
	add.s32 	%r1843, %r1843, 4;
	add.s32 	%r1842, %r1842, 4;
	add.s32 	%r1841, %r1841, -4;
	setp.eq.s32 	%p208, %r1844, 0;
	@%p208 bra 	$L__BB0_289;
	bra.uni 	$L__BB0_284;

}


// ===== COMPILED SASS (sm_100) =====

	.target	sm_100

	.elftype	@"ET_EXEC"


//--------------------- .note.nv.tkinfo           --------------------------
	.section	.note.nv.tkinfo,"",@"SHT_NOTE"
	.sectionflags	@"SHF_NOTE_NV_TKINFO"
	.tkinfo
        /*0018*/ 	.word	0x00000002
        /*0030*/ 	.string	""
        /*0030*/ 	.string	"ptxas"
        /*0030*/ 	.string	"Cuda compilation tools, release 13.0, V13.0.88"
        /*0030*/ 	.string	"Build cuda_13.0.r13.0/compiler.36424714_0"
        /*0030*/ 	.string	"-arch sm_100 -m 64 "



//--------------------- .note.nv.cuinfo           --------------------------
	.section	.note.nv.cuinfo,"",@"SHT_NOTE"
	.sectionflags	@"SHF_NOTE_NV_CUINFO"
        /*0018*/ 	.short	0x0002
        /*001a*/ 	.short	0x0064
        /*001c*/ 	.short	0x0082
	.zero		2


//--------------------- .nv.info                  --------------------------
	.section	.nv.info,"",@"SHT_CUDA_INFO"
	.align	4


	//----- nvinfo : EIATTR_REGCOUNT
	.align		4
        /*0000*/ 	.byte	0x04, 0x2f
        /*0002*/ 	.short	(.L_1 - .L_0)
	.align		4
.L_0:
        /*0004*/ 	.word	index@(_Z13single_decodeP6__halfS0_S0_S0_S0_S0_S0_S0_S0_S0_S0_S0_S0_S0_PfS1_)
        /*0008*/ 	.word	0x00000044


	//----- nvinfo : EIATTR_FRAME_SIZE
	.align		4
.L_1:
        /*000c*/ 	.byte	0x04, 0x11
        /*000e*/ 	.short	(.L_3 - .L_2)
	.align		4
.L_2:
        /*0010*/ 	.word	index@($__internal_2_$__cuda_sm3x_div_rn_noftz_f32_slowpath)
        /*0014*/ 	.word	0x00000000


	//----- nvinfo : EIATTR_FRAME_SIZE
	.align		4
.L_3:
        /*0018*/ 	.byte	0x04, 0x11
        /*001a*/ 	.short	(.L_5 - .L_4)
	.align		4
.L_4:
        /*001c*/ 	.word	index@($__internal_1_$__cuda_sm20_sqrt_rn_f32_slowpath)
        /*0020*/ 	.word	0x00000000


	//----- nvinfo : EIATTR_FRAME_SIZE
	.align		4
.L_5:
        /*0024*/ 	.byte	0x04, 0x11
        /*0026*/ 	.short	(.L_7 - .L_6)
	.align		4
.L_6:
        /*0028*/ 	.word	index@($__internal_0_$__cuda_sm20_rcp_rn_f32_slowpath)
        /*002c*/ 	.word	0x00000000


	//----- nvinfo : EIATTR_FRAME_SIZE
	.align		4
.L_7:
        /*0030*/ 	.byte	0x04, 0x11
        /*0032*/ 	.short	(.L_9 - .L_8)
	.align		4
.L_8:
        /*0034*/ 	.word	index@(_Z13single_decodeP6__halfS0_S0_S0_S0_S0_S0_S0_S0_S0_S0_S0_S0_S0_PfS1_)
        /*0038*/ 	.word	0x00000000


	//----- nvinfo : EIATTR_MIN_STACK_SIZE
	.align		4
.L_9:
        /*003c*/ 	.byte	0x04, 0x12
        /*003e*/ 	.short	(.L_11 - .L_10)
	.align		4
.L_10:
        /*0040*/ 	.word	index@(_Z13single_decodeP6__halfS0_S0_S0_S0_S0_S0_S0_S0_S0_S0_S0_S0_S0_PfS1_)
        /*0044*/ 	.word	0x00000000
.L_11:


//--------------------- .nv.compat                --------------------------
	.section	.nv.compat,"",@"SHT_CUDA_COMPAT_INFO"
	.align	4
        /*0000*/ 	.byte	0x02, 0x09, 0x00, 0x00, 0x02, 0x02, 0x01, 0x00, 0x02, 0x05, 0x05, 0x00, 0x03, 0x07, 0x01, 0x01
        /*0010*/ 	.byte	0x02, 0x03, 0x00, 0x00, 0x02, 0x06, 0x01, 0x00, 0x04, 0x0b, 0x08, 0x00, 0x01, 0x00, 0x00, 0x00
        /*0020*/ 	.byte	0x00, 0x00, 0x00, 0x00


//--------------------- .nv.info._Z13single_decodeP6__halfS0_S0_S0_S0_S0_S0_S0_S0_S0_S0_S0_S0_S0_PfS1_ --------------------------
	.section	.nv.info._Z13single_decodeP6__halfS0_S0_S0_S0_S0_S0_S0_S0_S0_S0_S0_S0_S0_PfS1_,"",@"SHT_CUDA_INFO"
	.sectionflags	@""
	.align	4


	//----- nvinfo : EIATTR_CUDA_API_VERSION
	.align		4
        /*0000*/ 	.byte	0x04, 0x37
        /*0002*/ 	.short	(.L_13 - .L_12)
.L_12:
        /*0004*/ 	.word	0x00000082


	//----- nvinfo : EIATTR_KPARAM_INFO
	.align		4
.L_13:
        /*0008*/ 	.byte	0x04, 0x17
        /*000a*/ 	.short	(.L_15 - .L_14)
.L_14:
        /*000c*/ 	.word	0x00000000
        /*0010*/ 	.short	0x000f
        /*0012*/ 	.short	0x0078
        /*0014*/ 	.byte	0x00, 0xf5, 0x21, 0x00


	//----- nvinfo : EIATTR_KPARAM_INFO
	.align		4
.L_15:
        /*0018*/ 	.byte	0x04, 0x17
        /*001a*/ 	.short	(.L_17 - .L_16)
.L_16:
        /*001c*/ 	.word	0x00000000
        /*0020*/ 	.short	0x000e
        /*0022*/ 	.short	0x0070
        /*0024*/ 	.byte	0x00, 0xf5, 0x21, 0x00


	//----- nvinfo : EIATTR_KPARAM_INFO
	.align		4
.L_17:
        /*0028*/ 	.byte	0x04, 0x17
        /*002a*/ 	.short	(.L_19 - .L_18)
.L_18:
        /*002c*/ 	.word	0x00000000
        /*0030*/ 	.short	0x000d
        /*0032*/ 	.short	0x0068
        /*0034*/ 	.byte	0x00, 0xf5, 0x21, 0x00


	//----- nvinfo : EIATTR_KPARAM_INFO
	.align		4
.L_19:
        /*0038*/ 	.byte	0x04, 0x17
        /*003a*/ 	.short	(.L_21 - .L_20)
.L_20:
        /*003c*/ 	.word	0x00000000
        /*0040*/ 	.short	0x000c
        /*0042*/ 	.short	0x0060
        /*0044*/ 	.byte	0x00, 0xf5, 0x21, 0x00


	//----- nvinfo : EIATTR_KPARAM_INFO
	.align		4
.L_21:
        /*0048*/ 	.byte	0x04, 0x17
        /*004a*/ 	.short	(.L_23 - .L_22)
.L_22:
        /*004c*/ 	.word	0x00000000
        /*0050*/ 	.short	0x000b
        /*0052*/ 	.short	0x0058
        /*0054*/ 	.byte	0x00, 0xf5, 0x21, 0x00


	//----- nvinfo : EIATTR_KPARAM_INFO
	.align		4
.L_23:
        /*0058*/ 	.byte	0x04, 0x17
        /*005a*/ 	.short	(.L_25 - .L_24)
.L_24:
        /*005c*/ 	.word	0x00000000
        /*0060*/ 	.short	0x000a
        /*0062*/ 	.short	0x0050
        /*0064*/ 	.byte	0x00, 0xf5, 0x21, 0x00


	//----- nvinfo : EIATTR_KPARAM_INFO
	.align		4
.L_25:
        /*0068*/ 	.byte	0x04, 0x17
        /*006a*/ 	.short	(.L_27 - .L_26)
.L_26:
        /*006c*/ 	.word	0x00000000
        /*0070*/ 	.short	0x0009
        /*0072*/ 	.short	0x0048
        /*0074*/ 	.byte	0x00, 0xf5, 0x21, 0x00


	//----- nvinfo : EIATTR_KPARAM_INFO
	.align		4
.L_27:
        /*0078*/ 	.byte	0x04, 0x17
        /*007a*/ 	.short	(.L_29 - .L_28)
.L_28:
        /*007c*/ 	.word	0x00000000
        /*0080*/ 	.short	0x0008
        /*0082*/ 	.short	0x0040
        /*0084*/ 	.byte	0x00, 0xf5, 0x21, 0x00


	//----- nvinfo : EIATTR_KPARAM_INFO
	.align		4
.L_29:
        /*0088*/ 	.byte	0x04, 0x17
        /*008a*/ 	.short	(.L_31 - .L_30)
.L_30:
        /*008c*/ 	.word	0x00000000
        /*0090*/ 	.short	0x0007
        /*0092*/ 	.short	0x0038
        /*0094*/ 	.byte	0x00, 0xf5, 0x21, 0x00


	//----- nvinfo : EIATTR_KPARAM_INFO
	.align		4
.L_31:
        /*0098*/ 	.byte	0x04, 0x17
        /*009a*/ 	.short	(.L_33 - .L_32)
.L_32:
        /*009c*/ 	.word	0x00000000
        /*00a0*/ 	.short	0x0006
        /*00a2*/ 	.short	0x0030
        /*00a4*/ 	.byte	0x00, 0xf5, 0x21, 0x00


	//----- nvinfo : EIATTR_KPARAM_INFO
	.align		4
.L_33:
        /*00a8*/ 	.byte	0x04, 0x17
        /*00aa*/ 	.short	(.L_35 - .L_34)
.L_34:
        /*00ac*/ 	.word	0x00000000
        /*00b0*/ 	.short	0x0005
        /*00b2*/ 	.short	0x0028
        /*00b4*/ 	.byte	0x00, 0xf5, 0x21, 0x00


	//----- nvinfo : EIATTR_KPARAM_INFO
	.align		4
.L_35:
        /*00b8*/ 	.byte	0x04, 0x17
        /*00ba*/ 	.short	(.L_37 - .L_36)
.L_36:
        /*00bc*/ 	.word	0x00000000
        /*00c0*/ 	.short	0x0004
        /*00c2*/ 	.short	0x0020
        /*00c4*/ 	.byte	0x00, 0xf5, 0x21, 0x00


	//----- nvinfo : EIATTR_KPARAM_INFO
	.align		4
.L_37:
        /*00c8*/ 	.byte	0x04, 0x17
        /*00ca*/ 	.short	(.L_39 - .L_38)
.L_38:
        /*00cc*/ 	.word	0x00000000
        /*00d0*/ 	.short	0x0003
        /*00d2*/ 	.short	0x0018
        /*00d4*/ 	.byte	0x00, 0xf5, 0x21, 0x00


	//----- nvinfo : EIATTR_KPARAM_INFO
	.align		4
.L_39:
        /*00d8*/ 	.byte	0x04, 0x17
        /*00da*/ 	.short	(.L_41 - .L_40)
.L_40:
        /*00dc*/ 	.word	0x00000000
        /*00e0*/ 	.short	0x0002
        /*00e2*/ 	.short	0x0010
        /*00e4*/ 	.byte	0x00, 0xf5, 0x21, 0x00


	//----- nvinfo : EIATTR_KPARAM_INFO
	.align		4
.L_41:
        /*00e8*/ 	.byte	0x04, 0x17
        /*00ea*/ 	.short	(.L_43 - .L_42)
.L_42:
        /*00ec*/ 	.word	0x00000000
        /*00f0*/ 	.short	0x0001
        /*00f2*/ 	.short	0x0008
        /*00f4*/ 	.byte	0x00, 0xf5, 0x21, 0x00


	//----- nvinfo : EIATTR_KPARAM_INFO
	.align		4
.L_43:
        /*00f8*/ 	.byte	0x04, 0x17
        /*00fa*/ 	.short	(.L_45 - .L_44)
.L_44:
        /*00fc*/ 	.word	0x00000000
        /*0100*/ 	.short	0x0000
        /*0102*/ 	.short	0x0000
        /*0104*/ 	.byte	0x00, 0xf5, 0x21, 0x00


	//----- nvinfo : EIATTR_EXPLICIT_CLUSTER
	.align		4
.L_45:
        /*0108*/ 	.byte	0x01, 0x3e
	.zero		2


	//----- nvinfo : EIATTR_CTA_PER_CLUSTER
	.align		4
        /*010c*/ 	.byte	0x04, 0x3d
        /*010e*/ 	.short	(.L_47 - .L_46)
.L_46:
        /*0110*/ 	.word	0x00000004
        /*0114*/ 	.word	0x00000001
        /*0118*/ 	.word	0x00000001


	//----- nvinfo : EIATTR_SPARSE_MMA_MASK
	.align		4
.L_47:
        /*011c*/ 	.byte	0x03, 0x50
        /*011e*/ 	.short	0x0000


	//----- nvinfo : EIATTR_MAXREG_COUNT
	.align		4
        /*0120*/ 	.byte	0x03, 0x1b
        /*0122*/ 	.short	0x00ff


	//----- nvinfo : EIATTR_NUM_BARRIERS
	.align		4
        /*0124*/ 	.byte	0x02, 0x4c
        /*0126*/ 	.byte	0x01
	.zero		1


	//----- nvinfo : EIATTR_MERCURY_ISA_VERSION
	.align		4
        /*0128*/ 	.byte	0x03, 0x5f
        /*012a*/ 	.short	0x0101


	//----- nvinfo : EIATTR_INT_WARP_WIDE_INSTR_OFFSETS
	.align		4
        /*012c*/ 	.byte	0x04, 0x31
        /*012e*/ 	.short	(.L_49 - .L_48)


	//   ....[0]....
.L_48:
        /*0130*/ 	.word	0x00003ed0


	//   ....[1]....
        /*0134*/ 	.word	0x00003f70


	//----- nvinfo : EIATTR_COOP_GROUP_MASK_REGIDS
	.align		4
.L_49:
        /*0138*/ 	.byte	0x04, 0x29
        /*013a*/ 	.short	(.L_51 - .L_50)


	//   ....[0]....
.L_50:
        /*013c*/ 	.word	0xffffffff


	//   ....[1]....
        /*0140*/ 	.word	0xffffffff


	//   ....[2]....
        /*0144*/ 	.word	0xffffffff


	//   ....[3]....
        /*0148*/ 	.word	0xffffffff


	//   ....[4]....
        /*014c*/ 	.word	0xffffffff


	//   ....[5]....
        /*0150*/ 	.word	0xffffffff


	//   ....[6]....
        /*0154*/ 	.word	0xffffffff


	//   ....[7]....
        /*0158*/ 	.word	0xffffffff


	//   ....[8]....
        /*015c*/ 	.word	0xffffffff


	//   ....[9]....
        /*0160*/ 	.word	0xffffffff


	//   ....[10]....
        /*0164*/ 	.word	0xffffffff


	//   ....[11]....
        /*0168*/ 	.word	0xffffffff


	//   ....[12]....
        /*016c*/ 	.word	0xffffffff


	//   ....[13]....
        /*0170*/ 	.word	0xffffffff


	//   ....[14]....
        /*0174*/ 	.word	0xffffffff


	//   ....[15]....
        /*0178*/ 	.word	0xffffffff


	//   ....[16]....
        /*017c*/ 	.word	0xffffffff


	//   ....[17]....
        /*0180*/ 	.word	0xffffffff


	//   ....[18]....
        /*0184*/ 	.word	0xffffffff


	//   ....[19]....
        /*0188*/ 	.word	0xffffffff


	//   ....[20]....
        /*018c*/ 	.word	0xffffffff


	//   ....[21]....
        /*0190*/ 	.word	0xffffffff


	//   ....[22]....
        /*0194*/ 	.word	0xffffffff


	//   ....[23]....
        /*0198*/ 	.word	0xffffffff


	//   ....[24]....
        /*019c*/ 	.word	0xffffffff


	//   ....[25]....
        /*01a0*/ 	.word	0xffffffff


	//   ....[26]....
        /*01a4*/ 	.word	0xffffffff


	//   ....[27]....
        /*01a8*/ 	.word	0xffffffff


	//   ....[28]....
        /*01ac*/ 	.word	0xffffffff


	//   ....[29]....
        /*01b0*/ 	.word	0xffffffff


	//   ....[30]....
        /*01b4*/ 	.word	0xffffffff


	//   ....[31]....
        /*01b8*/ 	.word	0xffffffff


	//   ....[32]....
        /*01bc*/ 	.word	0xffffffff


	//   ....[33]....
        /*01c0*/ 	.word	0xffffffff


	//   ....[34]....
        /*01c4*/ 	.word	0xffffffff


	//   ....[35]....
        /*01c8*/ 	.word	0xffffffff


	//   ....[36]....
        /*01cc*/ 	.word	0xffffffff


	//   ....[37]....
        /*01d0*/ 	.word	0xffffffff


	//   ....[38]....
        /*01d4*/ 	.word	0xffffffff


	//   ....[39]....
        /*01d8*/ 	.word	0xffffffff


	//   ....[40]....
        /*01dc*/ 	.word	0xffffffff


	//   ....[41]....
        /*01e0*/ 	.word	0xffffffff


	//   ....[42]....
        /*01e4*/ 	.word	0xffffffff


	//   ....[43]....
        /*01e8*/ 	.word	0xffffffff


	//   ....[44]....
        /*01ec*/ 	.word	0xffffffff


	//   ....[45]....
        /*01f0*/ 	.word	0xffffffff


	//   ....[46]....
        /*01f4*/ 	.word	0xffffffff


	//   ....[47]....
        /*01f8*/ 	.word	0xffffffff


	//   ....[48]....
        /*01fc*/ 	.word	0xffffffff


	//   ....[49]....
        /*0200*/ 	.word	0xffffffff


	//   ....[50]....
        /*0204*/ 	.word	0xffffffff


	//   ....[51]....
        /*0208*/ 	.word	0xffffffff


	//   ....[52]....
        /*020c*/ 	.word	0xffffffff


	//   ....[53]....
        /*0210*/ 	.word	0xffffffff


	//   ....[54]....
        /*0214*/ 	.word	0xffffffff


	//   ....[55]....
        /*0218*/ 	.word	0xffffffff


	//   ....[56]....
        /*021c*/ 	.word	0xffffffff


	//   ....[57]....
        /*0220*/ 	.word	0xffffffff


	//   ....[58]....
        /*0224*/ 	.word	0xffffffff


	//   ....[59]....
        /*0228*/ 	.word	0xffffffff


	//   ....[60]....
        /*022c*/ 	.word	0xffffffff


	//   ....[61]....
        /*0230*/ 	.word	0xffffffff


	//   ....[62]....
        /*0234*/ 	.word	0xffffffff


	//   ....[63]....
        /*0238*/ 	.word	0xffffffff


	//   ....[64]....
        /*023c*/ 	.word	0xffffffff


	//   ....[65]....
        /*0240*/ 	.word	0xffffffff


	//   ....[66]....
        /*0244*/ 	.word	0xffffffff


	//   ....[67]....
        /*0248*/ 	.word	0xffffffff


	//   ....[68]....
        /*024c*/ 	.word	0xffffffff


	//   ....[69]....
        /*0250*/ 	.word	0xffffffff


	//----- nvinfo : EIATTR_COOP_GROUP_INSTR_OFFSETS
	.align		4
.L_51:
        /*0254*/ 	.byte	0x04, 0x28
        /*0256*/ 	.short	(.L_53 - .L_52)


	//   ....[0]....
.L_52:
        /*0258*/ 	.word	0x00000250


	//   ....[1]....
        /*025c*/ 	.word	0x00000380


	//   ....[2]....
        /*0260*/ 	.word	0x00000450


	//   ....[3]....
        /*0264*/ 	.word	0x00000480


	//   ....[4]....
        /*0268*/ 	.word	0x000004a0


	//   ....[5]....
        /*026c*/ 	.word	0x000004c0


	//   ....[6]....
        /*0270*/ 	.word	0x000004f0


	//   ....[7]....
        /*0274*/ 	.word	0x00000520


	//   ....[8]....
        /*0278*/ 	.word	0x00000540


	//   ....[9]....
        /*027c*/ 	.word	0x00000560


	//   ....[10]....
        /*0280*/ 	.word	0x00000580


	//   ....[11]....
        /*0284*/ 	.word	0x00001f70


	//   ....[12]....
        /*0288*/ 	.word	0x00002ea0


	//   ....[13]....
        /*028c*/ 	.word	0x00003bc0


	//   ....[14]....
        /*0290*/ 	.word	0x00003c90


	//   ....[15]....
        /*0294*/ 	.word	0x00003f00


	//   ....[16]....
        /*0298*/ 	.word	0x00004460


	//   ....[17]....
        /*029c*/ 	.word	0x000046b0


	//   ....[18]....
        /*02a0*/ 	.word	0x00004910


	//   ....[19]....
        /*02a4*/ 	.word	0x00004b80


	//   ....[20]....
        /*02a8*/ 	.word	0x00004f10


	//   ....[21]....
        /*02ac*/ 	.word	0x000052e0


	//   ....[22]....
        /*02b0*/ 	.word	0x00005530


	//   ....[23]....
        /*02b4*/ 	.word	0x00005790


	//   ....[24]....
        /*02b8*/ 	.word	0x00005a00


	//   ....[25]....
        /*02bc*/ 	.word	0x00005d90


	//   ....[26]....
        /*02c0*/ 	.word	0x00006b10


	//   ....[27]....
        /*02c4*/ 	.word	0x00006ba0


	//   ....[28]....
        /*02c8*/ 	.word	0x000073a0


	//   ....[29]....
        /*02cc*/ 	.word	0x000073e0


	//   ....[30]....
        /*02d0*/ 	.word	0x00007410


	//   ....[31]....
        /*02d4*/ 	.word	0x00007430


	//   ....[32]....
        /*02d8*/ 	.word	0x00007450


	//   ....[33]....
        /*02dc*/ 	.word	0x000074b0


	//   ....[34]....
        /*02e0*/ 	.word	0x000074d0


	//   ....[35]....
        /*02e4*/ 	.word	0x000074f0


	//   ....[36]....
        /*02e8*/ 	.word	0x00007510


	//   ....[37]....
        /*02ec*/ 	.word	0x00008c80


	//   ....[38]....
        /*02f0*/ 	.word	0x00009860


	//   ....[39]....
        /*02f4*/ 	.word	0x000098f0


	//   ....[40]....
        /*02f8*/ 	.word	0x00009d90


	//   ....[41]....
        /*02fc*/ 	.word	0x0000a020


	//   ....[42]....
        /*0300*/ 	.word	0x0000a2c0


	//   ....[43]....
        /*0304*/ 	.word	0x0000a570


	//   ....[44]....
        /*0308*/ 	.word	0x0000a940


	//   ....[45]....
        /*030c*/ 	.word	0x0000b080


	//   ....[46]....
        /*0310*/ 	.word	0x0000b150


	//   ....[47]....
        /*0314*/ 	.word	0x0000b580


	//   ....[48]....
        /*0318*/ 	.word	0x0000b810


	//   ....[49]....
        /*031c*/ 	.word	0x0000bab0


	//   ....[50]....
        /*0320*/ 	.word	0x0000bd60


	//   ....[51]....
        /*0324*/ 	.word	0x0000c130


	//   ....[52]....
        /*0328*/ 	.word	0x0000ccd0


	//   ....[53]....
        /*032c*/ 	.word	0x0000ce90


	//   ....[54]....
        /*0330*/ 	.word	0x0000d0e0


	//   ....[55]....
        /*0334*/ 	.word	0x0000d150


	//   ....[56]....
        /*0338*/ 	.word	0x0000d190


	//   ....[57]....
        /*033c*/ 	.word	0x0000d1c0


	//   ....[58]....
        /*0340*/ 	.word	0x0000d1e0


	//   ....[59]....
        /*0344*/ 	.word	0x0000d270


	//   ....[60]....
        /*0348*/ 	.word	0x0000d290


	//   ....[61]....
        /*034c*/ 	.word	0x0000d2b0


	//   ....[62]....
        /*0350*/ 	.word	0x0000d2d0


	//   ....[63]....
        /*0354*/ 	.word	0x0000ec40


	//   ....[64]....
        /*0358*/ 	.word	0x0000edc0


	//   ....[65]....
        /*035c*/ 	.word	0x0000f9a0


	//   ....[66]....
        /*0360*/ 	.word	0x0000fa00


	//   ....[67]....
        /*0364*/ 	.word	0x000118a0


	//   ....[68]....
        /*0368*/ 	.word	0x00011940


	//   ....[69]....
        /*036c*/ 	.word	0x00013730


	//----- nvinfo : EIATTR_VRC_CTA_INIT_COUNT
	.align		4
.L_53:
        /*0370*/ 	.byte	0x02, 0x4a
	.zero		1
	.zero		1


	//----- nvinfo : EIATTR_MBARRIER_INSTR_OFFSETS
	.align		4
        /*0374*/ 	.byte	0x04, 0x39
        /*0376*/ 	.short	(.L_55 - .L_54)


	//   ....[0]....
.L_54:
        /*0378*/ 	.word	0x00003f90
        /*037c*/ 	.word	0x000000ff
        /*0380*/ 	.word	0x00000000
        /*0384*/ 	.short	0x0100
        /*0386*/ 	.byte	0x0a
	.zero		1


	//   ....[1]....
        /*0388*/ 	.word	0x000043f0
        /*038c*/ 	.word	0x000000ff
        /*0390*/ 	.word	0x00000000
        /*0394*/ 	.short	0x010a
        /*0396*/ 	.byte	0x18
	.zero		1


	//   ....[2]....
        /*0398*/ 	.word	0x00004640
        /*039c*/ 	.word	0x000000ff
        /*03a0*/ 	.word	0x00000000
        /*03a4*/ 	.short	0x010a
        /*03a6*/ 	.byte	0x18
	.zero		1


	//   ....[3]....
        /*03a8*/ 	.word	0x000048a0
        /*03ac*/ 	.word	0x000000ff
        /*03b0*/ 	.word	0x00000000
        /*03b4*/ 	.short	0x010a
        /*03b6*/ 	.byte	0x18
	.zero		1


	//   ....[4]....
        /*03b8*/ 	.word	0x00004b00
        /*03bc*/ 	.word	0x000000ff
        /*03c0*/ 	.word	0x00000000
        /*03c4*/ 	.short	0x010a
        /*03c6*/ 	.byte	0x18
	.zero		1


	//   ....[5]....
        /*03c8*/ 	.word	0x00004ea0
        /*03cc*/ 	.word	0x000000ff
        /*03d0*/ 	.word	0x00000000
        /*03d4*/ 	.short	0x010a
        /*03d6*/ 	.byte	0x04
	.zero		1


	//   ....[6]....
        /*03d8*/ 	.word	0x00005270
        /*03dc*/ 	.word	0x000000ff
        /*03e0*/ 	.word	0x00000000
        /*03e4*/ 	.short	0x010a
        /*03e6*/ 	.byte	0x12
	.zero		1


	//   ....[7]....
        /*03e8*/ 	.word	0x000054c0
        /*03ec*/ 	.word	0x000000ff
        /*03f0*/ 	.word	0x00000000
        /*03f4*/ 	.short	0x010a
        /*03f6*/ 	.byte	0x12
	.zero		1


	//   ....[8]....
        /*03f8*/ 	.word	0x00005720
        /*03fc*/ 	.word	0x000000ff
        /*0400*/ 	.word	0x00000000
        /*0404*/ 	.short	0x010a
        /*0406*/ 	.byte	0x12
	.zero		1


	//   ....[9]....
        /*0408*/ 	.word	0x00005980
        /*040c*/ 	.word	0x000000ff
        /*0410*/ 	.word	0x00000000
        /*0414*/ 	.short	0x010a
        /*0416*/ 	.byte	0x12
	.zero		1


	//   ....[10]....
        /*0418*/ 	.word	0x00005d20
        /*041c*/ 	.word	0x000000ff
        /*0420*/ 	.word	0x00000000
        /*0424*/ 	.short	0x010a
        /*0426*/ 	.byte	0x04
	.zero		1


	//   ....[11]....
        /*0428*/ 	.word	0x00009d20
        /*042c*/ 	.word	0x0000000d
        /*0430*/ 	.word	0x00000000
        /*0434*/ 	.short	0x010a
        /*0436*/ 	.byte	0xff
	.zero		1


	//   ....[12]....
        /*0438*/ 	.word	0x00009fb0
        /*043c*/ 	.word	0x0000000d
        /*0440*/ 	.word	0x00000000
        /*0444*/ 	.short	0x010a
        /*0446*/ 	.byte	0xff
	.zero		1


	//   ....[13]....
        /*0448*/ 	.word	0x0000a250
        /*044c*/ 	.word	0x0000000d
        /*0450*/ 	.word	0x00000000
        /*0454*/ 	.short	0x010a
        /*0456*/ 	.byte	0xff
	.zero		1


	//   ....[14]....
        /*0458*/ 	.word	0x0000a4f0
        /*045c*/ 	.word	0x0000000d
        /*0460*/ 	.word	0x00000000
        /*0464*/ 	.short	0x010a
        /*0466*/ 	.byte	0xff
	.zero		1


	//   ....[15]....
        /*0468*/ 	.word	0x0000a8d0
        /*046c*/ 	.word	0x00000009
        /*0470*/ 	.word	0x00000000
        /*0474*/ 	.short	0x010a
        /*0476*/ 	.byte	0xff
	.zero		1


	//   ....[16]....
        /*0478*/ 	.word	0x0000b510
        /*047c*/ 	.word	0x0000000b
        /*0480*/ 	.word	0x00000000
        /*0484*/ 	.short	0x010a
        /*0486*/ 	.byte	0xff
	.zero		1


	//   ....[17]....
        /*0488*/ 	.word	0x0000b7a0
        /*048c*/ 	.word	0x0000000b
        /*0490*/ 	.word	0x00000000
        /*0494*/ 	.short	0x010a
        /*0496*/ 	.byte	0xff
	.zero		1


	//   ....[18]....
        /*0498*/ 	.word	0x0000ba40
        /*049c*/ 	.word	0x0000000b
        /*04a0*/ 	.word	0x00000000
        /*04a4*/ 	.short	0x010a
        /*04a6*/ 	.byte	0xff
	.zero		1


	//   ....[19]....
        /*04a8*/ 	.word	0x0000bce0
        /*04ac*/ 	.word	0x0000000b
        /*04b0*/ 	.word	0x00000000
        /*04b4*/ 	.short	0x010a
        /*04b6*/ 	.byte	0xff
	.zero		1


	//   ....[20]....
        /*04b8*/ 	.word	0x0000c0c0
        /*04bc*/ 	.word	0x00000008
        /*04c0*/ 	.word	0x00000000
        /*04c4*/ 	.short	0x010a
        /*04c6*/ 	.byte	0xff
	.zero		1


	//   ....[21]....
        /*04c8*/ 	.word	0x0000fdc0
        /*04cc*/ 	.word	0x00000007
        /*04d0*/ 	.word	0x00000000
        /*04d4*/ 	.short	0x010a
        /*04d6*/ 	.byte	0xff
	.zero		1


	//   ....[22]....
        /*04d8*/ 	.word	0x000100c0
        /*04dc*/ 	.word	0x00000007
        /*04e0*/ 	.word	0x00000000
        /*04e4*/ 	.short	0x010a
        /*04e6*/ 	.byte	0xff
	.zero		1


	//   ....[23]....
        /*04e8*/ 	.word	0x000103d0
        /*04ec*/ 	.word	0x00000007
        /*04f0*/ 	.word	0x00000000
        /*04f4*/ 	.short	0x010a
        /*04f6*/ 	.byte	0xff
	.zero		1


	//   ....[24]....
        /*04f8*/ 	.word	0x000106e0
        /*04fc*/ 	.word	0x00000007
        /*0500*/ 	.word	0x00000000
        /*0504*/ 	.short	0x010a
        /*0506*/ 	.byte	0xff
	.zero		1


	//   ....[25]....
        /*0508*/ 	.word	0x00010b90
        /*050c*/ 	.word	0x000000ff
        /*0510*/ 	.word	0x00000000
        /*0514*/ 	.short	0x010a
        /*0516*/ 	.byte	0x04
	.zero		1


	//   ....[26]....
        /*0518*/ 	.word	0x00011d20
        /*051c*/ 	.word	0x000000ff
        /*0520*/ 	.word	0x00000000
        /*0524*/ 	.short	0x010a
        /*0526*/ 	.byte	0x12
	.zero		1


	//   ....[27]....
        /*0528*/ 	.word	0x00011f90
        /*052c*/ 	.word	0x000000ff
        /*0530*/ 	.word	0x00000000
        /*0534*/ 	.short	0x010a
        /*0536*/ 	.byte	0x12
	.zero		1


	//   ....[28]....
        /*0538*/ 	.word	0x00012210
        /*053c*/ 	.word	0x000000ff
        /*0540*/ 	.word	0x00000000
        /*0544*/ 	.short	0x010a
        /*0546*/ 	.byte	0x12
	.zero		1


	//   ....[29]....
        /*0548*/ 	.word	0x00012490
        /*054c*/ 	.word	0x000000ff
        /*0550*/ 	.word	0x00000000
        /*0554*/ 	.short	0x010a
        /*0556*/ 	.byte	0x12
	.zero		1


	//   ....[30]....
        /*0558*/ 	.word	0x00012850
        /*055c*/ 	.word	0x000000ff
        /*0560*/ 	.word	0x00000000
        /*0564*/ 	.short	0x010a
        /*0566*/ 	.byte	0x04
	.zero		1


	//   ....[31]....
        /*0568*/ 	.word	0x000138b0
        /*056c*/ 	.word	0x000000ff
        /*0570*/ 	.word	0x00000000
        /*0574*/ 	.short	0x010a
        /*0576*/ 	.byte	0x18
	.zero		1


	//   ....[32]....
        /*0578*/ 	.word	0x000138e0
        /*057c*/ 	.word	0x000000ff
        /*0580*/ 	.word	0x00000000
        /*0584*/ 	.short	0x010a
        /*0586*/ 	.byte	0x18
	.zero		1


	//   ....[33]....
        /*0588*/ 	.word	0x00013910
        /*058c*/ 	.word	0x000000ff
        /*0590*/ 	.word	0x00000000
        /*0594*/ 	.short	0x010a
        /*0596*/ 	.byte	0x18
	.zero		1


	//   ....[34]....
        /*0598*/ 	.word	0x00013940
        /*059c*/ 	.word	0x000000ff
        /*05a0*/ 	.word	0x00000000
        /*05a4*/ 	.short	0x010a
        /*05a6*/ 	.byte	0x18
	.zero		1


	//   ....[35]....
        /*05a8*/ 	.word	0x00013970
        /*05ac*/ 	.word	0x000000ff
        /*05b0*/ 	.word	0x00000000
        /*05b4*/ 	.short	0x010a
        /*05b6*/ 	.byte	0x04
	.zero		1


	//   ....[36]....
        /*05b8*/ 	.word	0x000139a0
        /*05bc*/ 	.word	0x000000ff
        /*05c0*/ 	.word	0x00000000
        /*05c4*/ 	.short	0x010a
        /*05c6*/ 	.byte	0x12
	.zero		1


	//   ....[37]....
        /*05c8*/ 	.word	0x000139d0
        /*05cc*/ 	.word	0x000000ff
        /*05d0*/ 	.word	0x00000000
        /*05d4*/ 	.short	0x010a
        /*05d6*/ 	.byte	0x12
	.zero		1


	//   ....[38]....
        /*05d8*/ 	.word	0x00013a00
        /*05dc*/ 	.word	0x000000ff
        /*05e0*/ 	.word	0x00000000
        /*05e4*/ 	.short	0x010a
        /*05e6*/ 	.byte	0x12
	.zero		1


	//   ....[39]....
        /*05e8*/ 	.word	0x00013a30
        /*05ec*/ 	.word	0x000000ff
        /*05f0*/ 	.word	0x00000000
        /*05f4*/ 	.short	0x010a
        /*05f6*/ 	.byte	0x12
	.zero		1


	//   ....[40]....
        /*05f8*/ 	.word	0x00013a60
        /*05fc*/ 	.word	0x000000ff
        /*0600*/ 	.word	0x00000000
        /*0604*/ 	.short	0x010a
        /*0606*/ 	.byte	0x04
	.zero		1


	//   ....[41]....
        /*0608*/ 	.word	0x00013a90
        /*060c*/ 	.word	0x0000000d
        /*0610*/ 	.word	0x00000000
        /*0614*/ 	.short	0x010a
        /*0616*/ 	.byte	0xff
	.zero		1


	//   ....[42]....
        /*0618*/ 	.word	0x00013ac0
        /*061c*/ 	.word	0x0000000d
        /*0620*/ 	.word	0x00000000
        /*0624*/ 	.short	0x010a
        /*0626*/ 	.byte	0xff
	.zero		1


	//   ....[43]....
        /*0628*/ 	.word	0x00013af0
        /*062c*/ 	.word	0x0000000d
        /*0630*/ 	.word	0x00000000
        /*0634*/ 	.short	0x010a
        /*0636*/ 	.byte	0xff
	.zero		1


	//   ....[44]....
        /*0638*/ 	.word	0x00013b20
        /*063c*/ 	.word	0x0000000d
        /*0640*/ 	.word	0x00000000
        /*0644*/ 	.short	0x010a
        /*0646*/ 	.byte	0xff
	.zero		1


	//   ....[45]....
        /*0648*/ 	.word	0x00013b50
        /*064c*/ 	.word	0x00000009
        /*0650*/ 	.word	0x00000000
        /*0654*/ 	.short	0x010a
        /*0656*/ 	.byte	0xff
	.zero		1


	//   ....[46]....
        /*0658*/ 	.word	0x00013b80
        /*065c*/ 	.word	0x0000000b
        /*0660*/ 	.word	0x00000000
        /*0664*/ 	.short	0x010a
        /*0666*/ 	.byte	0xff
	.zero		1


	//   ....[47]....
        /*0668*/ 	.word	0x00013bb0
        /*066c*/ 	.word	0x0000000b
        /*0670*/ 	.word	0x00000000
        /*0674*/ 	.short	0x010a
        /*0676*/ 	.byte	0xff
	.zero		1


	//   ....[48]....
        /*0678*/ 	.word	0x00013be0
        /*067c*/ 	.word	0x0000000b
        /*0680*/ 	.word	0x00000000
        /*0684*/ 	.short	0x010a
        /*0686*/ 	.byte	0xff
	.zero		1


	//   ....[49]....
        /*0688*/ 	.word	0x00013c10
        /*068c*/ 	.word	0x0000000b
        /*0690*/ 	.word	0x00000000
        /*0694*/ 	.short	0x010a
        /*0696*/ 	.byte	0xff
	.zero		1


	//   ....[50]....
        /*0698*/ 	.word	0x00013c40
        /*069c*/ 	.word	0x00000008
        /*06a0*/ 	.word	0x00000000
        /*06a4*/ 	.short	0x010a
        /*06a6*/ 	.byte	0xff
	.zero		1


	//   ....[51]....
        /*06a8*/ 	.word	0x00013c70
        /*06ac*/ 	.word	0x00000007
        /*06b0*/ 	.word	0x00000000
        /*06b4*/ 	.short	0x010a
        /*06b6*/ 	.byte	0xff
	.zero		1


	//   ....[52]....
        /*06b8*/ 	.word	0x00013ca0
        /*06bc*/ 	.word	0x00000007
        /*06c0*/ 	.word	0x00000000
        /*06c4*/ 	.short	0x010a
        /*06c6*/ 	.byte	0xff
	.zero		1


	//   ....[53]....
        /*06c8*/ 	.word	0x00013cd0
        /*06cc*/ 	.word	0x00000007
        /*06d0*/ 	.word	0x00000000
        /*06d4*/ 	.short	0x010a
        /*06d6*/ 	.byte	0xff
	.zero		1


	//   ....[54]....
        /*06d8*/ 	.word	0x00013d00
        /*06dc*/ 	.word	0x00000007
        /*06e0*/ 	.word	0x00000000
        /*06e4*/ 	.short	0x010a
        /*06e6*/ 	.byte	0xff
	.zero		1


	//   ....[55]....
        /*06e8*/ 	.word	0x00013d30
        /*06ec*/ 	.word	0x000000ff
        /*06f0*/ 	.word	0x00000000
        /*06f4*/ 	.short	0x010a
        /*06f6*/ 	.byte	0x04
	.zero		1


	//   ....[56]....
        /*06f8*/ 	.word	0x00013d60
        /*06fc*/ 	.word	0x000000ff
        /*0700*/ 	.word	0x00000000
        /*0704*/ 	.short	0x010a
        /*0706*/ 	.byte	0x12
	.zero		1


	//   ....[57]....
        /*0708*/ 	.word	0x00013d90
        /*070c*/ 	.word	0x000000ff
        /*0710*/ 	.word	0x00000000
        /*0714*/ 	.short	0x010a
        /*0716*/ 	.byte	0x12
	.zero		1


	//   ....[58]....
        /*0718*/ 	.word	0x00013dc0
        /*071c*/ 	.word	0x000000ff
        /*0720*/ 	.word	0x00000000
        /*0724*/ 	.short	0x010a
        /*0726*/ 	.byte	0x12
	.zero		1


	//   ....[59]....
        /*0728*/ 	.word	0x00013df0
        /*072c*/ 	.word	0x000000ff
        /*0730*/ 	.word	0x00000000
        /*0734*/ 	.short	0x010a
        /*0736*/ 	.byte	0x12
	.zero		1


	//   ....[60]....
        /*0738*/ 	.word	0x00013e20
        /*073c*/ 	.word	0x000000ff
        /*0740*/ 	.word	0x00000000
        /*0744*/ 	.short	0x010a
        /*0746*/ 	.byte	0x04
	.zero		1


	//----- nvinfo : EIATTR_NUM_MBARRIERS
	.align		4
.L_55:
        /*0748*/ 	.byte	0x03, 0x38
        /*074a*/ 	.short	0x0001


	//----- nvinfo : EIATTR_ATOM16_EMUL_INSTR_REG_MAP
	.align		4
        /*074c*/ 	.byte	0x04, 0x2e
        /*074e*/ 	.short	(.L_57 - .L_56)


	//   ....[0]....
.L_56:
        /*0750*/ 	.word	0x0000cdb0
        /*0754*/ 	.short	0x000a
        /*0756*/ 	.short	0x0000


	//   ....[1]....
        /*0758*/ 	.word	0x0000ce10
        /*075c*/ 	.short	0x000a
        /*075e*/ 	.short	0x0000


	//   ....[2]....
        /*0760*/ 	.word	0x000137d0
        /*0764*/ 	.short	0x0002
        /*0766*/ 	.short	0x0000


	//   ....[3]....
        /*0768*/ 	.word	0x00013820
        /*076c*/ 	.short	0x0002
        /*076e*/ 	.short	0x0000


	//----- nvinfo : EIATTR_EXIT_INSTR_OFFSETS
	.align		4
.L_57:
        /*0770*/ 	.byte	0x04, 0x1c
        /*0772*/ 	.short	(.L_59 - .L_58)


	//   ....[0]....
.L_58:
        /*0774*/ 	.word	0x000138a0


	//----- nvinfo : EIATTR_CRS_STACK_SIZE
	.align		4
.L_59:
        /*0778*/ 	.byte	0x04, 0x1e
        /*077a*/ 	.short	(.L_61 - .L_60)
.L_60:
        /*077c*/ 	.word	0x00000000


	//----- nvinfo : EIATTR_CBANK_PARAM_SIZE
	.align		4
.L_61:
        /*0780*/ 	.byte	0x03, 0x19
        /*0782*/ 	.short	0x0080


	//----- nvinfo : EIATTR_PARAM_CBANK
	.align		4
        /*0784*/ 	.byte	0x04, 0x0a
        /*0786*/ 	.short	(.L_63 - .L_62)
	.align		4
.L_62:
        /*0788*/ 	.word	index@(.nv.constant0._Z13single_decodeP6__halfS0_S0_S0_S0_S0_S0_S0_S0_S0_S0_S0_S0_S0_PfS1_)
        /*078c*/ 	.short	0x0380
        /*078e*/ 	.short	0x0080


	//----- nvinfo : EIATTR_SW_WAR
	.align		4
.L_63:
        /*0790*/ 	.byte	0x04, 0x36
        /*0792*/ 	.short	(.L_65 - .L_64)
.L_64:
        /*0794*/ 	.word	0x00000008
.L_65:


//--------------------- .nv.callgraph             --------------------------
	.section	.nv.callgraph,"",@"SHT_CUDA_CALLGRAPH"
	.align	4
	.sectionentsize	8
	.align		4
        /*0000*/ 	.word	0x00000000
	.align		4
        /*0004*/ 	.word	0xffffffff
	.align		4
        /*0008*/ 	.word	0x00000000
	.align		4
        /*000c*/ 	.word	0xfffffffe
	.align		4
        /*0010*/ 	.word	0x00000000
	.align		4
        /*0014*/ 	.word	0xfffffffd
	.align		4
        /*0018*/ 	.word	0x00000000
	.align		4
        /*001c*/ 	.word	0xfffffffc


//--------------------- .text._Z13single_decodeP6__halfS0_S0_S0_S0_S0_S0_S0_S0_S0_S0_S0_S0_S0_PfS1_ --------------------------
	.section	.text._Z13single_decodeP6__halfS0_S0_S0_S0_S0_S0_S0_S0_S0_S0_S0_S0_S0_PfS1_,"ax",@progbits
	.align	128
        .global         _Z13single_decodeP6__halfS0_S0_S0_S0_S0_S0_S0_S0_S0_S0_S0_S0_S0_PfS1_
        .type           _Z13single_decodeP6__halfS0_S0_S0_S0_S0_S0_S0_S0_S0_S0_S0_S0_S0_PfS1_,@function
        .size           _Z13single_decodeP6__halfS0_S0_S0_S0_S0_S0_S0_S0_S0_S0_S0_S0_S0_PfS1_,(.L_x_362 - _Z13single_decodeP6__halfS0_S0_S0_S0_S0_S0_S0_S0_S0_S0_S0_S0_S0_PfS1_)
        .other          _Z13single_decodeP6__halfS0_S0_S0_S0_S0_S0_S0_S0_S0_S0_S0_S0_S0_PfS1_,@"STO_CUDA_ENTRY STV_DEFAULT"
_Z13single_decodeP6__halfS0_S0_S0_S0_S0_S0_S0_S0_S0_S0_S0_S0_S0_PfS1_:
.text._Z13single_decodeP6__halfS0_S0_S0_S0_S0_S0_S0_S0_S0_S0_S0_S0_S0_PfS1_:
[----:B------:R-:W-:Y:S01]  /*0000*/  LDC R1, c[0x0][0x37c] ;  /* 0x0000df00ff017b82 */ /* 0x000fe20000000800 */
[----:B------:R-:W0:Y:S01]  /*0010*/  S2R R60, SR_TID.Y ;  /* 0x00000000003c7919 */ /* 0x000e220000002200 */
[----:B------:R-:W1:Y:S06]  /*0020*/  LDCU UR19, c[0x0][0x360] ;  /* 0x00006c00ff1377ac */ /* 0x000e6c0008000800 */
[----:B------:R-:W2:Y:S01]  /*0030*/  S2UR UR4, SR_CgaCtaId ;  /* 0x00000000000479c3 */ /* 0x000ea20000008800 */
[----:B------:R-:W-:Y:S01]  /*0040*/  MOV R4, 0x400 ;  /* 0x0000040000047802 */ /* 0x000fe20000000f00 */
[----:B------:R-:W0:Y:S01]  /*0050*/  S2R R0, SR_TID.Z ;  /* 0x0000000000007919 */ /* 0x000e220000002300 */
[----:B------:R-:W0:Y:S01]  /*0060*/  LDCU UR20, c[0x0][0x364] ;  /* 0x00006c80ff1477ac */ /* 0x000e220008000800 */
[----:B------:R-:W-:Y:S01]  /*0070*/  BSSY.RECONVERGENT B0, `(.L_x_0) ;  /* 0x000001d000007945 */ /* 0x000fe20003800200 */
[----:B------:R-:W1:Y:S01]  /*0080*/  S2R R58, SR_TID.X ;  /* 0x00000000003a7919 */ /* 0x000e620000002100 */
[----:B------:R-:W3:Y:S01]  /*0090*/  LDCU.64 UR14, c[0x0][0x358] ;  /* 0x00006b00ff0e77ac */ /* 0x000ee20008000a00 */
[----:B--2---:R-:W-:-:S04]  /*00a0*/  MOV R5, UR4 ;  /* 0x0000000400057c02 */ /* 0x004fc80008000f00 */
[----:B------:R-:W-:Y:S01]  /*00b0*/  LEA R11, R5, R4, 0x18 ;  /* 0x00000004050b7211 */ /* 0x000fe200078ec0ff */
[----:B0-----:R-:W-:-:S04]  /*00c0*/  IMAD R3, R0, UR20, R60 ;  /* 0x0000001400037c24 */ /* 0x001fc8000f8e023c */
[----:B-1----:R-:W-:-:S05]  /*00d0*/  IMAD R52, R3, UR19, R58 ;  /* 0x0000001303347c24 */ /* 0x002fca000f8e023a */
[C---:B------:R-:W-:Y:S02]  /*00e0*/  ISETP.GT.U32.AND P0, PT, R52.reuse, 0x3ff, PT ;  /* 0x000003ff3400780c */ /* 0x040fe40003f04070 */
[C---:B------:R-:W-:Y:S02]  /*00f0*/  SHF.L.U32 R2, R52.reuse, 0x1, RZ ;  /* 0x0000000134027819 */ /* 0x040fe400000006ff */
[----:B------:R-:W-:Y:S02]  /*0100*/  LOP3.LUT R50, R52, 0x1f, RZ, 0xc0, !PT ;  /* 0x0000001f34327812 */ /* 0x000fe400078ec0ff */
[----:B------:R-:W-:Y:S02]  /*0110*/  SHF.R.U32.HI R49, RZ, 0x5, R52 ;  /* 0x00000005ff317819 */ /* 0x000fe40000011634 */
[----:B------:R-:W-:-:S05]  /*0120*/  IADD3 R7, PT, PT, R2, R11, RZ ;  /* 0x0000000b02077210 */ /* 0x000fca0007ffe0ff */
[----:B---3--:R-:W-:Y:S05]  /*0130*/  @P0 BRA `(.L_x_1) ;  /* 0x0000000000400947 */ /* 0x008fea0003800000 */
[----:B------:R-:W0:Y:S01]  /*0140*/  LDC.64 R8, c[0x0][0x388] ;  /* 0x0000e200ff087b82 */ /* 0x000e220000000a00 */
[----:B------:R-:W-:-:S05]  /*0150*/  LEA R3, R5, R52, 0xa ;  /* 0x0000003405037211 */ /* 0x000fca00078e50ff */
[----:B0-----:R-:W-:-:S05]  /*0160*/  IMAD.WIDE.U32 R8, R3, 0x2, R8 ;  /* 0x0000000203087825 */ /* 0x001fca00078e0008 */
[----:B------:R-:W2:Y:S01]  /*0170*/  LDG.E.U16 R6, desc[UR14][R8.64] ;  /* 0x0000000e08067981 */ /* 0x000ea2000c1e1500 */
[----:B------:R-:W-:-:S03]  /*0180*/  ISETP.GT.U32.AND P0, PT, R52, 0x2ff, PT ;  /* 0x000002ff3400780c */ /* 0x000fc60003f04070 */
[----:B--2---:R0:W-:Y:S10]  /*0190*/  STS.U16 [R7], R6 ;  /* 0x0000000607007388 */ /* 0x0041f40000000400 */
[----:B------:R-:W-:Y:S05]  /*01a0*/  @P0 BRA `(.L_x_1) ;  /* 0x0000000000240947 */ /* 0x000fea0003800000 */
[----:B0-----:R-:W2:Y:S01]  /*01b0*/  LDG.E.U16 R6, desc[UR14][R8.64+0x200] ;  /* 0x0002000e08067981 */ /* 0x001ea2000c1e1500 */
[----:B------:R-:W-:-:S03]  /*01c0*/  ISETP.GT.U32.AND P0, PT, R52, 0x1ff, PT ;  /* 0x000001ff3400780c */ /* 0x000fc60003f04070 */
[----:B--2---:R1:W-:Y:S10]  /*01d0*/  STS.U16 [R7+0x200], R6 ;  /* 0x0002000607007388 */ /* 0x0043f40000000400 */
[----:B------:R-:W-:Y:S05]  /*01e0*/  @P0 BRA `(.L_x_1) ;  /* 0x0000000000140947 */ /* 0x000fea0003800000 */
[----:B------:R-:W-:Y:S01]  /*01f0*/  ISETP.GT.U32.AND P0, PT, R52, 0xff, PT ;  /* 0x000000ff3400780c */ /* 0x000fe20003f04070 */
[----:B-1----:R-:W2:-:S12]  /*0200*/  LDG.E.U16 R6, desc[UR14][R8.64+0x400] ;  /* 0x0004000e08067981 */ /* 0x002e98000c1e1500 */
[----:B------:R-:W3:Y:S04]  /*0210*/  @!P0 LDG.E.U16 R10, desc[UR14][R8.64+0x600] ;  /* 0x0006000e080a8981 */ /* 0x000ee8000c1e1500 */
[----:B--2---:R2:W-:Y:S04]  /*0220*/  STS.U16 [R7+0x400], R6 ;  /* 0x0004000607007388 */ /* 0x0045e80000000400 */
[----:B---3--:R2:W-:Y:S02]  /*0230*/  @!P0 STS.U16 [R7+0x600], R10 ;  /* 0x0006000a07008388 */ /* 0x0085e40000000400 */
.L_x_1:
[----:B------:R-:W-:Y:S05]  /*0240*/  BSYNC.RECONVERGENT B0 ;  /* 0x0000000000007941 */ /* 0x000fea0003800200 */
.L_x_0:
[----:B------:R-:W-:Y:S01]  /*0250*/  BAR.SYNC.DEFER_BLOCKING 0x0 ;  /* 0x0000000000007b1d */ /* 0x000fe20000010000 */
[----:B------:R-:W-:-:S05]  /*0260*/  ISETP.GT.U32.AND P0, PT, R52, 0x1ff, PT ;  /* 0x000001ff3400780c */ /* 0x000fca0003f04070 */
[----:B------:R-:W-:Y:S01]  /*0270*/  BSSY.RECONVERGENT B0, `(.L_x_2) ;  /* 0x0000010000007945 */ /* 0x000fe20003800200 */
[----:B------:R-:W-:-:S07]  /*0280*/  HFMA2 R3, -RZ, RZ, 0, 0 ;  /* 0x00000000ff037431 */ /* 0x000fce00000001ff */
[----:B------:R-:W-:Y:S05]  /*0290*/  @P0 BRA `(.L_x_3) ;  /* 0x0000000000340947 */ /* 0x000fea0003800000 */
[----:B012---:R-:W-:Y:S02]  /*02a0*/  LEA R6, R52, R11, 0x2 ;  /* 0x0000000b34067211 */ /* 0x007fe400078e10ff */
[----:B------:R-:W-:Y:S02]  /*02b0*/  MOV R3, RZ ;  /* 0x000000ff00037202 */ /* 0x000fe40000000f00 */
[----:B------:R-:W-:-:S07]  /*02c0*/  MOV R8, R2 ;  /* 0x0000000200087202 */ /* 0x000fce0000000f00 */
.L_x_4:
[----:B------:R0:W1:Y:S01]  /*02d0*/  LDS R9, [R6] ;  /* 0x0000000006097984 */ /* 0x0000620000000800 */
[C---:B------:R-:W-:Y:S02]  /*02e0*/  ISETP.GE.U32.AND P0, PT, R8.reuse, 0x200, PT ;  /* 0x000002000800780c */ /* 0x040fe40003f06070 */
[----:B------:R-:W-:Y:S02]  /*02f0*/  IADD3 R8, PT, PT, R8, 0x200, RZ ;  /* 0x0000020008087810 */ /* 0x000fe40007ffe0ff */
[----:B0-----:R-:W-:Y:S01]  /*0300*/  IADD3 R6, PT, PT, R6, 0x400, RZ ;  /* 0x0000040006067810 */ /* 0x001fe20007ffe0ff */
[----:B-1----:R-:W-:-:S05]  /*0310*/  HMUL2 R9, R9, R9 ;  /* 0x0000000909097232 */ /* 0x002fca0000000000 */
[--C-:B------:R-:W-:Y:S02]  /*0320*/  HADD2.F32 R10, -RZ, R9.reuse.H0_H0 ;  /* 0x20000009ff0a7230 */ /* 0x100fe40000004100 */
[----:B------:R-:W-:-:S03]  /*0330*/  HADD2.F32 R12, -RZ, R9.H1_H1 ;  /* 0x30000009ff0c7230 */ /* 0x000fc60000004100 */
[----:B------:R-:W-:-:S04]  /*0340*/  FADD R3, R10, R3 ;  /* 0x000000030a037221 */ /* 0x000fc80000000000 */
[----:B------:R-:W-:Y:S01]  /*0350*/  FADD R3, R3, R12 ;  /* 0x0000000c03037221 */ /* 0x000fe20000000000 */
[----:B------:R-:W-:Y:S06]  /*0360*/  @!P0 BRA `(.L_x_4) ;  /* 0xfffffffc00d88947 */ /* 0x000fec000383ffff */
.L_x_3:
[----:B------:R-:W-:Y:S05]  /*0370*/  BSYNC.RECONVERGENT B0 ;  /* 0x0000000000007941 */ /* 0x000fea0003800200 */
.L_x_2:
[----:B012---:R-:W0:Y:S01]  /*0380*/  SHFL.DOWN PT, R6, R3, 0x10, 0x1f ;  /* 0x0a001f0003067f89 */ /* 0x007e2200000e0000 */
[----:B------:R-:W-:Y:S02]  /*0390*/  ISETP.NE.AND P0, PT, R50, RZ, PT ;  /* 0x000000ff3200720c */ /* 0x000fe40003f05270 */
[----:B------:R-:W-:-:S05]  /*03a0*/  CS2R.32 R13, SR_CgaSize ;  /* 0x00000000000d7805 */ /* 0x000fca0000008a00 */
[----:B------:R-:W-:-:S05]  /*03b0*/  IMAD R13, R13, -0xa0, RZ ;  /* 0xffffff600d0d7824 */ /* 0x000fca00078e02ff */
[----:B------:R-:W-:-:S14]  /*03c0*/  R2UR UR21, R13 ;  /* 0x000000000d1572ca */ /* 0x000fdc00000e0000 */
[----:B------:R-:W1:Y:S01]  /*03d0*/  LDCU UR21, c[0x0][UR21+0x2cc] ;  /* 0x00005980151577ac */ /* 0x000e620008000800 */
[----:B------:R-:W-:Y:S02]  /*03e0*/  IADD3 R4, PT, PT, R4, 0x800, RZ ;  /* 0x0000080004047810 */ /* 0x000fe40007ffe0ff */
[----:B------:R-:W-:Y:S02]  /*03f0*/  ISETP.GT.U32.AND P1, PT, R52, 0xf, PT ;  /* 0x0000000f3400780c */ /* 0x000fe40003f24070 */
[----:B------:R-:W-:Y:S01]  /*0400*/  LEA R4, R5, R4, 0x18 ;  /* 0x0000000405047211 */ /* 0x000fe200078ec0ff */
[----:B-1----:R-:W-:Y:S01]  /*0410*/  UIADD3 UR23, UPT, UPT, UR21, -0x3, URZ ;  /* 0xfffffffd15177890 */ /* 0x002fe2000fffe0ff */
[----:B0-----:R-:W-:Y:S02]  /*0420*/  FADD R6, R6, R3 ;  /* 0x0000000306067221 */ /* 0x001fe40000000000 */
[----:B------:R-:W-:Y:S01]  /*0430*/  LEA R3, R49, R4, 0x2 ;  /* 0x0000000431037211 */ /* 0x000fe200078e10ff */
[----:B------:R-:W-:-:S02]  /*0440*/  UISETP.GT.U32.AND UP0, UPT, UR23, -0x3, UPT ;  /* 0xfffffffd1700788c */ /* 0x000fc4000bf04070 */
[----:B------:R-:W0:Y:S02]  /*0450*/  SHFL.DOWN PT, R9, R6, 0x8, 0x1f ;  /* 0x09001f0006097f89 */ /* 0x000e2400000e0000 */
[----:B0-----:R-:W-:Y:S01]  /*0460*/  FADD R9, R6, R9 ;  /* 0x0000000906097221 */ /* 0x001fe20000000000 */
[----:B------:R-:W-:-:S04]  /*0470*/  LEA R6, R52, R4, 0x2 ;  /* 0x0000000434067211 */ /* 0x000fc800078e10ff */
[----:B------:R-:W0:Y:S02]  /*0480*/  SHFL.DOWN PT, R8, R9, 0x4, 0x1f ;  /* 0x08801f0009087f89 */ /* 0x000e2400000e0000 */
[----:B0-----:R-:W-:-:S05]  /*0490*/  FADD R8, R9, R8 ;  /* 0x0000000809087221 */ /* 0x001fca0000000000 */
[----:B------:R-:W0:Y:S02]  /*04a0*/  SHFL.DOWN PT, R13, R8, 0x2, 0x1f ;  /* 0x08401f00080d7f89 */ /* 0x000e2400000e0000 */
[----:B0-----:R-:W-:-:S05]  /*04b0*/  FADD R13, R8, R13 ;  /* 0x0000000d080d7221 */ /* 0x001fca0000000000 */
[----:B------:R-:W0:Y:S02]  /*04c0*/  SHFL.DOWN PT, R10, R13, 0x1, 0x1f ;  /* 0x08201f000d0a7f89 */ /* 0x000e2400000e0000 */
[----:B0-----:R-:W-:-:S05]  /*04d0*/  FADD R10, R13, R10 ;  /* 0x0000000a0d0a7221 */ /* 0x001fca0000000000 */
[----:B------:R-:W-:Y:S01]  /*04e0*/  @!P0 STS [R3], R10 ;  /* 0x0000000a03008388 */ /* 0x000fe20000000800 */
[----:B------:R-:W-:Y:S01]  /*04f0*/  BAR.SYNC.DEFER_BLOCKING 0x0 ;  /* 0x0000000000007b1d */ /* 0x000fe20000010000 */
[----:B------:R-:W-:-:S05]  /*0500*/  ISETP.NE.AND P0, PT, R52, RZ, PT ;  /* 0x000000ff3400720c */ /* 0x000fca0003f05270 */
[----:B------:R-:W0:Y:S04]  /*0510*/  @!P1 LDS R10, [R6] ;  /* 0x00000000060a9984 */ /* 0x000e280000000800 */
[----:B0-----:R-:W0:Y:S02]  /*0520*/  SHFL.DOWN PT, R9, R10, 0x8, 0x1f ;  /* 0x09001f000a097f89 */ /* 0x001e2400000e0000 */
[----:B0-----:R-:W-:-:S05]  /*0530*/  FADD R9, R9, R10 ;  /* 0x0000000a09097221 */ /* 0x001fca0000000000 */
[----:B------:R-:W0:Y:S02]  /*0540*/  SHFL.DOWN PT, R4, R9, 0x4, 0x1f ;  /* 0x08801f0009047f89 */ /* 0x000e2400000e0000 */
[----:B0-----:R-:W-:-:S05]  /*0550*/  FADD R8, R9, R4 ;  /* 0x0000000409087221 */ /* 0x001fca0000000000 */
[----:B------:R-:W0:Y:S02]  /*0560*/  SHFL.DOWN PT, R13, R8, 0x2, 0x1f ;  /* 0x08401f00080d7f89 */ /* 0x000e2400000e0000 */
[----:B0-----:R-:W-:-:S05]  /*0570*/  FADD R13, R8, R13 ;  /* 0x0000000d080d7221 */ /* 0x001fca0000000000 */
[----:B------:R-:W0:Y:S02]  /*0580*/  SHFL.DOWN PT, R4, R13, 0x1, 0x1f ;  /* 0x08201f000d047f89 */ /* 0x000e2400000e0000 */
[----:B0-----:R-:W-:-:S05]  /*0590*/  FADD R4, R13, R4 ;  /* 0x000000040d047221 */ /* 0x001fca0000000000 */
[----:B------:R0:W-:Y:S01]  /*05a0*/  @!P0 STS [R11+0x840], R4 ;  /* 0x000840040b008388 */ /* 0x0001e20000000800 */
[----:B------:R-:W-:-:S00]  /*05b0*/  MEMBAR.ALL.CTA ;  /* 0x0000000000007992 */ /* 0x000fc00000008000 */
[----:B------:R-:W-:Y:S06]  /*05c0*/  MEMBAR.ALL.GPU ;  /* 0x0000000000007992 */ /* 0x000fec000000a000 */
[----:B------:R-:W-:-:S00]  /*05d0*/  ERRBAR ;  /* 0x00000000000079ab */ /* 0x000fc00000000000 */
[----:B------:R-:W-:Y:S08]  /*05e0*/  CGAERRBAR ;  /* 0x00000000000075ab */ /* 0x000ff00000000000 */
[----:B------:R-:W-:Y:S06]  /*05f0*/  UCGABAR_ARV ;  /* 0x00000000000079c7 */ /* 0x000fec0008000000 */
[----:B------:R-:W-:Y:S01]  /*0600*/  UCGABAR_WAIT ;  /* 0x0000000000007dc7 */ /* 0x000fe20008000000 */
[----:B------:R-:W-:Y:S01]  /*0610*/  CCTL.IVALL ;  /* 0x00000000ff00798f */ /* 0x000fe20002000000 */
[----:B------:R-:W-:Y:S05]  /*0620*/  BRA.U UP0, `(.L_x_5) ;  /* 0x00000015004c7547 */ /* 0x000fea000b800000 */
[----:B------:R-:W-:Y:S02]  /*0630*/  UISETP.GE.U32.AND UP0, UPT, UR23, 0x3, UPT ;  /* 0x000000031700788c */ /* 0x000fe4000bf06070 */
[----:B------:R-:W-:Y:S01]  /*0640*/  UIADD3 UR4, UPT, UPT, UR21, -0x2, URZ ;  /* 0xfffffffe15047890 */ /* 0x000fe2000fffe0ff */
[----:B------:R-:W-:-:S03]  /*0650*/  UMOV UR6, 0x1 ;  /* 0x0000000100067882 */ /* 0x000fc60000000000 */
[----:B------:R-:W-:-:S03]  /*0660*/  ULOP3.LUT UR5, UR4, 0x3, URZ, 0xc0, !UPT ;  /* 0x0000000304057892 */ /* 0x000fc6000f8ec0ff */
[----:B------:R-:W-:Y:S09]  /*0670*/  BRA.U !UP0, `(.L_x_6) ;  /* 0x0000001108187547 */ /* 0x000ff2000b800000 */
[----:B------:R-:W-:Y:S01]  /*0680*/  ULOP3.LUT UR4, UR4, 0xfffffffc, URZ, 0xc0, !UPT ;  /* 0xfffffffc04047892 */ /* 0x000fe2000f8ec0ff */
[----:B------:R-:W-:Y:S01]  /*0690*/  IADD3 R6, PT, PT, R5, 0x2, RZ ;  /* 0x0000000205067810 */ /* 0x000fe20007ffe0ff */
[----:B------:R-:W-:Y:S02]  /*06a0*/  UMOV UR6, 0x2 ;  /* 0x0000000200067882 */ /* 0x000fe40000000000 */
[----:B------:R-:W-:-:S12]  /*06b0*/  UIADD3 UR4, UPT, UPT, -UR4, URZ, URZ ;  /* 0x000000ff04047290 */ /* 0x000fd8000fffe1ff */
.L_x_33:
[----:B------:R-:W-:Y:S01]  /*06c0*/  UIADD3 UR4, UPT, UPT, UR4, 0x4, URZ ;  /* 0x0000000404047890 */ /* 0x000fe2000fffe0ff */
[----:B------:R-:W-:Y:S03]  /*06d0*/  BSSY.RECONVERGENT B0, `(.L_x_7) ;  /* 0x0000037000007945 */ /* 0x000fe60003800200 */
[----:B------:R-:W-:Y:S01]  /*06e0*/  UISETP.NE.AND UP0, UPT, UR4, URZ, UPT ;  /* 0x000000ff0400728c */ /* 0x000fe2000bf05270 */
[----:B-1234-:R-:W-:Y:S10]  /*06f0*/  @P0 BRA `(.L_x_8) ;  /* 0x0000000000d00947 */ /* 0x01eff40003800000 */
[----:B------:R-:W1:Y:S01]  /*0700*/  I2F.U32.RP R8, UR21 ;  /* 0x0000001500087d06 */ /* 0x000e620008209000 */
[----:B------:R-:W2:Y:S01]  /*0710*/  S2UR UR7, SR_CgaCtaId ;  /* 0x00000000000779c3 */ /* 0x000ea20000008800 */
[----:B0-----:R-:W-:Y:S01]  /*0720*/  HFMA2 R4, -RZ, RZ, 0, 0 ;  /* 0x00000000ff047431 */ /* 0x001fe200000001ff */
[----:B------:R-:W0:Y:S01]  /*0730*/  S2R R15, SR_SWINHI ;  /* 0x00000000000f7919 */ /* 0x000e220000002f00 */
[----:B------:R-:W-:-:S04]  /*0740*/  ISETP.NE.U32.AND P1, PT, RZ, UR21, PT ;  /* 0x00000015ff007c0c */ /* 0x000fc8000bf25070 */
[----:B-1----:R-:W1:Y:S02]  /*0750*/  MUFU.RCP R8, R8 ;  /* 0x0000000800087308 */ /* 0x002e640000001000 */
[----:B-1----:R-:W-:Y:S02]  /*0760*/  IADD3 R5, PT, PT, R8, 0xffffffe, RZ ;  /* 0x0ffffffe08057810 */ /* 0x002fe40007ffe0ff */
[----:B------:R-:W-:-:S04]  /*0770*/  MOV R8, 0x400 ;  /* 0x0000040000087802 */ /* 0x000fc80000000f00 */
[----:B------:R-:W1:Y:S02]  /*0780*/  F2I.FTZ.U32.TRUNC.NTZ R5, R5 ;  /* 0x0000000500057305 */ /* 0x000e64000021f000 */
[----:B-1----:R-:W-:-:S05]  /*0790*/  IADD3 R9, PT, PT, RZ, -R5, RZ ;  /* 0x80000005ff097210 */ /* 0x002fca0007ffe0ff */
[----:B------:R-:W-:-:S04]  /*07a0*/  IMAD R9, R9, UR21, RZ ;  /* 0x0000001509097c24 */ /* 0x000fc8000f8e02ff */
[----:B------:R-:W-:Y:S01]  /*07b0*/  IMAD.HI.U32 R9, R5, R9, R4 ;  /* 0x0000000905097227 */ /* 0x000fe200078e0004 */
[----:B------:R-:W-:Y:S02]  /*07c0*/  IADD3 R4, PT, PT, R6, -0x1, RZ ;  /* 0xffffffff06047810 */ /* 0x000fe40007ffe0ff */
[----:B--2---:R-:W-:-:S03]  /*07d0*/  MOV R5, UR7 ;  /* 0x0000000700057c02 */ /* 0x004fc60008000f00 */
[----:B------:R-:W-:Y:S01]  /*07e0*/  IMAD.HI.U32 R9, R9, R4, RZ ;  /* 0x0000000409097227 */ /* 0x000fe200078e00ff */
[----:B------:R-:W-:-:S04]  /*07f0*/  LEA R11, R5, R8, 0x18 ;  /* 0x00000008050b7211 */ /* 0x000fc800078ec0ff */
[----:B------:R-:W-:Y:S02]  /*0800*/  IADD3 R9, PT, PT, -R9, RZ, RZ ;  /* 0x000000ff09097210 */ /* 0x000fe40007ffe1ff */
[----:B------:R-:W1:Y:S03]  /*0810*/  LDS R11, [R11+0x840] ;  /* 0x000840000b0b7984 */ /* 0x000e660000000800 */
[----:B------:R-:W-:Y:S01]  /*0820*/  IMAD R13, R9, UR21, R4 ;  /* 0x00000015090d7c24 */ /* 0x000fe2000f8e0204 */
[----:B------:R-:W-:-:S04]  /*0830*/  IADD3 R4, PT, PT, R8, 0x840, RZ ;  /* 0x0000084008047810 */ /* 0x000fc80007ffe0ff */
[----:B------:R-:W-:Y:S02]  /*0840*/  ISETP.GE.U32.AND P0, PT, R13, UR21, PT ;  /* 0x000000150d007c0c */ /* 0x000fe4000bf06070 */
[----:B------:R-:W-:-:S04]  /*0850*/  LEA R4, R5, R4, 0x18 ;  /* 0x0000000405047211 */ /* 0x000fc800078ec0ff */
[----:B------:R-:W-:Y:S02]  /*0860*/  MOV R8, R4 ;  /* 0x0000000400087202 */ /* 0x000fe40000000f00 */
[----:B0-----:R-:W-:-:S05]  /*0870*/  MOV R9, R15 ;  /* 0x0000000f00097202 */ /* 0x001fca0000000f00 */
[----:B------:R-:W-:-:S04]  /*0880*/  @P0 IADD3 R13, PT, PT, R13, -UR21, RZ ;  /* 0x800000150d0d0c10 */ /* 0x000fc8000fffe0ff */
[----:B------:R-:W-:-:S13]  /*0890*/  ISETP.GE.U32.AND P0, PT, R13, UR21, PT ;  /* 0x000000150d007c0c */ /* 0x000fda000bf06070 */
[----:B------:R-:W-:Y:S02]  /*08a0*/  @P0 IADD3 R13, PT, PT, R13, -UR21, RZ ;  /* 0x800000150d0d0c10 */ /* 0x000fe4000fffe0ff */
[----:B------:R-:W-:-:S04]  /*08b0*/  @!P1 LOP3.LUT R13, RZ, UR21, RZ, 0x33, !PT ;  /* 0x00000015ff0d9c12 */ /* 0x000fc8000f8e33ff */
[----:B------:R-:W-:Y:S02]  /*08c0*/  PRMT R8, R13, 0x654, R8 ;  /* 0x000006540d087816 */ /* 0x000fe40000000008 */
[----:B------:R-:W-:-:S05]  /*08d0*/  MOV R9, R9 ;  /* 0x0000000900097202 */ /* 0x000fca0000000f00 */
[----:B-1----:R0:W-:Y:S01]  /*08e0*/  ATOM.E.ADD.F32.FTZ.RN.STRONG.GPU P0, RZ, desc[UR14][R8.64], R11 ;  /* 0x8000000b08ff79a2 */ /* 0x0021e2000c10f30e */
[----:B------:R-:W-:Y:S01]  /*08f0*/  MOV R4, R11 ;  /* 0x0000000b00047202 */ /* 0x000fe20000000f00 */
[----:B0-----:R-:W-:Y:S06]  /*0900*/  @P0 BRA `(.L_x_8) ;  /* 0x00000000004c0947 */ /* 0x001fec0003800000 */
[----:B------:R-:W0:Y:S02]  /*0910*/  QSPC.E.S P0, RZ, [R8] ;  /* 0x0000000008ff73aa */ /* 0x000e240000000500 */
[----:B0-----:R-:W-:Y:S05]  /*0920*/  @!P0 BRA `(.L_x_9) ;  /* 0x0000000000188947 */ /* 0x001fea0003800000 */
[----:B------:R-:W-:-:S07]  /*0930*/  MOV R10, R8 ;  /* 0x00000008000a7202 */ /* 0x000fce0000000f00 */
.L_x_10:
[----:B------:R-:W0:Y:S02]  /*0940*/  LDS R8, [R10] ;  /* 0x000000000a087984 */ /* 0x000e240000000800 */
[----:B0-----:R-:W-:-:S05]  /*0950*/  FADD R9, R11, R8 ;  /* 0x000000080b097221 */ /* 0x001fca0000000000 */
[----:B------:R-:W0:Y:S02]  /*0960*/  ATOMS.CAST.SPIN P0, [R10], R8, R9 ;  /* 0x000000080a00758d */ /* 0x000e240001800009 */
[----:B0-----:R-:W-:Y:S05]  /*0970*/  @!P0 BRA `(.L_x_10) ;  /* 0xfffffffc00f08947 */ /* 0x001fea000383ffff */
[----:B------:R-:W-:Y:S05]  /*0980*/  BRA `(.L_x_8) ;  /* 0x00000000002c7947 */ /* 0x000fea0003800000 */
.L_x_9:
[----:B------:R-:W0:Y:S02]  /*0990*/  QSPC.E.D P0, RZ, [R8] ;  /* 0x0000000008ff73aa */ /* 0x000e240000000700 */
[----:B0-----:R-:W-:Y:S05]  /*09a0*/  @!P0 BRA `(.L_x_11) ;  /* 0x0000000000188947 */ /* 0x001fea0003800000 */
.L_x_12:
[----:B------:R-:W2:Y:S02]  /*09b0*/  LD.E R12, [R8] ;  /* 0x00000000080c7980 */ /* 0x000ea40000100900 */
[----:B--2---:R-:W-:-:S06]  /*09c0*/  FADD R13, R11, R12 ;  /* 0x0000000c0b0d7221 */ /* 0x004fcc0000000000 */
[----:B------:R-:W2:Y:S02]  /*09d0*/  ATOM.E.CAST.SPIN PT, R13, [R8], R12, R13 ;  /* 0x0000000c080d738b */ /* 0x000ea400019e010d */
[----:B--2---:R-:W-:-:S13]  /*09e0*/  ISETP.EQ.U32.AND P0, PT, R13, 0x1, PT ;  /* 0x000000010d00780c */ /* 0x004fda0003f02070 */
[----:B------:R-:W-:Y:S05]  /*09f0*/  @!P0 BRA `(.L_x_12) ;  /* 0xfffffffc00ec8947 */ /* 0x000fea000383ffff */
[----:B------:R-:W-:Y:S05]  /*0a00*/  BRA `(.L_x_8) ;  /* 0x00000000000c7947 */ /* 0x000fea0003800000 */
.L_x_11:
[----:B------:R-:W2:Y:S02]  /*0a10*/  LD.E R10, desc[UR14][R8.64] ;  /* 0x0000000e080a7980 */ /* 0x000ea4000c101900 */
[----:B--2---:R-:W-:-:S05]  /*0a20*/  FADD R11, R11, R10 ;  /* 0x0000000a0b0b7221 */ /* 0x004fca0000000000 */
[----:B------:R1:W-:Y:S02]  /*0a30*/  ST.E desc[UR14][R8.64], R11 ;  /* 0x0000000b08007985 */ /* 0x0003e4000c10190e */
.L_x_8:
[----:B------:R-:W-:Y:S05]  /*0a40*/  BSYNC.RECONVERGENT B0 ;  /* 0x0000000000007941 */ /* 0x000fea0003800200 */
.L_x_7:
[----:B------:R-:W-:Y:S01]  /*0a50*/  ISETP.NE.AND P0, PT, R52, RZ, PT ;  /* 0x000000ff3400720c */ /* 0x000fe20003f05270 */
[----:B------:R-:W-:-:S00]  /*0a60*/  MEMBAR.ALL.CTA ;  /* 0x0000000000007992 */ /* 0x000fc00000008000 */
[----:B------:R-:W-:Y:S06]  /*0a70*/  MEMBAR.ALL.GPU ;  /* 0x0000000000007992 */ /* 0x000fec000000a000 */
[----:B------:R-:W-:-:S00]  /*0a80*/  ERRBAR ;  /* 0x00000000000079ab */ /* 0x000fc00000000000 */
[----:B------:R-:W-:Y:S08]  /*0a90*/  CGAERRBAR ;  /* 0x00000000000075ab */ /* 0x000ff00000000000 */
[----:B------:R-:W-:Y:S01]  /*0aa0*/  UCGABAR_ARV ;  /* 0x00000000000079c7 */ /* 0x000fe20008000000 */
[----:B------:R-:W-:Y:S05]  /*0ab0*/  BSSY.RECONVERGENT B0, `(.L_x_13) ;  /* 0x0000037000007945 */ /* 0x000fea0003800200 */
[----:B------:R-:W-:Y:S01]  /*0ac0*/  UCGABAR_WAIT ;  /* 0x0000000000007dc7 */ /* 0x000fe20008000000 */
[----:B------:R-:W-:Y:S01]  /*0ad0*/  CCTL.IVALL ;  /* 0x00000000ff00798f */ /* 0x000fe20002000000 */
[----:B------:R-:W-:Y:S05]  /*0ae0*/  @P0 BRA `(.L_x_14) ;  /* 0x0000000000cc0947 */ /* 0x000fea0003800000 */
[----:B-1----:R-:W1:Y:S01]  /*0af0*/  I2F.U32.RP R8, UR21 ;  /* 0x0000001500087d06 */ /* 0x002e620008209000 */
[----:B------:R-:W2:Y:S01]  /*0b00*/  S2UR UR7, SR_CgaCtaId ;  /* 0x00000000000779c3 */ /* 0x000ea20000008800 */
[----:B0-----:R-:W-:Y:S01]  /*0b10*/  HFMA2 R4, -RZ, RZ, 0, 0 ;  /* 0x00000000ff047431 */ /* 0x001fe200000001ff */
[----:B------:R-:W0:Y:S01]  /*0b20*/  S2R R15, SR_SWINHI ;  /* 0x00000000000f7919 */ /* 0x000e220000002f00 */
[----:B------:R-:W-:-:S04]  /*0b30*/  ISETP.NE.U32.AND P2, PT, RZ, UR21, PT ;  /* 0x00000015ff007c0c */ /* 0x000fc8000bf45070 */
[----:B-1----:R-:W1:Y:S02]  /*0b40*/  MUFU.RCP R8, R8 ;  /* 0x0000000800087308 */ /* 0x002e640000001000 */
[----:B-1----:R-:W-:-:S06]  /*0b50*/  IADD3 R9, PT, PT, R8, 0xffffffe, RZ ;  /* 0x0ffffffe08097810 */ /* 0x002fcc0007ffe0ff */
[----:B------:R-:W1:Y:S02]  /*0b60*/  F2I.FTZ.U32.TRUNC.NTZ R5, R9 ;  /* 0x0000000900057305 */ /* 0x000e64000021f000 */
[----:B-1----:R-:W-:-:S05]  /*0b70*/  IADD3 R11, PT, PT, RZ, -R5, RZ ;  /* 0x80000005ff0b7210 */ /* 0x002fca0007ffe0ff */
[----:B------:R-:W-:-:S04]  /*0b80*/  IMAD R11, R11, UR21, RZ ;  /* 0x000000150b0b7c24 */ /* 0x000fc8000f8e02ff */
[----:B------:R-:W-:Y:S01]  /*0b90*/  IMAD.HI.U32 R11, R5, R11, R4 ;  /* 0x0000000b050b7227 */ /* 0x000fe200078e0004 */
[----:B--2---:R-:W-:-:S05]  /*0ba0*/  MOV R5, UR7 ;  /* 0x0000000700057c02 */ /* 0x004fca0008000f00 */
[----:B------:R-:W-:-:S05]  /*0bb0*/  IMAD.HI.U32 R4, R11, R6, RZ ;  /* 0x000000060b047227 */ /* 0x000fca00078e00ff */
[----:B------:R-:W-:Y:S02]  /*0bc0*/  IADD3 R13, PT, PT, -R4, RZ, RZ ;  /* 0x000000ff040d7210 */ /* 0x000fe40007ffe1ff */
[----:B------:R-:W-:-:S03]  /*0bd0*/  MOV R4, 0x400 ;  /* 0x0000040000047802 */ /* 0x000fc60000000f00 */
[----:B------:R-:W-:Y:S01]  /*0be0*/  IMAD R13, R13, UR21, R6 ;  /* 0x000000150d0d7c24 */ /* 0x000fe2000f8e0206 */
[----:B------:R-:W-:Y:S02]  /*0bf0*/  LEA R11, R5, R4, 0x18 ;  /* 0x00000004050b7211 */ /* 0x000fe400078ec0ff */
[----:B------:R-:W-:Y:S02]  /*0c00*/  IADD3 R4, PT, PT, R4, 0x840, RZ ;  /* 0x0000084004047810 */ /* 0x000fe40007ffe0ff */
[----:B------:R-:W-:Y:S02]  /*0c10*/  ISETP.GE.U32.AND P1, PT, R13, UR21, PT ;  /* 0x000000150d007c0c */ /* 0x000fe4000bf26070 */
[----:B------:R-:W1:Y:S01]  /*0c20*/  LDS R11, [R11+0x840] ;  /* 0x000840000b0b7984 */ /* 0x000e620000000800 */
[----:B------:R-:W-:-:S04]  /*0c30*/  LEA R4, R5, R4, 0x18 ;  /* 0x0000000405047211 */ /* 0x000fc800078ec0ff */
[----:B------:R-:W-:Y:S02]  /*0c40*/  MOV R8, R4 ;  /* 0x0000000400087202 */ /* 0x000fe40000000f00 */
[----:B0-----:R-:W-:-:S04]  /*0c50*/  MOV R9, R15 ;  /* 0x0000000f00097202 */ /* 0x001fc80000000f00 */
        /* <DEDUP_REMOVED lines=12> */
.L_x_16:
[----:B------:R-:W0:Y:S02]  /*0d20*/  LDS R8, [R10] ;  /* 0x000000000a087984 */ /* 0x000e240000000800 */
[----:B0-----:R-:W-:-:S05]  /*0d30*/  FADD R9, R11, R8 ;  /* 0x000000080b097221 */ /* 0x001fca0000000000 */
[----:B------:R-:W0:Y:S02]  /*0d40*/  ATOMS.CAST.SPIN P1, [R10], R8, R9 ;  /* 0x000000080a00758d */ /* 0x000e240001820009 */
[----:B0-----:R-:W-:Y:S05]  /*0d50*/  @!P1 BRA `(.L_x_16) ;  /* 0xfffffffc00f09947 */ /* 0x001fea000383ffff */
[----:B------:R-:W-:Y:S05]  /*0d60*/  BRA `(.L_x_14) ;  /* 0x00000000002c7947 */ /* 0x000fea0003800000 */
.L_x_15:
[----:B------:R-:W0:Y:S02]  /*0d70*/  QSPC.E.D P1, RZ, [R8] ;  /* 0x0000000008ff73aa */ /* 0x000e240000020700 */
[----:B0-----:R-:W-:Y:S05]  /*0d80*/  @!P1 BRA `(.L_x_17) ;  /* 0x0000000000189947 */ /* 0x001fea0003800000 */
.L_x_18:
[----:B------:R-:W2:Y:S02]  /*0d90*/  LD.E R12, [R8] ;  /* 0x00000000080c7980 */ /* 0x000ea40000100900 */
[----:B--2---:R-:W-:-:S06]  /*0da0*/  FADD R13, R11, R12 ;  /* 0x0000000c0b0d7221 */ /* 0x004fcc0000000000 */
[----:B------:R-:W2:Y:S02]  /*0db0*/  ATOM.E.CAST.SPIN PT, R13, [R8], R12, R13 ;  /* 0x0000000c080d738b */ /* 0x000ea400019e010d */
[----:B--2---:R-:W-:-:S13]  /*0dc0*/  ISETP.EQ.U32.AND P1, PT, R13, 0x1, PT ;  /* 0x000000010d00780c */ /* 0x004fda0003f22070 */
[----:B------:R-:W-:Y:S05]  /*0dd0*/  @!P1 BRA `(.L_x_18) ;  /* 0xfffffffc00ec9947 */ /* 0x000fea000383ffff */
[----:B------:R-:W-:Y:S05]  /*0de0*/  BRA `(.L_x_14) ;  /* 0x00000000000c7947 */ /* 0x000fea0003800000 */
.L_x_17:
[----:B------:R-:W2:Y:S02]  /*0df0*/  LD.E R10, desc[UR14][R8.64] ;  /* 0x0000000e080a7980 */ /* 0x000ea4000c101900 */
[----:B--2---:R-:W-:-:S05]  /*0e00*/  FADD R11, R11, R10 ;  /* 0x0000000a0b0b7221 */ /* 0x004fca0000000000 */
[----:B------:R2:W-:Y:S02]  /*0e10*/  ST.E desc[UR14][R8.64], R11 ;  /* 0x0000000b08007985 */ /* 0x0005e4000c10190e */
.L_x_14:
[----:B------:R-:W-:Y:S05]  /*0e20*/  BSYNC.RECONVERGENT B0 ;  /* 0x0000000000007941 */ /* 0x000fea0003800200 */
.L_x_13:
        /* <DEDUP_REMOVED lines=9> */
[----:B-12---:R-:W1:Y:S01]  /*0ec0*/  I2F.U32.RP R8, UR21 ;  /* 0x0000001500087d06 */ /* 0x006e620008209000 */
        /* <DEDUP_REMOVED lines=11> */
[----:B------:R-:W-:-:S05]  /*0f80*/  IADD3 R4, PT, PT, R6, 0x1, RZ ;  /* 0x0000000106047810 */ /* 0x000fca0007ffe0ff */
[----:B------:R-:W-:-:S05]  /*0f90*/  IMAD.HI.U32 R5, R5, R4, RZ ;  /* 0x0000000405057227 */ /* 0x000fca00078e00ff */
[----:B------:R-:W-:Y:S02]  /*0fa0*/  IADD3 R13, PT, PT, -R5, RZ, RZ ;  /* 0x000000ff050d7210 */ /* 0x000fe40007ffe1ff */
[----:B--2---:R-:W-:-:S03]  /*0fb0*/  MOV R5, UR7 ;  /* 0x0000000700057c02 */ /* 0x004fc60008000f00 */
        /* <DEDUP_REMOVED lines=20> */
.L_x_22:
[----:B------:R-:W0:Y:S02]  /*1100*/  LDS R8, [R10] ;  /* 0x000000000a087984 */ /* 0x000e240000000800 */
[----:B0-----:R-:W-:-:S05]  /*1110*/  FADD R9, R11, R8 ;  /* 0x000000080b097221 */ /* 0x001fca0000000000 */
[----:B------:R-:W0:Y:S02]  /*1120*/  ATOMS.CAST.SPIN P1, [R10], R8, R9 ;  /* 0x000000080a00758d */ /* 0x000e240001820009 */
[----:B0-----:R-:W-:Y:S05]  /*1130*/  @!P1 BRA `(.L_x_22) ;  /* 0xfffffffc00f09947 */ /* 0x001fea000383ffff */
[----:B------:R-:W-:Y:S05]  /*1140*/  BRA `(.L_x_20) ;  /* 0x00000000002c7947 */ /* 0x000fea0003800000 */
.L_x_21:
[----:B------:R-:W0:Y:S02]  /*1150*/  QSPC.E.D P1, RZ, [R8] ;  /* 0x0000000008ff73aa */ /* 0x000e240000020700 */
[----:B0-----:R-:W-:Y:S05]  /*1160*/  @!P1 BRA `(.L_x_23) ;  /* 0x0000000000189947 */ /* 0x001fea0003800000 */
.L_x_24:
[----:B------:R-:W2:Y:S02]  /*1170*/  LD.E R12, [R8] ;  /* 0x00000000080c7980 */ /* 0x000ea40000100900 */
[----:B--2---:R-:W-:-:S06]  /*1180*/  FADD R13, R11, R12 ;  /* 0x0000000c0b0d7221 */ /* 0x004fcc0000000000 */
[----:B------:R-:W2:Y:S02]  /*1190*/  ATOM.E.CAST.SPIN PT, R13, [R8], R12, R13 ;  /* 0x0000000c080d738b */ /* 0x000ea400019e010d */
[----:B--2---:R-:W-:-:S13]  /*11a0*/  ISETP.EQ.U32.AND P1, PT, R13, 0x1, PT ;  /* 0x000000010d00780c */ /* 0x004fda0003f22070 */
[----:B------:R-:W-:Y:S05]  /*11b0*/  @!P1 BRA `(.L_x_24) ;  /* 0xfffffffc00ec9947 */ /* 0x000fea000383ffff */
[----:B------:R-:W-:Y:S05]  /*11c0*/  BRA `(.L_x_20) ;  /* 0x00000000000c7947 */ /* 0x000fea0003800000 */
.L_x_23:
[----:B------:R-:W2:Y:S02]  /*11d0*/  LD.E R10, desc[UR14][R8.64] ;  /* 0x0000000e080a7980 */ /* 0x000ea4000c101900 */
[----:B--2---:R-:W-:-:S05]  /*11e0*/  FADD R11, R11, R10 ;  /* 0x0000000a0b0b7221 */ /* 0x004fca0000000000 */
[----:B------:R3:W-:Y:S02]  /*11f0*/  ST.E desc[UR14][R8.64], R11 ;  /* 0x0000000b08007985 */ /* 0x0007e4000c10190e */
.L_x_20:
[----:B------:R-:W-:Y:S05]  /*1200*/  BSYNC.RECONVERGENT B0 ;  /* 0x0000000000007941 */ /* 0x000fea0003800200 */
.L_x_19:
        /* <DEDUP_REMOVED lines=9> */
[----:B-123--:R-:W1:Y:S01]  /*12a0*/  I2F.U32.RP R8, UR21 ;  /* 0x0000001500087d06 */ /* 0x00ee620008209000 */
        /* <DEDUP_REMOVED lines=34> */
[----:B------:R-:W-:Y:S01]  /*14d0*/  BSSY.RECONVERGENT B1, `(.L_x_28) ;  /* 0x0000006000017945 */ /* 0x000fe20003800200 */
[----:B------:R-:W-:-:S07]  /*14e0*/  MOV R10, R8 ;  /* 0x00000008000a7202 */ /* 0x000fce0000000f00 */
.L_x_29:
[----:B------:R-:W0:Y:S02]  /*14f0*/  LDS R8, [R10] ;  /* 0x000000000a087984 */ /* 0x000e240000000800 */
[----:B0-----:R-:W-:-:S05]  /*1500*/  FADD R9, R11, R8 ;  /* 0x000000080b097221 */ /* 0x001fca0000000000 */
[----:B------:R-:W0:Y:S02]  /*1510*/  ATOMS.CAST.SPIN P1, [R10], R8, R9 ;  /* 0x000000080a00758d */ /* 0x000e240001820009 */
[----:B0-----:R-:W-:Y:S05]  /*1520*/  @!P1 BRA `(.L_x_29) ;  /* 0xfffffffc00f09947 */ /* 0x001fea000383ffff */
[----:B------:R-:W-:Y:S05]  /*1530*/  BSYNC.RECONVERGENT B1 ;  /* 0x0000000000017941 */ /* 0x000fea0003800200 */
.L_x_28:
[----:B------:R-:W-:Y:S05]  /*1540*/  BRA `(.L_x_26) ;  /* 0x0000000000347947 */ /* 0x000fea0003800000 */
.L_x_27:
[----:B------:R-:W0:Y:S02]  /*1550*/  QSPC.E.D P1, RZ, [R8] ;  /* 0x0000000008ff73aa */ /* 0x000e240000020700 */
[----:B0-----:R-:W-:Y:S05]  /*1560*/  @!P1 BRA `(.L_x_30) ;  /* 0x0000000000209947 */ /* 0x001fea0003800000 */
[----:B------:R-:W-:Y:S01]  /*1570*/  BSSY.RECONVERGENT B1, `(.L_x_31) ;  /* 0x0000006000017945 */ /* 0x000fe20003800200 */
.L_x_32:
[----:B------:R-:W2:Y:S02]  /*1580*/  LD.E R12, [R8] ;  /* 0x00000000080c7980 */ /* 0x000ea40000100900 */
[----:B--2---:R-:W-:-:S06]  /*1590*/  FADD R13, R11, R12 ;  /* 0x0000000c0b0d7221 */ /* 0x004fcc0000000000 */
[----:B------:R-:W2:Y:S02]  /*15a0*/  ATOM.E.CAST.SPIN PT, R13, [R8], R12, R13 ;  /* 0x0000000c080d738b */ /* 0x000ea400019e010d */
[----:B--2---:R-:W-:-:S13]  /*15b0*/  ISETP.EQ.U32.AND P1, PT, R13, 0x1, PT ;  /* 0x000000010d00780c */ /* 0x004fda0003f22070 */
[----:B------:R-:W-:Y:S05]  /*15c0*/  @!P1 BRA `(.L_x_32) ;  /* 0xfffffffc00ec9947 */ /* 0x000fea000383ffff */
[----:B------:R-:W-:Y:S05]  /*15d0*/  BSYNC.RECONVERGENT B1 ;  /* 0x0000000000017941 */ /* 0x000fea0003800200 */
.L_x_31:
[----:B------:R-:W-:Y:S05]  /*15e0*/  BRA `(.L_x_26) ;  /* 0x00000000000c7947 */ /* 0x000fea0003800000 */
.L_x_30:
[----:B------:R-:W2:Y:S02]  /*15f0*/  LD.E R10, desc[UR14][R8.64] ;  /* 0x0000000e080a7980 */ /* 0x000ea4000c101900 */
[----:B--2---:R-:W-:-:S05]  /*1600*/  FADD R11, R11, R10 ;  /* 0x0000000a0b0b7221 */ /* 0x004fca0000000000 */
[----:B------:R4:W-:Y:S02]  /*1610*/  ST.E desc[UR14][R8.64], R11 ;  /* 0x0000000b08007985 */ /* 0x0009e4000c10190e */
.L_x_26:
[----:B------:R-:W-:Y:S05]  /*1620*/  BSYNC.RECONVERGENT B0 ;  /* 0x0000000000007941 */ /* 0x000fea0003800200 */
.L_x_25:
[----:B------:R-:W-:-:S00]  /*1630*/  MEMBAR.ALL.CTA ;  /* 0x0000000000007992 */ /* 0x000fc00000008000 */
[----:B------:R-:W-:Y:S06]  /*1640*/  MEMBAR.ALL.GPU ;  /* 0x0000000000007992 */ /* 0x000fec000000a000 */
[----:B------:R-:W-:-:S00]  /*1650*/  ERRBAR ;  /* 0x00000000000079ab */ /* 0x000fc00000000000 */
[----:B------:R-:W-:Y:S08]  /*1660*/  CGAERRBAR ;  /* 0x00000000000075ab */ /* 0x000ff00000000000 */
[----:B------:R-:W-:Y:S01]  /*1670*/  UCGABAR_ARV ;  /* 0x00000000000079c7 */ /* 0x000fe20008000000 */
[----:B------:R-:W-:Y:S01]  /*1680*/  IADD3 R6, PT, PT, R6, 0x4, RZ ;  /* 0x0000000406067810 */ /* 0x000fe20007ffe0ff */
[----:B------:R-:W-:-:S04]  /*1690*/  UIADD3 UR6, UPT, UPT, UR6, 0x4, URZ ;  /* 0x0000000406067890 */ /* 0x000fc8000fffe0ff */
[----:B------:R-:W-:Y:S01]  /*16a0*/  UCGABAR_WAIT ;  /* 0x0000000000007dc7 */ /* 0x000fe20008000000 */
[----:B------:R-:W-:Y:S01]  /*16b0*/  CCTL.IVALL ;  /* 0x00000000ff00798f */ /* 0x000fe20002000000 */
[----:B------:R-:W-:Y:S06]  /*16c0*/  BRA.U UP0, `(.L_x_33) ;  /* 0xffffffed00fc7547 */ /* 0x000fec000b83ffff */
[----:B------:R-:W-:-:S12]  /*16d0*/  UIADD3 UR6, UPT, UPT, UR6, -0x1, URZ ;  /* 0xffffffff06067890 */ /* 0x000fd8000fffe0ff */
.L_x_6:
[----:B------:R-:W-:-:S09]  /*16e0*/  UISETP.NE.AND UP0, UPT, UR5, URZ, UPT ;  /* 0x000000ff0500728c */ /* 0x000fd2000bf05270 */
[----:B------:R-:W-:Y:S05]  /*16f0*/  BRA.U !UP0, `(.L_x_5) ;  /* 0x0000000508187547 */ /* 0x000fea000b800000 */
[----:B------:R-:W-:Y:S01]  /*1700*/  IADD3 R6, PT, PT, R5, UR6, RZ ;  /* 0x0000000605067c10 */ /* 0x000fe2000fffe0ff */
[----:B------:R-:W-:-:S12]  /*1710*/  UIADD3 UR5, UPT, UPT, -UR5, URZ, URZ ;  /* 0x000000ff05057290 */ /* 0x000fd8000fffe1ff */
.L_x_42:
[----:B------:R-:W-:Y:S01]  /*1720*/  UIADD3 UR5, UPT, UPT, UR5, 0x1, URZ ;  /* 0x0000000105057890 */ /* 0x000fe2000fffe0ff */
[----:B------:R-:W-:Y:S03]  /*1730*/  BSSY.RECONVERGENT B0, `(.L_x_34) ;  /* 0x0000039000007945 */ /* 0x000fe60003800200 */
[----:B------:R-:W-:Y:S01]  /*1740*/  UISETP.NE.AND UP0, UPT, UR5, URZ, UPT ;  /* 0x000000ff0500728c */ /* 0x000fe2000bf05270 */
[----:B0-----:R-:W-:Y:S10]  /*1750*/  @P0 BRA `(.L_x_35) ;  /* 0x0000000000d80947 */ /* 0x001ff40003800000 */
[----:B-1234-:R-:W1:Y:S01]  /*1760*/  I2F.U32.RP R8, UR21 ;  /* 0x0000001500087d06 */ /* 0x01ee620008209000 */
[----:B------:R-:W2:Y:S01]  /*1770*/  S2R R9, SR_CgaCtaId ;  /* 0x0000000000097919 */ /* 0x000ea20000008800 */
[----:B0-----:R-:W-:Y:S01]  /*1780*/  HFMA2 R4, -RZ, RZ, 0, 0 ;  /* 0x00000000ff047431 */ /* 0x001fe200000001ff */
[----:B------:R-:W-:Y:S01]  /*1790*/  ISETP.NE.U32.AND P2, PT, RZ, UR21, PT ;  /* 0x00000015ff007c0c */ /* 0x000fe2000bf45070 */
[----:B------:R-:W0:Y:S04]  /*17a0*/  S2R R10, SR_SWINHI ;  /* 0x00000000000a7919 */ /* 0x000e280000002f00 */
[----:B-1----:R-:W1:Y:S02]  /*17b0*/  MUFU.RCP R8, R8 ;  /* 0x0000000800087308 */ /* 0x002e640000001000 */
[----:B-1----:R-:W-:-:S06]  /*17c0*/  IADD3 R5, PT, PT, R8, 0xffffffe, RZ ;  /* 0x0ffffffe08057810 */ /* 0x002fcc0007ffe0ff */
[----:B------:R-:W1:Y:S02]  /*17d0*/  F2I.FTZ.U32.TRUNC.NTZ R5, R5 ;  /* 0x0000000500057305 */ /* 0x000e64000021f000 */
[----:B-1----:R-:W-:-:S05]  /*17e0*/  IADD3 R11, PT, PT, RZ, -R5, RZ ;  /* 0x80000005ff0b7210 */ /* 0x002fca0007ffe0ff */
[----:B------:R-:W-:-:S04]  /*17f0*/  IMAD R11, R11, UR21, RZ ;  /* 0x000000150b0b7c24 */ /* 0x000fc8000f8e02ff */
[----:B------:R-:W-:-:S06]  /*1800*/  IMAD.HI.U32 R11, R5, R11, R4 ;  /* 0x0000000b050b7227 */ /* 0x000fcc00078e0004 */
[----:B------:R-:W-:-:S05]  /*1810*/  IMAD.HI.U32 R4, R11, R6, RZ ;  /* 0x000000060b047227 */ /* 0x000fca00078e00ff */
[----:B------:R-:W-:Y:S02]  /*1820*/  IADD3 R11, PT, PT, -R4, RZ, RZ ;  /* 0x000000ff040b7210 */ /* 0x000fe40007ffe1ff */
[----:B------:R-:W-:-:S03]  /*1830*/  MOV R4, 0x400 ;  /* 0x0000040000047802 */ /* 0x000fc60000000f00 */
[----:B------:R-:W-:Y:S01]  /*1840*/  IMAD R11, R11, UR21, R6 ;  /* 0x000000150b0b7c24 */ /* 0x000fe2000f8e0206 */
[----:B--2---:R-:W-:Y:S02]  /*1850*/  LEA R5, R9, R4, 0x18 ;  /* 0x0000000409057211 */ /* 0x004fe400078ec0ff */
        /* <DEDUP_REMOVED lines=19> */
.L_x_38:
[----:B------:R-:W0:Y:S02]  /*1990*/  LDS R8, [R10] ;  /* 0x000000000a087984 */ /* 0x000e240000000800 */
[----:B0-----:R-:W-:-:S05]  /*19a0*/  FADD R9, R5, R8 ;  /* 0x0000000805097221 */ /* 0x001fca0000000000 */
[----:B------:R-:W0:Y:S02]  /*19b0*/  ATOMS.CAST.SPIN P1, [R10], R8, R9 ;  /* 0x000000080a00758d */ /* 0x000e240001820009 */
[----:B0-----:R-:W-:Y:S05]  /*19c0*/  @!P1 BRA `(.L_x_38) ;  /* 0xfffffffc00f09947 */ /* 0x001fea000383ffff */
[----:B------:R-:W-:Y:S05]  /*19d0*/  BSYNC.RECONVERGENT B1 ;  /* 0x0000000000017941 */ /* 0x000fea0003800200 */
.L_x_37:
[----:B------:R-:W-:Y:S05]  /*19e0*/  BRA `(.L_x_35) ;  /* 0x0000000000347947 */ /* 0x000fea0003800000 */
.L_x_36:
[----:B------:R-:W0:Y:S02]  /*19f0*/  QSPC.E.D P1, RZ, [R8] ;  /* 0x0000000008ff73aa */ /* 0x000e240000020700 */
[----:B0-----:R-:W-:Y:S05]  /*1a00*/  @!P1 BRA `(.L_x_39) ;  /* 0x0000000000209947 */ /* 0x001fea0003800000 */
[----:B------:R-:W-:Y:S01]  /*1a10*/  BSSY.RECONVERGENT B1, `(.L_x_40) ;  /* 0x0000006000017945 */ /* 0x000fe20003800200 */
.L_x_41:
[----:B------:R-:W2:Y:S02]  /*1a20*/  LD.E R10, [R8] ;  /* 0x00000000080a7980 */ /* 0x000ea40000100900 */
[----:B--2---:R-:W-:-:S06]  /*1a30*/  FADD R11, R5, R10 ;  /* 0x0000000a050b7221 */ /* 0x004fcc0000000000 */
[----:B------:R-:W2:Y:S02]  /*1a40*/  ATOM.E.CAST.SPIN PT, R11, [R8], R10, R11 ;  /* 0x0000000a080b738b */ /* 0x000ea400019e010b */
[----:B--2---:R-:W-:-:S13]  /*1a50*/  ISETP.EQ.U32.AND P1, PT, R11, 0x1, PT ;  /* 0x000000010b00780c */ /* 0x004fda0003f22070 */
[----:B------:R-:W-:Y:S05]  /*1a60*/  @!P1 BRA `(.L_x_41) ;  /* 0xfffffffc00ec9947 */ /* 0x000fea000383ffff */
[----:B------:R-:W-:Y:S05]  /*1a70*/  BSYNC.RECONVERGENT B1 ;  /* 0x0000000000017941 */ /* 0x000fea0003800200 */
.L_x_40:
[----:B------:R-:W-:Y:S05]  /*1a80*/  BRA `(.L_x_35) ;  /* 0x00000000000c7947 */ /* 0x000fea0003800000 */
.L_x_39:
[----:B------:R-:W2:Y:S02]  /*1a90*/  LD.E R10, desc[UR14][R8.64] ;  /* 0x0000000e080a7980 */ /* 0x000ea4000c101900 */
[----:B--2---:R-:W-:-:S05]  /*1aa0*/  FADD R5, R5, R10 ;  /* 0x0000000a05057221 */ /* 0x004fca0000000000 */
[----:B------:R0:W-:Y:S02]  /*1ab0*/  ST.E desc[UR14][R8.64], R5 ;  /* 0x0000000508007985 */ /* 0x0001e4000c10190e */
.L_x_35:
[----:B------:R-:W-:Y:S05]  /*1ac0*/  BSYNC.RECONVERGENT B0 ;  /* 0x0000000000007941 */ /* 0x000fea0003800200 */
.L_x_34:
[----:B------:R-:W-:-:S00]  /*1ad0*/  MEMBAR.ALL.CTA ;  /* 0x0000000000007992 */ /* 0x000fc00000008000 */
[----:B------:R-:W-:Y:S06]  /*1ae0*/  MEMBAR.ALL.GPU ;  /* 0x0000000000007992 */ /* 0x000fec000000a000 */
[----:B------:R-:W-:-:S00]  /*1af0*/  ERRBAR ;  /* 0x00000000000079ab */ /* 0x000fc00000000000 */
[----:B------:R-:W-:Y:S08]  /*1b00*/  CGAERRBAR ;  /* 0x00000000000075ab */ /* 0x000ff00000000000 */
[----:B------:R-:W-:Y:S01]  /*1b10*/  UCGABAR_ARV ;  /* 0x00000000000079c7 */ /* 0x000fe20008000000 */
[----:B------:R-:W-:-:S05]  /*1b20*/  IADD3 R6, PT, PT, R6, 0x1, RZ ;  /* 0x0000000106067810 */ /* 0x000fca0007ffe0ff */
[----:B------:R-:W-:Y:S01]  /*1b30*/  UCGABAR_WAIT ;  /* 0x0000000000007dc7 */ /* 0x000fe20008000000 */
[----:B------:R-:W-:Y:S01]  /*1b40*/  CCTL.IVALL ;  /* 0x00000000ff00798f */ /* 0x000fe20002000000 */
[----:B------:R-:W-:Y:S05]  /*1b50*/  BRA.U UP0, `(.L_x_42) ;  /* 0xfffffff900f07547 */ /* 0x000fea000b83ffff */
.L_x_5:
[----:B------:R-:W5:Y:S01]  /*1b60*/  S2UR UR9, SR_CgaCtaId ;  /* 0x00000000000979c3 */ /* 0x000f620000008800 */
[----:B------:R-:W-:Y:S01]  /*1b70*/  UMOV UR4, 0x400 ;  /* 0x0000040000047882 */ /* 0x000fe20000000000 */
[----:B------:R-:W-:Y:S01]  /*1b80*/  ISETP.GT.U32.AND P3, PT, R52, 0x1ff, PT ;  /* 0x000001ff3400780c */ /* 0x000fe20003f64070 */
[----:B-----5:R-:W-:-:S09]  /*1b90*/  ULEA UR10, UR9, UR4, 0x18 ;  /* 0x00000004090a7291 */ /* 0x020fd2000f8ec0ff */
[----:B0-----:R-:W1:Y:S02]  /*1ba0*/  LDS R5, [UR10+0x840] ;  /* 0x0008400aff057984 */ /* 0x001e640008000800 */
[----:B-1234-:R-:W-:-:S04]  /*1bb0*/  FMUL R8, R5, 0.000244140625 ;  /* 0x3980000005087820 */ /* 0x01efc80000400000 */
[----:B------:R0:W1:Y:S01]  /*1bc0*/  MUFU.RSQ R5, R8 ;  /* 0x0000000800057308 */ /* 0x0000620000001400 */
[----:B------:R-:W-:-:S04]  /*1bd0*/  IADD3 R6, PT, PT, R8, -0xd000000, RZ ;  /* 0xf300000008067810 */ /* 0x000fc80007ffe0ff */
[----:B------:R-:W-:-:S13]  /*1be0*/  ISETP.GT.U32.AND P0, PT, R6, 0x727fffff, PT ;  /* 0x727fffff0600780c */ /* 0x000fda0003f04070 */
[----:B01----:R-:W-:Y:S05]  /*1bf0*/  @!P0 BRA `(.L_x_43) ;  /* 0x0000000000108947 */ /* 0x003fea0003800000 */
[----:B------:R-:W-:-:S07]  /*1c00*/  MOV R12, 0x1c20 ;  /* 0x00001c20000c7802 */ /* 0x000fce0000000f00 */
[----:B------:R-:W-:Y:S05]  /*1c10*/  CALL.REL.NOINC `($__internal_1_$__cuda_sm20_sqrt_rn_f32_slowpath) ;  /* 0x0000012400607944 */ /* 0x000fea0003c00000 */
[----:B------:R-:W-:Y:S01]  /*1c20*/  MOV R5, R10 ;  /* 0x0000000a00057202 */ /* 0x000fe20000000f00 */
[----:B------:R-:W-:Y:S06]  /*1c30*/  BRA `(.L_x_44) ;  /* 0x0000000000107947 */ /* 0x000fec0003800000 */
.L_x_43:
[----:B------:R-:W-:Y:S01]  /*1c40*/  FMUL.FTZ R9, R8, R5 ;  /* 0x0000000508097220 */ /* 0x000fe20000410000 */
[----:B------:R-:W-:-:S03]  /*1c50*/  FMUL.FTZ R5, R5, 0.5 ;  /* 0x3f00000005057820 */ /* 0x000fc60000410000 */
[----:B------:R-:W-:-:S04]  /*1c60*/  FFMA R8, -R9, R9, R8 ;  /* 0x0000000909087223 */ /* 0x000fc80000000108 */
[----:B------:R-:W-:-:S07]  /*1c70*/  FFMA R5, R8, R5, R9 ;  /* 0x0000000508057223 */ /* 0x000fce0000000009 */
.L_x_44:
[----:B------:R-:W-:-:S05]  /*1c80*/  FADD R8, R5, 9.9999997473787516356e-06 ;  /* 0x3727c5ac05087421 */ /* 0x000fca0000000000 */
[----:B------:R-:W-:-:S04]  /*1c90*/  IADD3 R5, PT, PT, R8, 0x1800000, RZ ;  /* 0x0180000008057810 */ /* 0x000fc80007ffe0ff */
[----:B------:R-:W-:-:S04]  /*1ca0*/  LOP3.LUT R5, R5, 0x7f800000, RZ, 0xc0, !PT ;  /* 0x7f80000005057812 */ /* 0x000fc800078ec0ff */
[----:B------:R-:W-:-:S13]  /*1cb0*/  ISETP.GT.U32.AND P0, PT, R5, 0x1ffffff, PT ;  /* 0x01ffffff0500780c */ /* 0x000fda0003f04070 */
[----:B------:R-:W-:Y:S05]  /*1cc0*/  @P0 BRA `(.L_x_45) ;  /* 0x0000000000100947 */ /* 0x000fea0003800000 */
[----:B------:R-:W-:-:S07]  /*1cd0*/  MOV R14, 0x1cf0 ;  /* 0x00001cf0000e7802 */ /* 0x000fce0000000f00 */
[----:B------:R-:W-:Y:S05]  /*1ce0*/  CALL.REL.NOINC `($__internal_0_$__cuda_sm20_rcp_rn_f32_slowpath) ;  /* 0x0000012000587944 */ /* 0x000fea0003c00000 */
[----:B------:R-:W-:Y:S01]  /*1cf0*/  MOV R5, R10 ;  /* 0x0000000a00057202 */ /* 0x000fe20000000f00 */
[----:B------:R-:W-:Y:S06]  /*1d00*/  BRA `(.L_x_46) ;  /* 0x0000000000107947 */ /* 0x000fec0003800000 */
.L_x_45:
[----:B------:R-:W0:Y:S02]  /*1d10*/  MUFU.RCP R5, R8 ;  /* 0x0000000800057308 */ /* 0x000e240000001000 */
[----:B0-----:R-:W-:-:S04]  /*1d20*/  FFMA R6, R8, R5, -1 ;  /* 0xbf80000008067423 */ /* 0x001fc80000000005 */
[----:B------:R-:W-:-:S04]  /*1d30*/  FADD.FTZ R6, -R6, -RZ ;  /* 0x800000ff06067221 */ /* 0x000fc80000010100 */
[----:B------:R-:W-:-:S07]  /*1d40*/  FFMA R5, R5, R6, R5 ;  /* 0x0000000605057223 */ /* 0x000fce0000000005 */
.L_x_46:
[----:B------:R-:W-:Y:S04]  /*1d50*/  BSSY.RECONVERGENT B0, `(.L_x_47) ;  /* 0x000001b000007945 */ /* 0x000fe80003800200 */
[----:B------:R-:W-:Y:S05]  /*1d60*/  @P3 BRA `(.L_x_48) ;  /* 0x0000000000643947 */ /* 0x000fea0003800000 */
[----:B------:R-:W-:Y:S01]  /*1d70*/  HFMA2 R61, -RZ, RZ, 0, 0 ;  /* 0x00000000ff3d7431 */ /* 0x000fe200000001ff */
[----:B------:R-:W0:Y:S01]  /*1d80*/  LDCU.64 UR4, c[0x0][0x3e0] ;  /* 0x00007c00ff0477ac */ /* 0x000e220008000a00 */
[----:B------:R-:W-:Y:S02]  /*1d90*/  MOV R59, RZ ;  /* 0x000000ff003b7202 */ /* 0x000fe40000000f00 */
[----:B------:R-:W-:Y:S02]  /*1da0*/  F2FP.F16.F32.PACK_AB R14, RZ, R5 ;  /* 0x00000005ff0e723e */ /* 0x000fe400000000ff */
[----:B------:R-:W-:Y:S02]  /*1db0*/  LEA R5, R52, UR10, 0x2 ;  /* 0x0000000a34057c11 */ /* 0x000fe4000f8e10ff */
[----:B------:R-:W-:Y:S01]  /*1dc0*/  MOV R6, R2 ;  /* 0x0000000200067202 */ /* 0x000fe20000000f00 */
[----:B------:R-:W-:-:S04]  /*1dd0*/  IMAD.WIDE.U32 R8, R0, UR20, R60 ;  /* 0x0000001400087c25 */ /* 0x000fc8000f8e003c */
[----:B------:R-:W-:Y:S02]  /*1de0*/  IMAD R13, R9, UR19, RZ ;  /* 0x00000013090d7c24 */ /* 0x000fe4000f8e02ff */
[----:B------:R-:W-:-:S03]  /*1df0*/  IMAD.WIDE.U32 R10, R8, UR19, R58 ;  /* 0x00000013080a7c25 */ /* 0x000fc6000f8e003a */
[----:B0-----:R-:W-:Y:S02]  /*1e00*/  LEA R12, P0, R10, UR4, 0x2 ;  /* 0x000000040a0c7c11 */ /* 0x001fe4000f8010ff */
[----:B------:R-:W-:-:S04]  /*1e10*/  IADD3 R13, PT, PT, R11, R13, RZ ;  /* 0x0000000d0b0d7210 */ /* 0x000fc80007ffe0ff */
[----:B------:R-:W-:-:S07]  /*1e20*/  LEA.HI.X R13, R10, UR5, R13, 0x2, P0 ;  /* 0x000000050a0d7c11 */ /* 0x000fce00080f140d */
.L_x_49:
[----:B------:R-:W-:Y:S01]  /*1e30*/  MOV R8, R12 ;  /* 0x0000000c00087202 */ /* 0x000fe20000000f00 */
[----:B------:R-:W0:Y:S01]  /*1e40*/  LDS R11, [R5] ;  /* 0x00000000050b7984 */ /* 0x000e220000000800 */
[----:B------:R-:W-:-:S05]  /*1e50*/  MOV R9, R13 ;  /* 0x0000000d00097202 */ /* 0x000fca0000000f00 */
[----:B------:R-:W2:Y:S01]  /*1e60*/  LDG.E R8, desc[UR14][R8.64] ;  /* 0x0000000e08087981 */ /* 0x000ea2000c1e1900 */
[----:B------:R-:W-:Y:S02]  /*1e70*/  ISETP.GE.U32.AND P0, PT, R6, 0x200, PT ;  /* 0x000002000600780c */ /* 0x000fe40003f06070 */
[----:B------:R-:W-:Y:S02]  /*1e80*/  IADD3 R12, P1, PT, R12, 0x400, RZ ;  /* 0x000004000c0c7810 */ /* 0x000fe40007f3e0ff */
[----:B------:R-:W-:Y:S02]  /*1e90*/  IADD3 R6, PT, PT, R6, 0x200, RZ ;  /* 0x0000020006067810 */ /* 0x000fe40007ffe0ff */
[----:B------:R-:W-:Y:S01]  /*1ea0*/  IADD3.X R13, PT, PT, RZ, R13, RZ, P1, !PT ;  /* 0x0000000dff0d7210 */ /* 0x000fe20000ffe4ff */
[----:B0-----:R-:W-:-:S04]  /*1eb0*/  HMUL2 R11, R11, R14.H0_H0 ;  /* 0x2000000e0b0b7232 */ /* 0x001fc80000000000 */
[----:B--2---:R-:W-:-:S05]  /*1ec0*/  HFMA2 R10, R11, R8, -RZ ;  /* 0x000000080b0a7231 */ /* 0x004fca00001000ff */
[----:B------:R0:W-:Y:S02]  /*1ed0*/  STS [R5], R10 ;  /* 0x0000000a05007388 */ /* 0x0001e40000000800 */
[----:B0-----:R-:W-:Y:S01]  /*1ee0*/  IADD3 R5, PT, PT, R5, 0x400, RZ ;  /* 0x0000040005057810 */ /* 0x001fe20007ffe0ff */
[----:B------:R-:W-:Y:S06]  /*1ef0*/  @!P0 BRA `(.L_x_49) ;  /* 0xfffffffc00cc8947 */ /* 0x000fec000383ffff */
.L_x_48:
[----:B------:R-:W-:Y:S05]  /*1f00*/  BSYNC.RECONVERGENT B0 ;  /* 0x0000000000007941 */ /* 0x000fea0003800200 */
.L_x_47:
[----:B------:R-:W0:Y:S01]  /*1f10*/  S2UR UR4, SR_CTAID.Z ;  /* 0x00000000000479c3 */ /* 0x000e220000002700 */
[----:B------:R-:W-:-:S05]  /*1f20*/  CS2R.32 R63, SR_CgaSize ;  /* 0x00000000003f7805 */ /* 0x000fca0000008a00 */
[----:B------:R-:W-:-:S05]  /*1f30*/  IMAD R63, R63, -0xa0, RZ ;  /* 0xffffff603f3f7824 */ /* 0x000fca00078e02ff */
[----:B------:R-:W-:-:S14]  /*1f40*/  R2UR UR5, R63 ;  /* 0x000000003f0572ca */ /* 0x000fdc00000e0000 */
[----:B------:R-:W1:Y:S01]  /*1f50*/  LDCU UR5, c[0x0][UR5+0x2b8] ;  /* 0x00005700050577ac */ /* 0x000e620008000800 */
[----:B------:R-:W-:Y:S01]  /*1f60*/  SHF.L.U32 R48, R52, 0x3, RZ ;  /* 0x0000000334307819 */ /* 0x000fe200000006ff */
[----:B------:R-:W-:Y:S08]  /*1f70*/  BAR.SYNC.DEFER_BLOCKING 0x0 ;  /* 0x0000000000007b1d */ /* 0x000ff00000010000 */
[----:B------:R-:W2:Y:S01]  /*1f80*/  S2UR UR6, SR_CTAID.Y ;  /* 0x00000000000679c3 */ /* 0x000ea20000002600 */
[----:B------:R-:W-:-:S05]  /*1f90*/  CS2R.32 R63, SR_CgaSize ;  /* 0x00000000003f7805 */ /* 0x000fca0000008a00 */
[----:B------:R-:W-:-:S05]  /*1fa0*/  IMAD R63, R63, -0xa0, RZ ;  /* 0xffffff603f3f7824 */ /* 0x000fca00078e02ff */
[----:B------:R-:W-:-:S14]  /*1fb0*/  R2UR UR7, R63 ;  /* 0x000000003f0772ca */ /* 0x000fdc00000e0000 */
[----:B------:R-:W3:Y:S01]  /*1fc0*/  LDCU UR7, c[0x0][UR7+0x2b4] ;  /* 0x00005680070777ac */ /* 0x000ee20008000800 */
[----:B------:R-:W-:Y:S01]  /*1fd0*/  HFMA2 R57, -RZ, RZ, 0, 0 ;  /* 0x00000000ff397431 */ /* 0x000fe200000001ff */
[----:B------:R-:W-:Y:S02]  /*1fe0*/  LOP3.LUT R48, R48, 0x8, RZ, 0xc0, !PT ;  /* 0x0000000830307812 */ /* 0x000fe400078ec0ff */
[----:B------:R-:W-:-:S05]  /*1ff0*/  CS2R.32 R63, SR_CgaSize ;  /* 0x00000000003f7805 */ /* 0x000fca0000008a00 */
[----:B------:R-:W-:-:S05]  /*2000*/  IMAD R63, R63, -0xa0, RZ ;  /* 0xffffff603f3f7824 */ /* 0x000fca00078e02ff */
[----:B------:R-:W-:-:S14]  /*2010*/  R2UR UR11, R63 ;  /* 0x000000003f0b72ca */ /* 0x000fdc00000e0000 */
[----:B------:R-:W4:Y:S01]  /*2020*/  LDCU UR11, c[0x0][UR11+0x2b0] ;  /* 0x000056000b0b77ac */ /* 0x000f220008000800 */
[----:B------:R-:W-:Y:S01]  /*2030*/  MOV R56, 0x80 ;  /* 0x0000008000387802 */ /* 0x000fe20000000f00 */
[----:B------:R-:W5:Y:S01]  /*2040*/  S2UR UR8, SR_CTAID.X ;  /* 0x00000000000879c3 */ /* 0x000f620000002500 */
[----:B------:R-:W-:Y:S02]  /*2050*/  LOP3.LUT R54, R52, 0x1, RZ, 0xc0, !PT ;  /* 0x0000000134367812 */ /* 0x000fe400078ec0ff */
[----:B------:R-:W-:Y:S02]  /*2060*/  MOV R44, RZ ;  /* 0x000000ff002c7202 */ /* 0x000fe40000000f00 */
[----:B0-----:R-:W-:Y:S02]  /*2070*/  I2FP.F32.U32 R5, UR4 ;  /* 0x0000000400057c45 */ /* 0x001fe40008201000 */
[----:B------:R-:W-:-:S05]  /*2080*/  CS2R.32 R63, SR_CgaSize ;  /* 0x00000000003f7805 */ /* 0x000fca0000008a00 */
[----:B------:R-:W-:-:S05]  /*2090*/  IMAD R63, R63, -0xa0, RZ ;  /* 0xffffff603f3f7824 */ /* 0x000fca00078e02ff */
[----:B------:R-:W-:-:S14]  /*20a0*/  R2UR UR4, R63 ;  /* 0x000000003f0472ca */ /* 0x000fdc00000e0000 */
[----:B------:R-:W0:Y:S01]  /*20b0*/  LDCU UR4, c[0x0][UR4+0x2c4] ;  /* 0x00005880040477ac */ /* 0x000e220008000800 */
[----:B-1----:R-:W-:Y:S01]  /*20c0*/  FMUL R5, R5, UR5 ;  /* 0x0000000505057c20 */ /* 0x002fe20008400000 */
[----:B--2---:R-:W-:-:S05]  /*20d0*/  I2FP.F32.U32 R6, UR6 ;  /* 0x0000000600067c45 */ /* 0x004fca0008201000 */
[----:B------:R-:W1:Y:S01]  /*20e0*/  F2I.U32.TRUNC.NTZ R5, R5 ;  /* 0x0000000500057305 */ /* 0x000e62000020f000 */
[----:B---3--:R-:W-:Y:S01]  /*20f0*/  FMUL R6, R6, UR7 ;  /* 0x0000000706067c20 */ /* 0x008fe20008400000 */
[----:B------:R-:W-:-:S05]  /*2100*/  CS2R.32 R63, SR_CgaSize ;  /* 0x00000000003f7805 */ /* 0x000fca0000008a00 */
[----:B------:R-:W-:-:S05]  /*2110*/  IMAD R63, R63, -0xa0, RZ ;  /* 0xffffff603f3f7824 */ /* 0x000fca00078e02ff */
[----:B------:R-:W-:-:S14]  /*2120*/  R2UR UR7, R63 ;  /* 0x000000003f0772ca */ /* 0x000fdc00000e0000 */
[----:B------:R-:W2:Y:S01]  /*2130*/  LDCU UR7, c[0x0][UR7+0x2c0] ;  /* 0x00005800070777ac */ /* 0x000ea20008000800 */
[----:B-----5:R-:W-:Y:S01]  /*2140*/  I2FP.F32.U32 R8, UR8 ;  /* 0x0000000800087c45 */ /* 0x020fe20008201000 */
[----:B------:R-:W3:Y:S04]  /*2150*/  F2I.U32.TRUNC.NTZ R6, R6 ;  /* 0x0000000600067305 */ /* 0x000ee8000020f000 */
[----:B----4-:R-:W-:Y:S01]  /*2160*/  FMUL R8, R8, UR11 ;  /* 0x0000000b08087c20 */ /* 0x010fe20008400000 */
[----:B-1----:R-:W-:-:S05]  /*2170*/  R2UR UR5, R5 ;  /* 0x00000000050572ca */ /* 0x002fca00000e0000 */
[----:B------:R-:W1:Y:S01]  /*2180*/  F2I.U32.TRUNC.NTZ R8, R8 ;  /* 0x0000000800087305 */ /* 0x000e62000020f000 */
[----:B------:R-:W-:Y:S02]  /*2190*/  SHF.L.U32 R5, R50, 0xb, RZ ;  /* 0x0000000b32057819 */ /* 0x000fe400000006ff */
[----:B---3--:R-:W-:Y:S02]  /*21a0*/  R2UR UR6, R6 ;  /* 0x00000000060672ca */ /* 0x008fe400000e0000 */
[----:B------:R-:W-:Y:S02]  /*21b0*/  LOP3.LUT R6, R5, 0xf000, RZ, 0xc0, !PT ;  /* 0x0000f00005067812 */ /* 0x000fe400078ec0ff */
[----:B-1----:R-:W-:Y:S02]  /*21c0*/  R2UR UR8, R8 ;  /* 0x00000000080872ca */ /* 0x002fe400000e0000 */
[----:B------:R-:W-:-:S07]  /*21d0*/  MOV R8, UR10 ;  /* 0x0000000a00087c02 */ /* 0x000fce0008000f00 */
[----:B0-----:R-:W-:-:S04]  /*21e0*/  UIMAD UR4, UR4, UR5, UR6 ;  /* 0x00000005040472a4 */ /* 0x001fc8000f8e0206 */
[----:B--2---:R-:W-:-:S04]  /*21f0*/  UIMAD UR4, UR4, UR7, UR8 ;  /* 0x00000007040472a4 */ /* 0x004fc8000f8e0208 */
[----:B------:R-:W-:-:S04]  /*2200*/  USHF.L.U32 UR4, UR4, 0x13, URZ ;  /* 0x0000001304047899 */ /* 0x000fc800080006ff */
[----:B------:R-:W-:-:S04]  /*2210*/  ULOP3.LUT UR4, UR4, 0xf80000, URZ, 0xc0, !UPT ;  /* 0x00f8000004047892 */ /* 0x000fc8000f8ec0ff */
[----:B------:R-:W-:-:S06]  /*2220*/  ULEA UR6, UR9, UR4, 0xa ;  /* 0x0000000409067291 */ /* 0x000fcc000f8e50ff */
[----:B------:R-:W-:Y:S01]  /*2230*/  LEA R5, R49, UR6, 0x10 ;  /* 0x0000000631057c11 */ /* 0x000fe2000f8e80ff */
[----:B------:R-:W0:Y:S03]  /*2240*/  LDCU.64 UR4, c[0x0][0x390] ;  /* 0x00007200ff0477ac */ /* 0x000e260008000a00 */
[----:B------:R-:W-:Y:S02]  /*2250*/  IADD3 R6, PT, PT, R6, R5, R48 ;  /* 0x0000000506067210 */ /* 0x000fe40007ffe030 */
[----:B------:R-:W-:Y:S02]  /*2260*/  SHF.L.U32 R5, R52, 0x4, RZ ;  /* 0x0000000434057819 */ /* 0x000fe400000006ff */
[----:B------:R-:W-:Y:S01]  /*2270*/  MOV R53, R6 ;  /* 0x0000000600357202 */ /* 0x000fe20000000f00 */
[----:B------:R-:W-:Y:S01]  /*2280*/  IMAD.WIDE.U32 R56, R6, 0x2, R56 ;  /* 0x0000000206387825 */ /* 0x000fe200078e0038 */
[----:B------:R-:W-:-:S04]  /*2290*/  LOP3.LUT R5, R5, 0x10, RZ, 0xc0, !PT ;  /* 0x0000001005057812 */ /* 0x000fc800078ec0ff */
[----:B------:R-:W-:-:S04]  /*22a0*/  IADD3 R5, PT, PT, R5, 0x80, R8 ;  /* 0x0000008005057810 */ /* 0x000fc80007ffe008 */
[----:B------:R-:W-:Y:S02]  /*22b0*/  MOV R51, R5 ;  /* 0x0000000500337202 */ /* 0x000fe40000000f00 */
[----:B0-----:R-:W-:Y:S01]  /*22c0*/  IADD3 R62, P0, PT, R56, UR4, RZ ;  /* 0x00000004383e7c10 */ /* 0x001fe2000ff1e0ff */
[----:B------:R-:W-:-:S03]  /*22d0*/  UMOV UR4, URZ ;  /* 0x000000ff00047c82 */ /* 0x000fc60008000000 */
[----:B------:R-:W-:-:S09]  /*22e0*/  IADD3.X R63, PT, PT, R57, UR5, RZ, P0, !PT ;  /* 0x00000005393f7c10 */ /* 0x000fd200087fe4ff */
.L_x_50:
[----:B------:R-:W0:Y:S01]  /*22f0*/  LDC.64 R8, c[0x0][0x390] ;  /* 0x0000e400ff087b82 */ /* 0x000e220000000a00 */
[----:B------:R-:W2:Y:S04]  /*2300*/  LDG.E.128 R12, desc[UR14][R62.64+-0x60] ;  /* 0xffffa00e3e0c7981 */ /* 0x000ea8000c1e1d00 */
[----:B------:R-:W3:Y:S04]  /*2310*/  LDG.E.128 R16, desc[UR14][R62.64+-0x40] ;  /* 0xffffc00e3e107981 */ /* 0x000ee8000c1e1d00 */
[----:B------:R-:W4:Y:S04]  /*2320*/  LDG.E.128 R20, desc[UR14][R62.64+-0x20] ;  /* 0xffffe00e3e147981 */ /* 0x000f28000c1e1d00 */
[----:B------:R-:W5:Y:S04]  /*2330*/  LDG.E.128 R24, desc[UR14][R62.64] ;  /* 0x0000000e3e187981 */ /* 0x000f68000c1e1d00 */
[----:B------:R-:W5:Y:S04]  /*2340*/  LDG.E.128 R28, desc[UR14][R62.64+0x20] ;  /* 0x0000200e3e1c7981 */ /* 0x000f68000c1e1d00 */
[----:B------:R-:W5:Y:S01]  /*2350*/  LDG.E.128 R32, desc[UR14][R62.64+0x40] ;  /* 0x0000400e3e207981 */ /* 0x000f62000c1e1d00 */
[----:B0-----:R-:W-:-:S03]  /*2360*/  IMAD.WIDE.U32 R8, R53, 0x2, R8 ;  /* 0x0000000235087825 */ /* 0x001fc600078e0008 */
[----:B------:R-:W0:Y:S04]  /*2370*/  LDS.128 R36, [R51+-0x80] ;  /* 0xffff800033247984 */ /* 0x000e280000000c00 */
[----:B------:R-:W5:Y:S04]  /*2380*/  LDG.E.128 R40, desc[UR14][R62.64+0x60] ;  /* 0x0000600e3e287981 */ /* 0x000f68000c1e1d00 */
[----:B------:R-:W0:Y:S01]  /*2390*/  LDG.E.128 R8, desc[UR14][R8.64] ;  /* 0x0000000e08087981 */ /* 0x000e22000c1e1d00 */
[----:B------:R-:W-:Y:S01]  /*23a0*/  UISETP.GE.U32.AND UP0, UPT, UR4, 0x380, UPT ;  /* 0x000003800400788c */ /* 0x000fe2000bf06070 */
[----:B0-----:R-:W-:-:S05]  /*23b0*/  HMUL2 R36, R36, R8 ;  /* 0x0000000824247232 */ /* 0x001fca0000000000 */
[--C-:B------:R-:W-:Y:S02]  /*23c0*/  HADD2.F32 R45, -RZ, R36.reuse.H0_H0 ;  /* 0x20000024ff2d7230 */ /* 0x100fe40000004100 */
[----:B------:R-:W-:-:S03]  /*23d0*/  HADD2.F32 R36, -RZ, R36.H1_H1 ;  /* 0x30000024ff247230 */ /* 0x000fc60000004100 */
[----:B------:R-:W-:-:S04]  /*23e0*/  FADD R45, R45, R44 ;  /* 0x0000002c2d2d7221 */ /* 0x000fc80000000000 */
[----:B------:R-:W-:Y:S02]  /*23f0*/  FADD R36, R45, R36 ;  /* 0x000000242d247221 */ /* 0x000fe40000000000 */
[----:B------:R-:W2:Y:S01]  /*2400*/  LDS.128 R44, [R51+-0x60] ;  /* 0xffffa000332c7984 */ /* 0x000ea20000000c00 */
[----:B------:R-:W-:Y:S02]  /*2410*/  HFMA2 R9, R37, R9, -RZ ;  /* 0x0000000925097231 */ /* 0x000fe400001000ff */
[----:B------:R-:W-:-:S03]  /*2420*/  HMUL2 R10, R38, R10 ;  /* 0x0000000a260a7232 */ /* 0x000fc60000000000 */
[--C-:B------:R-:W-:Y:S02]  /*2430*/  HADD2.F32 R37, -RZ, R9.reuse.H0_H0 ;  /* 0x20000009ff257230 */ /* 0x100fe40000004100 */
[----:B------:R-:W-:-:S03]  /*2440*/  HADD2.F32 R9, -RZ, R9.H1_H1 ;  /* 0x30000009ff097230 */ /* 0x000fc60000004100 */
[----:B------:R-:W-:Y:S01]  /*2450*/  FADD R36, R36, R37 ;  /* 0x0000002524247221 */ /* 0x000fe20000000000 */
[----:B------:R-:W-:Y:S02]  /*2460*/  HADD2.F32 R8, -RZ, R10.H0_H0 ;  /* 0x2000000aff087230 */ /* 0x000fe40000004100 */
[----:B------:R-:W-:Y:S02]  /*2470*/  HFMA2 R11, R39, R11, -RZ ;  /* 0x0000000b270b7231 */ /* 0x000fe400001000ff */
[----:B------:R-:W-:-:S04]  /*2480*/  FADD R9, R36, R9 ;  /* 0x0000000924097221 */ /* 0x000fc80000000000 */
[----:B------:R-:W-:Y:S01]  /*2490*/  FADD R8, R9, R8 ;  /* 0x0000000809087221 */ /* 0x000fe20000000000 */
[----:B------:R-:W-:-:S05]  /*24a0*/  HADD2.F32 R9, -RZ, R10.H1_H1 ;  /* 0x3000000aff097230 */ /* 0x000fca0000004100 */
[----:B------:R-:W-:Y:S01]  /*24b0*/  FADD R8, R8, R9 ;  /* 0x0000000908087221 */ /* 0x000fe20000000000 */
[--C-:B------:R-:W-:Y:S02]  /*24c0*/  HADD2.F32 R9, -RZ, R11.reuse.H0_H0 ;  /* 0x2000000bff097230 */ /* 0x100fe40000004100 */
[----:B------:R-:W-:-:S03]  /*24d0*/  HADD2.F32 R11, -RZ, R11.H1_H1 ;  /* 0x3000000bff0b7230 */ /* 0x000fc60000004100 */
[----:B------:R-:W-:Y:S01]  /*24e0*/  FADD R8, R8, R9 ;  /* 0x0000000908087221 */ /* 0x000fe20000000000 */
[----:B--2---:R-:W-:-:S03]  /*24f0*/  HMUL2 R12, R44, R12 ;  /* 0x0000000c2c0c7232 */ /* 0x004fc60000000000 */
[----:B------:R-:W-:Y:S02]  /*2500*/  FADD R8, R8, R11 ;  /* 0x0000000b08087221 */ /* 0x000fe40000000000 */
[----:B------:R-:W-:Y:S02]  /*2510*/  HADD2.F32 R9, -RZ, R12.H0_H0 ;  /* 0x2000000cff097230 */ /* 0x000fe40000004100 */
[----:B------:R-:W-:-:S03]  /*2520*/  HFMA2 R45, R45, R13, -RZ ;  /* 0x0000000d2d2d7231 */ /* 0x000fc600001000ff */
[----:B------:R-:W-:Y:S02]  /*2530*/  FADD R36, R8, R9 ;  /* 0x0000000908247221 */ /* 0x000fe40000000000 */
[----:B------:R-:W3:Y:S01]  /*2540*/  LDS.128 R8, [R51+-0x40] ;  /* 0xffffc00033087984 */ /* 0x000ee20000000c00 */
[----:B------:R-:W-:Y:S02]  /*2550*/  HADD2.F32 R13, -RZ, R12.H1_H1 ;  /* 0x3000000cff0d7230 */ /* 0x000fe40000004100 */
[----:B------:R-:W-:-:S03]  /*2560*/  HADD2.F32 R12, -RZ, R45.H0_H0 ;  /* 0x2000002dff0c7230 */ /* 0x000fc60000004100 */
[----:B------:R-:W-:Y:S01]  /*2570*/  FADD R13, R36, R13 ;  /* 0x0000000d240d7221 */ /* 0x000fe20000000000 */
[----:B------:R-:W-:Y:S02]  /*2580*/  HMUL2 R14, R46, R14 ;  /* 0x0000000e2e0e7232 */ /* 0x000fe40000000000 */
[----:B------:R-:W-:Y:S02]  /*2590*/  HADD2.F32 R45, -RZ, R45.H1_H1 ;  /* 0x3000002dff2d7230 */ /* 0x000fe40000004100 */
[----:B------:R-:W-:Y:S01]  /*25a0*/  FADD R12, R13, R12 ;  /* 0x0000000c0d0c7221 */ /* 0x000fe20000000000 */
[----:B------:R-:W-:-:S03]  /*25b0*/  HADD2.F32 R13, -RZ, R14.H0_H0 ;  /* 0x2000000eff0d7230 */ /* 0x000fc60000004100 */
[----:B------:R-:W-:Y:S01]  /*25c0*/  FADD R12, R12, R45 ;  /* 0x0000002d0c0c7221 */ /* 0x000fe20000000000 */
[----:B------:R-:W-:Y:S02]  /*25d0*/  HADD2.F32 R37, -RZ, R14.H1_H1 ;  /* 0x3000000eff257230 */ /* 0x000fe40000004100 */
[----:B------:R-:W-:Y:S02]  /*25e0*/  HFMA2 R47, R47, R15, -RZ ;  /* 0x0000000f2f2f7231 */ /* 0x000fe400001000ff */
[----:B------:R-:W-:-:S04]  /*25f0*/  FADD R12, R12, R13 ;  /* 0x0000000d0c0c7221 */ /* 0x000fc80000000000 */
[----:B------:R-:W-:Y:S02]  /*2600*/  FADD R37, R12, R37 ;  /* 0x000000250c257221 */ /* 0x000fe40000000000 */
[----:B------:R-:W4:Y:S01]  /*2610*/  LDS.128 R12, [R51+-0x20] ;  /* 0xffffe000330c7984 */ /* 0x000f220000000c00 */
[--C-:B------:R-:W-:Y:S02]  /*2620*/  HADD2.F32 R36, -RZ, R47.reuse.H0_H0 ;  /* 0x2000002fff247230 */ /* 0x100fe40000004100 */
[----:B------:R-:W-:-:S03]  /*2630*/  HADD2.F32 R47, -RZ, R47.H1_H1 ;  /* 0x3000002fff2f7230 */ /* 0x000fc60000004100 */
[----:B------:R-:W-:Y:S01]  /*2640*/  FADD R36, R37, R36 ;  /* 0x0000002425247221 */ /* 0x000fe20000000000 */
[----:B---3--:R-:W-:Y:S02]  /*2650*/  HMUL2 R8, R8, R16 ;  /* 0x0000001008087232 */ /* 0x008fe40000000000 */
[----:B------:R-:W-:Y:S02]  /*2660*/  HFMA2 R17, R9, R17, -RZ ;  /* 0x0000001109117231 */ /* 0x000fe400001000ff */
[----:B------:R-:W-:Y:S01]  /*2670*/  FADD R36, R36, R47 ;  /* 0x0000002f24247221 */ /* 0x000fe20000000000 */
[--C-:B------:R-:W-:Y:S02]  /*2680*/  HADD2.F32 R37, -RZ, R8.reuse.H0_H0 ;  /* 0x20000008ff257230 */ /* 0x100fe40000004100 */
[----:B------:R-:W-:-:S03]  /*2690*/  HADD2.F32 R9, -RZ, R8.H1_H1 ;  /* 0x30000008ff097230 */ /* 0x000fc60000004100 */
[----:B------:R-:W-:Y:S01]  /*26a0*/  FADD R36, R36, R37 ;  /* 0x0000002524247221 */ /* 0x000fe20000000000 */
[--C-:B------:R-:W-:Y:S02]  /*26b0*/  HADD2.F32 R8, -RZ, R17.reuse.H0_H0 ;  /* 0x20000011ff087230 */ /* 0x100fe40000004100 */
[----:B------:R-:W-:Y:S02]  /*26c0*/  HMUL2 R18, R10, R18 ;  /* 0x000000120a127232 */ /* 0x000fe40000000000 */
[----:B------:R-:W-:Y:S01]  /*26d0*/  FADD R9, R36, R9 ;  /* 0x0000000924097221 */ /* 0x000fe20000000000 */
[----:B------:R-:W-:Y:S02]  /*26e0*/  HADD2.F32 R17, -RZ, R17.H1_H1 ;  /* 0x30000011ff117230 */ /* 0x000fe40000004100 */
[----:B------:R-:W-:Y:S02]  /*26f0*/  HFMA2 R36, R11, R19, -RZ ;  /* 0x000000130b247231 */ /* 0x000fe400001000ff */
[----:B------:R-:W-:Y:S01]  /*2700*/  FADD R8, R9, R8 ;  /* 0x0000000809087221 */ /* 0x000fe20000000000 */
[----:B------:R-:W-:-:S03]  /*2710*/  HADD2.F32 R16, -RZ, R18.H0_H0 ;  /* 0x20000012ff107230 */ /* 0x000fc60000004100 */
[----:B------:R-:W-:Y:S01]  /*2720*/  FADD R17, R8, R17 ;  /* 0x0000001108117221 */ /* 0x000fe20000000000 */
[----:B------:R-:W-:Y:S01]  /*2730*/  HADD2.F32 R19, -RZ, R18.H1_H1 ;  /* 0x30000012ff137230 */ /* 0x000fe20000004100 */
[----:B------:R-:W5:Y:S02]  /*2740*/  LDS.128 R8, [R51] ;  /* 0x0000000033087984 */ /* 0x000f640000000c00 */
[----:B------:R-:W-:Y:S01]  /*2750*/  FADD R16, R17, R16 ;  /* 0x0000001011107221 */ /* 0x000fe20000000000 */
[--C-:B------:R-:W-:Y:S02]  /*2760*/  HADD2.F32 R17, -RZ, R36.reuse.H0_H0 ;  /* 0x20000024ff117230 */ /* 0x100fe40000004100 */
[----:B----4-:R-:W-:Y:S02]  /*2770*/  HMUL2 R12, R12, R20 ;  /* 0x000000140c0c7232 */ /* 0x010fe40000000000 */
[----:B------:R-:W-:Y:S01]  /*2780*/  FADD R16, R16, R19 ;  /* 0x0000001310107221 */ /* 0x000fe20000000000 */
[----:B------:R-:W-:-:S02]  /*2790*/  HADD2.F32 R19, -RZ, R36.H1_H1 ;  /* 0x30000024ff137230 */ /* 0x000fc40000004100 */
[----:B------:R-:W-:Y:S02]  /*27a0*/  HFMA2 R21, R13, R21, -RZ ;  /* 0x000000150d157231 */ /* 0x000fe400001000ff */
[----:B------:R-:W-:Y:S01]  /*27b0*/  FADD R16, R16, R17 ;  /* 0x0000001110107221 */ /* 0x000fe20000000000 */
[----:B------:R-:W-:-:S03]  /*27c0*/  HADD2.F32 R17, -RZ, R12.H0_H0 ;  /* 0x2000000cff117230 */ /* 0x000fc60000004100 */
[----:B------:R-:W-:Y:S01]  /*27d0*/  FADD R16, R16, R19 ;  /* 0x0000001310107221 */ /* 0x000fe20000000000 */
        /* <DEDUP_REMOVED lines=11> */
[----:B------:R-:W0:Y:S02]  /*2890*/  LDS.128 R12, [R51+0x20] ;  /* 0x00002000330c7984 */ /* 0x000e240000000c00 */
[----:B------:R-:W-:Y:S01]  /*28a0*/  FADD R16, R21, R16 ;  /* 0x0000001015107221 */ /* 0x000fe20000000000 */
[----:B------:R-:W-:-:S03]  /*28b0*/  HADD2.F32 R19, -RZ, R23.H0_H0 ;  /* 0x20000017ff137230 */ /* 0x000fc60000004100 */
[----:B------:R-:W-:Y:S01]  /*28c0*/  FADD R16, R16, R17 ;  /* 0x0000001110107221 */ /* 0x000fe20000000000 */
[----:B------:R-:W-:Y:S02]  /*28d0*/  HADD2.F32 R23, -RZ, R23.H1_H1 ;  /* 0x30000017ff177230 */ /* 0x000fe40000004100 */
[----:B-----5:R-:W-:Y:S02]  /*28e0*/  HMUL2 R8, R8, R24 ;  /* 0x0000001808087232 */ /* 0x020fe40000000000 */
        /* <DEDUP_REMOVED lines=15> */
[----:B------:R-:W1:Y:S02]  /*29e0*/  LDS.128 R8, [R51+0x40] ;  /* 0x0000400033087984 */ /* 0x000e640000000c00 */
[----:B------:R-:W-:Y:S01]  /*29f0*/  FADD R16, R25, R16 ;  /* 0x0000001019107221 */ /* 0x000fe20000000000 */
[----:B------:R-:W-:-:S03]  /*2a00*/  HADD2.F32 R19, -RZ, R27.H0_H0 ;  /* 0x2000001bff137230 */ /* 0x000fc60000004100 */
[----:B------:R-:W-:Y:S01]  /*2a10*/  FADD R16, R16, R17 ;  /* 0x0000001110107221 */ /* 0x000fe20000000000 */
[----:B------:R-:W-:Y:S02]  /*2a20*/  HADD2.F32 R27, -RZ, R27.H1_H1 ;  /* 0x3000001bff1b7230 */ /* 0x000fe40000004100 */
[----:B0-----:R-:W-:Y:S02]  /*2a30*/  HMUL2 R12, R12, R28 ;  /* 0x0000001c0c0c7232 */ /* 0x001fe40000000000 */
        /* <DEDUP_REMOVED lines=20> */
[----:B-1----:R-:W-:Y:S02]  /*2b80*/  HMUL2 R8, R8, R32 ;  /* 0x0000002008087232 */ /* 0x002fe40000000000 */
        /* <DEDUP_REMOVED lines=14> */
[----:B------:R-:W-:-:S03]  /*2c70*/  HADD2.F32 R11, -RZ, R10.H1_H1 ;  /* 0x3000000aff0b7230 */ /* 0x000fc60000004100 */
        /* <DEDUP_REMOVED lines=23> */
[----:B------:R-:W-:Y:S01]  /*2df0*/  HADD2.F32 R15, -RZ, R15.H1_H1 ;  /* 0x3000000fff0f7230 */ /* 0x000fe20000004100 */
[----:B------:R-:W-:Y:S01]  /*2e00*/  IADD3 R62, P0, PT, R62, 0x100, RZ ;  /* 0x000001003e3e7810 */ /* 0x000fe20007f1e0ff */
[----:B------:R-:W-:Y:S01]  /*2e10*/  UIADD3 UR5, UPT, UPT, UR4, 0x80, URZ ;  /* 0x0000008004057890 */ /* 0x000fe2000fffe0ff */
[----:B------:R-:W-:Y:S01]  /*2e20*/  FADD R8, R8, R9 ;  /* 0x0000000908087221 */ /* 0x000fe20000000000 */
[----:B------:R-:W-:Y:S02]  /*2e30*/  IADD3 R51, PT, PT, R51, 0x100, RZ ;  /* 0x0000010033337810 */ /* 0x000fe40007ffe0ff */
[----:B------:R-:W-:Y:S01]  /*2e40*/  IADD3.X R63, PT, PT, RZ, R63, RZ, P0, !PT ;  /* 0x0000003fff3f7210 */ /* 0x000fe200007fe4ff */
[----:B------:R-:W-:Y:S01]  /*2e50*/  FADD R44, R8, R15 ;  /* 0x0000000f082c7221 */ /* 0x000fe20000000000 */
[----:B------:R-:W-:Y:S01]  /*2e60*/  IADD3 R53, PT, PT, R53, 0x80, RZ ;  /* 0x0000008035357810 */ /* 0x000fe20007ffe0ff */
[----:B------:R-:W-:Y:S01]  /*2e70*/  UMOV UR4, UR5 ;  /* 0x0000000500047c82 */ /* 0x000fe20008000000 */
[----:B------:R-:W-:Y:S05]  /*2e80*/  BRA.U !UP0, `(.L_x_50) ;  /* 0xfffffff508187547 */ /* 0x000fea000b83ffff */
[----:B------:R-:W-:Y:S01]  /*2e90*/  ISETP.NE.AND P0, PT, R54, RZ, PT ;  /* 0x000000ff3600720c */ /* 0x000fe20003f05270 */
[----:B------:R-:W0:Y:S01]  /*2ea0*/  SHFL.DOWN PT, R9, R44, 0x1, 0x1f ;  /* 0x08201f002c097f89 */ /* 0x000e2200000e0000 */
[----:B------:R-:W1:Y:S01]  /*2eb0*/  LDCU.64 UR4, c[0x0][0x398] ;  /* 0x00007300ff0477ac */ /* 0x000e620008000a00 */
[----:B------:R-:W-:Y:S02]  /*2ec0*/  MOV R53, R6 ;  /* 0x0000000600357202 */ /* 0x000fe40000000f00 */
[----:B------:R-:W-:-:S08]  /*2ed0*/  MOV R51, R5 ;  /* 0x0000000500337202 */ /* 0x000fd00000000f00 */
[----:B------:R-:W2:Y:S01]  /*2ee0*/  @!P0 S2R R11, SR_CgaCtaId ;  /* 0x00000000000b8919 */ /* 0x000ea20000008800 */
[----:B------:R-:W-:-:S04]  /*2ef0*/  @!P0 MOV R10, 0x400 ;  /* 0x00000400000a8802 */ /* 0x000fc80000000f00 */
[----:B------:R-:W-:Y:S02]  /*2f00*/  @!P0 IADD3 R10, PT, PT, R10, 0x950, RZ ;  /* 0x000009500a0a8810 */ /* 0x000fe40007ffe0ff */
[----:B-1----:R-:W-:Y:S01]  /*2f10*/  IADD3 R54, P1, PT, R56, UR4, RZ ;  /* 0x0000000438367c10 */ /* 0x002fe2000ff3e0ff */
[----:B------:R-:W-:-:S03]  /*2f20*/  UMOV UR4, URZ ;  /* 0x000000ff00047c82 */ /* 0x000fc60008000000 */
[----:B------:R-:W-:Y:S01]  /*2f30*/  IADD3.X R55, PT, PT, R57, UR5, RZ, P1, !PT ;  /* 0x0000000539377c10 */ /* 0x000fe20008ffe4ff */
[----:B0-----:R-:W-:Y:S01]  /*2f40*/  FADD R8, R44, R9 ;  /* 0x000000092c087221 */ /* 0x001fe20000000000 */
[----:B------:R-:W-:Y:S02]  /*2f50*/  @!P0 LEA R9, R49, R50, 0x5 ;  /* 0x0000003231098211 */ /* 0x000fe400078e28ff */
[----:B------:R-:W-:Y:S02]  /*2f60*/  MOV R44, RZ ;  /* 0x000000ff002c7202 */ /* 0x000fe40000000f00 */
[----:B------:R-:W-:Y:S02]  /*2f70*/  @!P0 F2FP.F16.F32.PACK_AB R8, RZ, R8 ;  /* 0x00000008ff08823e */ /* 0x000fe400000000ff */
[----:B--2---:R-:W-:-:S04]  /*2f80*/  @!P0 LEA R10, R11, R10, 0x18 ;  /* 0x0000000a0b0a8211 */ /* 0x004fc800078ec0ff */
[----:B------:R-:W-:-:S05]  /*2f90*/  @!P0 IADD3 R9, PT, PT, R9, R10, RZ ;  /* 0x0000000a09098210 */ /* 0x000fca0007ffe0ff */
[----:B------:R0:W-:Y:S01]  /*2fa0*/  @!P0 STS.U16 [R9], R8 ;  /* 0x0000000809008388 */ /* 0x0001e20000000400 */
[----:B------:R-:W-:-:S00]  /*2fb0*/  MEMBAR.ALL.CTA ;  /* 0x0000000000007992 */ /* 0x000fc00000008000 */
[----:B------:R-:W-:Y:S06]  /*2fc0*/  MEMBAR.ALL.GPU ;  /* 0x0000000000007992 */ /* 0x000fec000000a000 */
[----:B------:R-:W-:-:S00]  /*2fd0*/  ERRBAR ;  /* 0x00000000000079ab */ /* 0x000fc00000000000 */
[----:B------:R-:W-:Y:S08]  /*2fe0*/  CGAERRBAR ;  /* 0x00000000000075ab */ /* 0x000ff00000000000 */
[----:B------:R-:W-:Y:S06]  /*2ff0*/  UCGABAR_ARV ;  /* 0x00000000000079c7 */ /* 0x000fec0008000000 */
[----:B------:R-:W-:Y:S01]  /*3000*/  UCGABAR_WAIT ;  /* 0x0000000000007dc7 */ /* 0x000fe20008000000 */
[----:B0-----:R-:W-:Y:S01]  /*3010*/  CCTL.IVALL ;  /* 0x00000000ff00798f */ /* 0x001fe20002000000 */
.L_x_51:
        /* <DEDUP_REMOVED lines=8> */
[----:B------:R0:W5:Y:S04]  /*30a0*/  LDG.E.128 R40, desc[UR14][R54.64+0x60] ;  /* 0x0000600e36287981 */ /* 0x000168000c1e1d00 */
[----:B------:R-:W1:Y:S04]  /*30b0*/  LDS.128 R36, [R51+-0x80] ;  /* 0xffff800033247984 */ /* 0x000e680000000c00 */
[----:B------:R-:W1:Y:S01]  /*30c0*/  LDG.E.128 R8, desc[UR14][R8.64] ;  /* 0x0000000e08087981 */ /* 0x000e62000c1e1d00 */
[----:B------:R-:W-:Y:S01]  /*30d0*/  UISETP.GE.U32.AND UP0, UPT, UR4, 0x380, UPT ;  /* 0x000003800400788c */ /* 0x000fe2000bf06070 */
[----:B0-----:R-:W-:Y:S01]  /*30e0*/  IADD3 R54, P1, PT, R54, 0x100, RZ ;  /* 0x0000010036367810 */ /* 0x001fe20007f3e0ff */
[----:B------:R-:W-:Y:S01]  /*30f0*/  UIADD3 UR5, UPT, UPT, UR4, 0x80, URZ ;  /* 0x0000008004057890 */ /* 0x000fe2000fffe0ff */
[----:B------:R-:W-:-:S02]  /*3100*/  IADD3 R53, PT, PT, R53, 0x80, RZ ;  /* 0x0000008035357810 */ /* 0x000fc40007ffe0ff */
[----:B------:R-:W-:Y:S01]  /*3110*/  IADD3.X R55, PT, PT, RZ, R55, RZ, P1, !PT ;  /* 0x00000037ff377210 */ /* 0x000fe20000ffe4ff */
[----:B-1----:R-:W-:-:S05]  /*3120*/  HMUL2 R36, R36, R8 ;  /* 0x0000000824247232 */ /* 0x002fca0000000000 */
[--C-:B------:R-:W-:Y:S02]  /*3130*/  HADD2.F32 R45, -RZ, R36.reuse.H0_H0 ;  /* 0x20000024ff2d7230 */ /* 0x100fe40000004100 */
[----:B------:R-:W-:Y:S02]  /*3140*/  HFMA2 R9, R37, R9, -RZ ;  /* 0x0000000925097231 */ /* 0x000fe400001000ff */
[----:B------:R-:W-:Y:S02]  /*3150*/  HADD2.F32 R36, -RZ, R36.H1_H1 ;  /* 0x30000024ff247230 */ /* 0x000fe40000004100 */
[----:B------:R-:W-:-:S04]  /*3160*/  FADD R45, R45, R44 ;  /* 0x0000002c2d2d7221 */ /* 0x000fc80000000000 */
[----:B------:R-:W-:Y:S02]  /*3170*/  FADD R36, R45, R36 ;  /* 0x000000242d247221 */ /* 0x000fe40000000000 */
[----:B------:R-:W2:Y:S01]  /*3180*/  LDS.128 R44, [R51+-0x60] ;  /* 0xffffa000332c7984 */ /* 0x000ea20000000c00 */
[--C-:B------:R-:W-:Y:S02]  /*3190*/  HADD2.F32 R37, -RZ, R9.reuse.H0_H0 ;  /* 0x20000009ff257230 */ /* 0x100fe40000004100 */
[----:B------:R-:W-:Y:S02]  /*31a0*/  HMUL2 R10, R38, R10 ;  /* 0x0000000a260a7232 */ /* 0x000fe40000000000 */
[----:B------:R-:W-:Y:S02]  /*31b0*/  HADD2.F32 R9, -RZ, R9.H1_H1 ;  /* 0x30000009ff097230 */ /* 0x000fe40000004100 */
[----:B------:R-:W-:Y:S01]  /*31c0*/  FADD R36, R36, R37 ;  /* 0x0000002524247221 */ /* 0x000fe20000000000 */
[----:B------:R-:W-:-:S02]  /*31d0*/  HADD2.F32 R8, -RZ, R10.H0_H0 ;  /* 0x2000000aff087230 */ /* 0x000fc40000004100 */
[----:B------:R-:W-:Y:S02]  /*31e0*/  HFMA2 R11, R39, R11, -RZ ;  /* 0x0000000b270b7231 */ /* 0x000fe400001000ff */
[----:B------:R-:W-:-:S04]  /*31f0*/  FADD R9, R36, R9 ;  /* 0x0000000924097221 */ /* 0x000fc80000000000 */
[----:B------:R-:W-:Y:S01]  /*3200*/  FADD R8, R9, R8 ;  /* 0x0000000809087221 */ /* 0x000fe20000000000 */
[----:B------:R-:W-:-:S05]  /*3210*/  HADD2.F32 R9, -RZ, R10.H1_H1 ;  /* 0x3000000aff097230 */ /* 0x000fca0000004100 */
[----:B------:R-:W-:Y:S01]  /*3220*/  FADD R8, R8, R9 ;  /* 0x0000000908087221 */ /* 0x000fe20000000000 */
[--C-:B------:R-:W-:Y:S02]  /*3230*/  HADD2.F32 R9, -RZ, R11.reuse.H0_H0 ;  /* 0x2000000bff097230 */ /* 0x100fe40000004100 */
[----:B------:R-:W-:-:S03]  /*3240*/  HADD2.F32 R11, -RZ, R11.H1_H1 ;  /* 0x3000000bff0b7230 */ /* 0x000fc60000004100 */
[----:B------:R-:W-:-:S04]  /*3250*/  FADD R8, R8, R9 ;  /* 0x0000000908087221 */ /* 0x000fc80000000000 */
[----:B------:R-:W-:Y:S02]  /*3260*/  FADD R36, R8, R11 ;  /* 0x0000000b08247221 */ /* 0x000fe40000000000 */
[----:B------:R-:W3:Y:S01]  /*3270*/  LDS.128 R8, [R51+-0x40] ;  /* 0xffffc00033087984 */ /* 0x000ee20000000c00 */
[----:B--2---:R-:W-:Y:S02]  /*3280*/  HMUL2 R12, R44, R12 ;  /* 0x0000000c2c0c7232 */ /* 0x004fe40000000000 */
[----:B------:R-:W-:-:S03]  /*3290*/  HFMA2 R45, R45, R13, -RZ ;  /* 0x0000000d2d2d7231 */ /* 0x000fc600001000ff */
[--C-:B------:R-:W-:Y:S02]  /*32a0*/  HADD2.F32 R37, -RZ, R12.reuse.H0_H0 ;  /* 0x2000000cff257230 */ /* 0x100fe40000004100 */
[----:B------:R-:W-:-:S03]  /*32b0*/  HADD2.F32 R13, -RZ, R12.H1_H1 ;  /* 0x3000000cff0d7230 */ /* 0x000fc60000004100 */
[----:B------:R-:W-:Y:S01]  /*32c0*/  FADD R36, R36, R37 ;  /* 0x0000002524247221 */ /* 0x000fe20000000000 */
[----:B------:R-:W-:-:S03]  /*32d0*/  HADD2.F32 R12, -RZ, R45.H0_H0 ;  /* 0x2000002dff0c7230 */ /* 0x000fc60000004100 */
[----:B------:R-:W-:Y:S01]  /*32e0*/  FADD R13, R36, R13 ;  /* 0x0000000d240d7221 */ /* 0x000fe20000000000 */
[----:B------:R-:W-:Y:S02]  /*32f0*/  HMUL2 R14, R46, R14 ;  /* 0x0000000e2e0e7232 */ /* 0x000fe40000000000 */
[----:B------:R-:W-:Y:S02]  /*3300*/  HADD2.F32 R45, -RZ, R45.H1_H1 ;  /* 0x3000002dff2d7230 */ /* 0x000fe40000004100 */
[----:B------:R-:W-:Y:S01]  /*3310*/  FADD R12, R13, R12 ;  /* 0x0000000c0d0c7221 */ /* 0x000fe20000000000 */
[----:B------:R-:W-:Y:S02]  /*3320*/  HFMA2 R47, R47, R15, -RZ ;  /* 0x0000000f2f2f7231 */ /* 0x000fe400001000ff */
[--C-:B------:R-:W-:Y:S02]  /*3330*/  HADD2.F32 R13, -RZ, R14.reuse.H0_H0 ;  /* 0x2000000eff0d7230 */ /* 0x100fe40000004100 */
[----:B------:R-:W-:Y:S01]  /*3340*/  FADD R12, R12, R45 ;  /* 0x0000002d0c0c7221 */ /* 0x000fe20000000000 */
[----:B------:R-:W-:-:S03]  /*3350*/  HADD2.F32 R37, -RZ, R14.H1_H1 ;  /* 0x3000000eff257230 */ /* 0x000fc60000004100 */
[----:B------:R-:W-:Y:S02]  /*3360*/  FADD R36, R12, R13 ;  /* 0x0000000d0c247221 */ /* 0x000fe40000000000 */
[----:B------:R-:W4:Y:S02]  /*3370*/  LDS.128 R12, [R51+-0x20] ;  /* 0xffffe000330c7984 */ /* 0x000f240000000c00 */
[----:B------:R-:W-:Y:S01]  /*3380*/  FADD R36, R36, R37 ;  /* 0x0000002524247221 */ /* 0x000fe20000000000 */
[--C-:B------:R-:W-:Y:S02]  /*3390*/  HADD2.F32 R37, -RZ, R47.reuse.H0_H0 ;  /* 0x2000002fff257230 */ /* 0x100fe40000004100 */
[----:B---3--:R-:W-:Y:S02]  /*33a0*/  HMUL2 R8, R8, R16 ;  /* 0x0000001008087232 */ /* 0x008fe40000000000 */
[----:B------:R-:W-:Y:S02]  /*33b0*/  HADD2.F32 R47, -RZ, R47.H1_H1 ;  /* 0x3000002fff2f7230 */ /* 0x000fe40000004100 */
[----:B------:R-:W-:-:S02]  /*33c0*/  HFMA2 R17, R9, R17, -RZ ;  /* 0x0000001109117231 */ /* 0x000fc400001000ff */
        /* <DEDUP_REMOVED lines=16> */
[----:B------:R-:W-:-:S03]  /*34d0*/  HADD2.F32 R17, -RZ, R36.H0_H0 ;  /* 0x20000024ff117230 */ /* 0x000fc60000004100 */
[----:B------:R-:W-:Y:S01]  /*34e0*/  FADD R16, R16, R19 ;  /* 0x0000001310107221 */ /* 0x000fe20000000000 */
[----:B------:R-:W-:Y:S02]  /*34f0*/  HADD2.F32 R19, -RZ, R36.H1_H1 ;  /* 0x30000024ff137230 */ /* 0x000fe40000004100 */
[----:B----4-:R-:W-:Y:S02]  /*3500*/  HMUL2 R12, R12, R20 ;  /* 0x000000140c0c7232 */ /* 0x010fe40000000000 */
[----:B------:R-:W-:Y:S01]  /*3510*/  FADD R16, R16, R17 ;  /* 0x0000001110107221 */ /* 0x000fe20000000000 */
[----:B------:R-:W-:Y:S02]  /*3520*/  HFMA2 R21, R13, R21, -RZ ;  /* 0x000000150d157231 */ /* 0x000fe400001000ff */
[--C-:B------:R-:W-:Y:S02]  /*3530*/  HADD2.F32 R17, -RZ, R12.reuse.H0_H0 ;  /* 0x2000000cff117230 */ /* 0x100fe40000004100 */
[----:B------:R-:W-:Y:S01]  /*3540*/  FADD R16, R16, R19 ;  /* 0x0000001310107221 */ /* 0x000fe20000000000 */
[----:B------:R-:W-:-:S03]  /*3550*/  HADD2.F32 R13, -RZ, R12.H1_H1 ;  /* 0x3000000cff0d7230 */ /* 0x000fc60000004100 */
[----:B------:R-:W-:Y:S01]  /*3560*/  FADD R16, R16, R17 ;  /* 0x0000001110107221 */ /* 0x000fe20000000000 */
[----:B------:R-:W-:-:S03]  /*3570*/  HADD2.F32 R12, -RZ, R21.H0_H0 ;  /* 0x20000015ff0c7230 */ /* 0x000fc60000004100 */
[----:B------:R-:W-:Y:S01]  /*3580*/  FADD R13, R16, R13 ;  /* 0x0000000d100d7221 */ /* 0x000fe20000000000 */
[----:B------:R-:W-:Y:S02]  /*3590*/  HMUL2 R22, R14, R22 ;  /* 0x000000160e167232 */ /* 0x000fe40000000000 */
        /* <DEDUP_REMOVED lines=10> */
[----:B-----5:R-:W-:Y:S02]  /*3640*/  HMUL2 R8, R8, R24 ;  /* 0x0000001808087232 */ /* 0x020fe40000000000 */
[----:B------:R-:W-:Y:S02]  /*3650*/  HADD2.F32 R23, -RZ, R23.H1_H1 ;  /* 0x30000017ff177230 */ /* 0x000fe40000004100 */
        /* <DEDUP_REMOVED lines=80> */
[----:B------:R-:W-:-:S03]  /*3b60*/  HADD2.F32 R15, -RZ, R15.H1_H1 ;  /* 0x3000000fff0f7230 */ /* 0x000fc60000004100 */
[----:B------:R-:W-:Y:S01]  /*3b70*/  FADD R8, R8, R9 ;  /* 0x0000000908087221 */ /* 0x000fe20000000000 */
[----:B------:R-:W-:-:S03]  /*3b80*/  IADD3 R51, PT, PT, R51, 0x100, RZ ;  /* 0x0000010033337810 */ /* 0x000fc60007ffe0ff */
[----:B------:R-:W-:Y:S01]  /*3b90*/  FADD R44, R8, R15 ;  /* 0x0000000f082c7221 */ /* 0x000fe20000000000 */
[----:B------:R-:W-:Y:S01]  /*3ba0*/  UMOV UR4, UR5 ;  /* 0x0000000500047c82 */ /* 0x000fe20008000000 */
[----:B------:R-:W-:Y:S05]  /*3bb0*/  BRA.U !UP0, `(.L_x_51) ;  /* 0xfffffff508187547 */ /* 0x000fea000b83ffff */
[----:B------:R-:W0:Y:S01]  /*3bc0*/  SHFL.DOWN PT, R9, R44, 0x1, 0x1f ;  /* 0x08201f002c097f89 */ /* 0x000e2200000e0000 */
[----:B------:R-:W1:Y:S01]  /*3bd0*/  S2UR UR8, SR_CgaCtaId ;  /* 0x00000000000879c3 */ /* 0x000e620000008800 */
[----:B------:R-:W-:Y:S01]  /*3be0*/  UMOV UR9, 0x400 ;  /* 0x0000040000097882 */ /* 0x000fe20000000000 */
[----:B------:R-:W-:Y:S01]  /*3bf0*/  ISETP.GT.U32.AND P1, PT, R52, 0x3f, PT ;  /* 0x0000003f3400780c */ /* 0x000fe20003f24070 */
[----:B------:R-:W-:Y:S01]  /*3c00*/  UIADD3 UR7, UPT, UPT, UR9, 0xa50, URZ ;  /* 0x00000a5009077890 */ /* 0x000fe2000fffe0ff */
[----:B------:R-:W-:Y:S01]  /*3c10*/  LOP3.LUT R8, R50, 0x1e, RZ, 0xc0, !PT ;  /* 0x0000001e32087812 */ /* 0x000fe200078ec0ff */
[----:B------:R-:W-:Y:S01]  /*3c20*/  BSSY.RECONVERGENT B0, `(.L_x_52) ;  /* 0x000002a000007945 */ /* 0x000fe20003800200 */
[----:B------:R-:W-:Y:S02]  /*3c30*/  ISETP.NE.AND P2, PT, R52, RZ, PT ;  /* 0x000000ff3400720c */ /* 0x000fe40003f45270 */
[----:B------:R-:W-:Y:S01]  /*3c40*/  LEA R8, R49, R8, 0x5 ;  /* 0x0000000831087211 */ /* 0x000fe200078e28ff */
[----:B0-----:R-:W-:Y:S01]  /*3c50*/  FADD R9, R44, R9 ;  /* 0x000000092c097221 */ /* 0x001fe20000000000 */
[----:B-1----:R-:W-:-:S04]  /*3c60*/  ULEA UR7, UR8, UR7, 0x18 ;  /* 0x0000000708077291 */ /* 0x002fc8000f8ec0ff */
[----:B------:R-:W-:-:S05]  /*3c70*/  @!P0 F2FP.F16.F32.PACK_AB R9, RZ, R9 ;  /* 0x00000009ff09823e */ /* 0x000fca00000000ff */
[----:B------:R0:W-:Y:S01]  /*3c80*/  @!P0 STS.U16 [R8+UR7], R9 ;  /* 0x0000000908008988 */ /* 0x0001e20008000407 */
[----:B------:R-:W-:Y:S06]  /*3c90*/  BAR.SYNC.DEFER_BLOCKING 0x0 ;  /* 0x0000000000007b1d */ /* 0x000fec0000010000 */
[----:B------:R-:W-:Y:S05]  /*3ca0*/  @P1 BRA `(.L_x_53) ;  /* 0x0000000000841947 */ /* 0x000fea0003800000 */
[----:B------:R-:W1:Y:S01]  /*3cb0*/  LDC.64 R12, c[0x0][0x3f8] ;  /* 0x0000fe00ff0c7b82 */ /* 0x000e620000000a00 */
[----:B------:R-:W-:-:S07]  /*3cc0*/  ISETP.GT.U32.AND P0, PT, R52, 0x1f, PT ;  /* 0x0000001f3400780c */ /* 0x000fce0003f04070 */
[----:B0-----:R-:W0:Y:S06]  /*3cd0*/  LDC.64 R8, c[0x0][0x3f0] ;  /* 0x0000fc00ff087b82 */ /* 0x001e2c0000000a00 */
[----:B-1----:R-:W-:-:S05]  /*3ce0*/  @!P0 IMAD.WIDE.U32 R10, R2, 0x4, R12 ;  /* 0x00000004020a8825 */ /* 0x002fca00078e000c */
[----:B------:R-:W2:Y:S04]  /*3cf0*/  @!P0 LDG.E R16, desc[UR14][R10.64+0x100] ;  /* 0x0001000e0a108981 */ /* 0x000ea8000c1e1900 */
[----:B------:R1:W3:Y:S01]  /*3d00*/  @!P0 LDG.E R17, desc[UR14][R10.64+0x104] ;  /* 0x0001040e0a118981 */ /* 0x0002e2000c1e1900 */
[C---:B------:R-:W-:Y:S01]  /*3d10*/  @P0 IADD3 R15, PT, PT, R2.reuse, -0x40, RZ ;  /* 0xffffffc0020f0810 */ /* 0x040fe20007ffe0ff */
[----:B0-----:R-:W-:-:S04]  /*3d20*/  IMAD.WIDE.U32 R8, R2, 0x4, R8 ;  /* 0x0000000402087825 */ /* 0x001fc800078e0008 */
[----:B------:R-:W-:Y:S01]  /*3d30*/  @P0 IMAD.WIDE.U32 R12, R15, 0x4, R12 ;  /* 0x000000040f0c0825 */ /* 0x000fe200078e000c */
[----:B------:R-:W4:Y:S04]  /*3d40*/  LDG.E R14, desc[UR14][R8.64] ;  /* 0x0000000e080e7981 */ /* 0x000f28000c1e1900 */
[----:B------:R0:W4:Y:S01]  /*3d50*/  LDG.E R15, desc[UR14][R8.64+0x4] ;  /* 0x0000040e080f7981 */ /* 0x000122000c1e1900 */
[----:B------:R-:W-:-:S04]  /*3d60*/  UIADD3 UR4, UPT, UPT, UR9, 0x950, URZ ;  /* 0x0000095009047890 */ /* 0x000fc8000fffe0ff */
[----:B------:R-:W-:Y:S01]  /*3d70*/  ULEA UR4, UR8, UR4, 0x18 ;  /* 0x0000000408047291 */ /* 0x000fe2000f8ec0ff */
[----:B-1----:R-:W-:-:S05]  /*3d80*/  LEA R11, R52, UR7, 0x2 ;  /* 0x00000007340b7c11 */ /* 0x002fca000f8e10ff */
[----:B------:R-:W-:Y:S01]  /*3d90*/  LEA R10, R52, UR4, 0x2 ;  /* 0x00000004340a7c11 */ /* 0x000fe2000f8e10ff */
[----:B0-----:R-:W-:Y:S04]  /*3da0*/  LDS R9, [R11] ;  /* 0x000000000b097984 */ /* 0x001fe80000000800 */
[----:B------:R-:W-:Y:S01]  /*3db0*/  LDS R8, [R10] ;  /* 0x000000000a087984 */ /* 0x000fe20000000800 */
[----:B--2---:R-:W-:-:S03]  /*3dc0*/  @!P0 FADD R18, -R16, -RZ ;  /* 0x800000ff10128221 */ /* 0x004fc60000000100 */
[----:B------:R-:W-:Y:S01]  /*3dd0*/  @!P0 LDS R16, [R10+0x80] ;  /* 0x000080000a108984 */ /* 0x000fe20000000800 */
[----:B---3--:R-:W-:-:S03]  /*3de0*/  @!P0 FADD R19, -R17, -RZ ;  /* 0x800000ff11138221 */ /* 0x008fc60000000100 */
[----:B------:R-:W2:Y:S04]  /*3df0*/  @P0 LDG.E R18, desc[UR14][R12.64] ;  /* 0x0000000e0c120981 */ /* 0x000ea8000c1e1900 */
[----:B------:R-:W2:Y:S04]  /*3e00*/  @P0 LDG.E R19, desc[UR14][R12.64+0x4] ;  /* 0x0000040e0c130981 */ /* 0x000ea8000c1e1900 */
[----:B------:R-:W-:Y:S01]  /*3e10*/  @!P0 LDS R17, [R11+0x80] ;  /* 0x000080000b118984 */ /* 0x000fe20000000800 */
[----:B----4-:R-:W-:-:S03]  /*3e20*/  F2FP.F16.F32.PACK_AB R14, R15, R14 ;  /* 0x0000000e0f0e723e */ /* 0x010fc600000000ff */
[----:B------:R-:W-:Y:S04]  /*3e30*/  @P0 LDS R17, [R11+-0x80] ;  /* 0xffff80000b110984 */ /* 0x000fe80000000800 */
[----:B------:R-:W0:Y:S01]  /*3e40*/  @P0 LDS R16, [R10+-0x80] ;  /* 0xffff80000a100984 */ /* 0x000e220000000800 */
[----:B--2---:R-:W-:-:S05]  /*3e50*/  F2FP.F16.F32.PACK_AB R18, R19, R18 ;  /* 0x000000121312723e */ /* 0x004fca00000000ff */
[-C--:B0-----:R-:W-:Y:S02]  /*3e60*/  HMUL2 R16, R16, R18.reuse ;  /* 0x0000001210107232 */ /* 0x081fe40000000000 */
[----:B------:R-:W-:Y:S02]  /*3e70*/  HFMA2 R17, R17, R18, -RZ ;  /* 0x0000001211117231 */ /* 0x000fe400001000ff */
[-C--:B------:R-:W-:Y:S02]  /*3e80*/  HFMA2 R13, R8, R14.reuse, R16 ;  /* 0x0000000e080d7231 */ /* 0x080fe40000000010 */
[----:B------:R-:W-:-:S03]  /*3e90*/  HFMA2 R14, R9, R14, R17 ;  /* 0x0000000e090e7231 */ /* 0x000fc60000000011 */
[----:B------:R1:W-:Y:S04]  /*3ea0*/  STS [R10], R13 ;  /* 0x0000000d0a007388 */ /* 0x0003e80000000800 */
[----:B------:R1:W-:Y:S02]  /*3eb0*/  STS [R11], R14 ;  /* 0x0000000e0b007388 */ /* 0x0003e40000000800 */
.L_x_53:
[----:B------:R-:W-:Y:S05]  /*3ec0*/  BSYNC.RECONVERGENT B0 ;  /* 0x0000000000007941 */ /* 0x000fea0003800200 */
.L_x_52:
[----:B------:R-:W-:Y:S01]  /*3ed0*/  VOTEU.ALL UP0, P2 ;  /* 0x0000000000ff7886 */ /* 0x000fe20001000000 */
[----:B------:R-:W-:Y:S01]  /*3ee0*/  UMOV UR4, 0x1 ;  /* 0x0000000100047882 */ /* 0x000fe20000000000 */
[----:B0-----:R-:W-:Y:S01]  /*3ef0*/  @!P2 MOV R8, 0x100 ;  /* 0x000001000008a802 */ /* 0x001fe20000000f00 */
[----:B------:R-:W-:Y:S02]  /*3f00*/  BAR.SYNC.DEFER_BLOCKING 0x0 ;  /* 0x0000000000007b1d */ /* 0x000fe40000010000 */
[----:B------:R-:W-:Y:S01]  /*3f10*/  @!UP0 UIADD3 UR10, UPT, UPT, UR9, 0xb50, URZ ;  /* 0x00000b50090a8890 */ /* 0x000fe2000fffe0ff */
[----:B------:R-:W-:Y:S01]  /*3f20*/  SHF.R.U32.HI R40, RZ, 0x1, R50 ;  /* 0x00000001ff287819 */ /* 0x000fe20000011632 */
[----:B------:R-:W-:-:S04]  /*3f30*/  @!UP0 UIADD3 UR4, UPT, UPT, -UR4, 0x100000, URZ ;  /* 0x0010000004048890 */ /* 0x000fc8000fffe1ff */
[----:B------:R-:W-:Y:S02]  /*3f40*/  @!UP0 USHF.L.U32 UR5, UR4, 0xb, URZ ;  /* 0x0000000b04058899 */ /* 0x000fe400080006ff */
[----:B------:R-:W-:Y:S02]  /*3f50*/  @!UP0 USHF.L.U32 UR4, UR4, 0x1, URZ ;  /* 0x0000000104048899 */ /* 0x000fe400080006ff */
[----:B------:R-:W-:Y:S01]  /*3f60*/  @!UP0 ULEA UR10, UR8, UR10, 0x18 ;  /* 0x0000000a080a8291 */ /* 0x000fe2000f8ec0ff */
[----:B------:R-:W-:Y:S01]  /*3f70*/  VOTEU.ALL UP0, P2 ;  /* 0x0000000000ff7886 */ /* 0x000fe20001000000 */
[----:B------:R-:W0:Y:S10]  /*3f80*/  FENCE.VIEW.ASYNC.S ;  /* 0x00000000000073c6 */ /* 0x000e340000000000 */
[----:B0-----:R0:W2:Y:S01]  /*3f90*/  @!UP0 SYNCS.EXCH.64 URZ, [UR10], UR4 ;  /* 0x000000040aff85b2 */ /* 0x0010a20008000100 */
[----:B------:R-:W-:Y:S01]  /*3fa0*/  UISETP.GT.U32.AND UP0, UPT, UR23, -0x3, UPT ;  /* 0xfffffffd1700788c */ /* 0x000fe2000bf04070 */
[----:B--2---:R2:W-:Y:S01]  /*3fb0*/  @!P2 SYNCS.ARRIVE.TRANS64 RZ, [UR10], R8 ;  /* 0x00000008ffffa9a7 */ /* 0x0045e2000800000a */
[----:B0-----:R-:W-:-:S04]  /*3fc0*/  UIADD3 UR10, UPT, UPT, UR9, 0x850, URZ ;  /* 0x00000850090a7890 */ /* 0x001fc8000fffe0ff */
[----:B------:R-:W-:-:S06]  /*3fd0*/  ULEA UR10, UR8, UR10, 0x18 ;  /* 0x0000000a080a7291 */ /* 0x000fcc000f8ec0ff */
[----:B------:R-:W-:Y:S01]  /*3fe0*/  LEA R54, R52, UR10, 0x2 ;  /* 0x0000000a34367c11 */ /* 0x000fe2000f8e10ff */
[----:B------:R-:W-:-:S00]  /*3ff0*/  MEMBAR.ALL.CTA ;  /* 0x0000000000007992 */ /* 0x000fc00000008000 */
[----:B------:R-:W-:Y:S06]  /*4000*/  MEMBAR.ALL.GPU ;  /* 0x0000000000007992 */ /* 0x000fec000000a000 */
[----:B------:R-:W-:-:S00]  /*4010*/  ERRBAR ;  /* 0x00000000000079ab */ /* 0x000fc00000000000 */
[----:B------:R-:W-:Y:S08]  /*4020*/  CGAERRBAR ;  /* 0x00000000000075ab */ /* 0x000ff00000000000 */
[----:B------:R-:W-:Y:S06]  /*4030*/  UCGABAR_ARV ;  /* 0x00000000000079c7 */ /* 0x000fec0008000000 */
[----:B------:R-:W-:Y:S01]  /*4040*/  UCGABAR_WAIT ;  /* 0x0000000000007dc7 */ /* 0x000fe20008000000 */
[----:B------:R-:W-:Y:S01]  /*4050*/  CCTL.IVALL ;  /* 0x00000000ff00798f */ /* 0x000fe20002000000 */
[----:B--2---:R-:W-:Y:S05]  /*4060*/  BRA.U UP0, `(.L_x_54) ;  /* 0x0000001d00507547 */ /* 0x004fea000b800000 */
[----:B------:R-:W-:Y:S02]  /*4070*/  UISETP.GE.U32.AND UP0, UPT, UR23, 0x3, UPT ;  /* 0x000000031700788c */ /* 0x000fe4000bf06070 */
[----:B------:R-:W-:Y:S02]  /*4080*/  UIADD3 UR13, UPT, UPT, UR9, 0x950, URZ ;  /* 0x00000950090d7890 */ /* 0x000fe4000fffe0ff */
[----:B------:R-:W-:Y:S02]  /*4090*/  UIADD3 UR12, UPT, UPT, UR21, -0x2, URZ ;  /* 0xfffffffe150c7890 */ /* 0x000fe4000fffe0ff */
[----:B------:R-:W-:Y:S02]  /*40a0*/  ULEA UR13, UR8, UR13, 0x18 ;  /* 0x0000000d080d7291 */ /* 0x000fe4000f8ec0ff */
[----:B------:R-:W-:Y:S01]  /*40b0*/  ULOP3.LUT UR11, UR12, 0x3, URZ, 0xc0, !UPT ;  /* 0x000000030c0b7892 */ /* 0x000fe2000f8ec0ff */
[----:B------:R-:W-:-:S03]  /*40c0*/  UMOV UR18, 0x1 ;  /* 0x0000000100127882 */ /* 0x000fc60000000000 */
[----:B-1----:R-:W-:Y:S01]  /*40d0*/  LEA R11, R52, UR13, 0x2 ;  /* 0x0000000d340b7c11 */ /* 0x002fe2000f8e10ff */
[----:B------:R-:W-:Y:S07]  /*40e0*/  BRA.U !UP0, `(.L_x_55) ;  /* 0x0000000908b07547 */ /* 0x000fee000b800000 */
[----:B------:R-:W-:Y:S02]  /*40f0*/  ULOP3.LUT UR17, UR12, 0xfffffffc, URZ, 0xc0, !UPT ;  /* 0xfffffffc0c117892 */ /* 0x000fe4000f8ec0ff */
[----:B------:R-:W-:Y:S02]  /*4100*/  UIADD3 UR16, UPT, UPT, UR8, 0x2, URZ ;  /* 0x0000000208107890 */ /* 0x000fe4000fffe0ff */
[----:B------:R-:W-:Y:S01]  /*4110*/  UIADD3 UR17, UPT, UPT, -UR17, URZ, URZ ;  /* 0x000000ff11117290 */ /* 0x000fe2000fffe1ff */
[----:B------:R-:W-:-:S11]  /*4120*/  UMOV UR18, 0x2 ;  /* 0x0000000200127882 */ /* 0x000fd60000000000 */
.L_x_72:
[----:B------:R-:W-:Y:S01]  /*4130*/  ISETP.NE.AND P1, PT, R52, RZ, PT ;  /* 0x000000ff3400720c */ /* 0x000fe20003f25270 */
[----:B------:R-:W-:Y:S01]  /*4140*/  UIADD3 UR17, UPT, UPT, UR17, 0x4, URZ ;  /* 0x0000000411117890 */ /* 0x000fe2000fffe0ff */
[----:B0-----:R-:W0:Y:S01]  /*4150*/  S2UR UR8, SR_CgaCtaId ;  /* 0x00000000000879c3 */ /* 0x001e220000008800 */
[----:B------:R-:W-:Y:S01]  /*4160*/  UMOV UR9, 0x400 ;  /* 0x0000040000097882 */ /* 0x000fe20000000000 */
[----:B------:R-:W-:Y:S01]  /*4170*/  BSSY.RECONVERGENT B0, `(.L_x_56) ;  /* 0x0000023000007945 */ /* 0x000fe20003800200 */
[----:B------:R-:W-:-:S08]  /*4180*/  UISETP.NE.AND UP0, UPT, UR17, URZ, UPT ;  /* 0x000000ff1100728c */ /* 0x000fd0000bf05270 */
[----:B------:R-:W-:Y:S05]  /*4190*/  @P1 BRA `(.L_x_57) ;  /* 0x0000000000801947 */ /* 0x000fea0003800000 */
[----:B------:R-:W1:Y:S01]  /*41a0*/  I2F.U32.RP R8, UR21 ;  /* 0x0000001500087d06 */ /* 0x000e620008209000 */
[----:B------:R-:W-:Y:S01]  /*41b0*/  UMOV UR4, URZ ;  /* 0x000000ff00047c82 */ /* 0x000fe20008000000 */
[----:B------:R-:W-:Y:S01]  /*41c0*/  UISETP.NE.U32.AND UP2, UPT, UR21, URZ, UPT ;  /* 0x000000ff1500728c */ /* 0x000fe2000bf45070 */
[----:B------:R-:W-:-:S05]  /*41d0*/  PLOP3.LUT P0, PT, PT, PT, PT, 0x80, 0x8 ;  /* 0x000000000008781c */ /* 0x000fca0003f0f070 */
[----:B-1----:R-:W1:Y:S02]  /*41e0*/  MUFU.RCP R8, R8 ;  /* 0x0000000800087308 */ /* 0x002e640000001000 */
[----:B-1----:R-:W-:-:S06]  /*41f0*/  IADD3 R9, PT, PT, R8, 0xffffffe, RZ ;  /* 0x0ffffffe08097810 */ /* 0x002fcc0007ffe0ff */
[----:B------:R-:W1:Y:S02]  /*4200*/  F2I.FTZ.U32.TRUNC.NTZ R9, R9 ;  /* 0x0000000900097305 */ /* 0x000e64000021f000 */
[----:B-1----:R-:W-:-:S13]  /*4210*/  R2UR UR5, R9 ;  /* 0x00000000090572ca */ /* 0x002fda00000e0000 */
[----:B------:R-:W-:-:S04]  /*4220*/  UIADD3 UR22, UPT, UPT, URZ, -UR5, URZ ;  /* 0x80000005ff167290 */ /* 0x000fc8000fffe0ff */
[----:B------:R-:W-:-:S04]  /*4230*/  UIMAD UR22, UR22, UR21, URZ ;  /* 0x00000015161672a4 */ /* 0x000fc8000f8e02ff */
[----:B------:R-:W-:Y:S02]  /*4240*/  UIMAD.WIDE.U32 UR4, UR5, UR22, UR4 ;  /* 0x00000016050472a5 */ /* 0x000fe4000f8e0004 */
[----:B------:R-:W-:-:S04]  /*4250*/  UIADD3 UR22, UPT, UPT, UR16, -0x1, URZ ;  /* 0xffffffff10167890 */ /* 0x000fc8000fffe0ff */
[----:B------:R-:W-:-:S04]  /*4260*/  UIMAD.WIDE.U32 UR4, UR5, UR22, URZ ;  /* 0x00000016050472a5 */ /* 0x000fc8000f8e00ff */
[----:B------:R-:W-:-:S03]  /*4270*/  UIADD3 UR5, UPT, UPT, -UR5, URZ, URZ ;  /* 0x000000ff05057290 */ /* 0x000fc6000fffe1ff */
[----:B------:R-:W-:Y:S01]  /*4280*/  UMOV UR4, 0x400 ;  /* 0x0000040000047882 */ /* 0x000fe20000000000 */
[----:B------:R-:W-:Y:S02]  /*4290*/  UIMAD UR22, UR21, UR5, UR22 ;  /* 0x00000005151672a4 */ /* 0x000fe4000f8e0216 */
[----:B------:R-:W-:Y:S02]  /*42a0*/  UIADD3 UR4, UPT, UPT, UR4, 0xb50, URZ ;  /* 0x00000b5004047890 */ /* 0x000fe4000fffe0ff */
[----:B------:R-:W-:-:S03]  /*42b0*/  UISETP.GE.U32.AND UP1, UPT, UR22, UR21, UPT ;  /* 0x000000151600728c */ /* 0x000fc6000bf26070 */
[----:B------:R-:W1:Y:S08]  /*42c0*/  S2UR UR5, SR_CgaCtaId ;  /* 0x00000000000579c3 */ /* 0x000e700000008800 */
[----:B------:R-:W-:-:S04]  /*42d0*/  @UP1 UIADD3 UR22, UPT, UPT, UR22, -UR21, URZ ;  /* 0x8000001516161290 */ /* 0x000fc8000fffe0ff */
[----:B------:R-:W-:-:S11]  /*42e0*/  UISETP.GE.U32.AND UP1, UPT, UR22, UR21, UPT ;  /* 0x000000151600728c */ /* 0x000fd6000bf26070 */
[----:B------:R-:W-:Y:S02]  /*42f0*/  @UP1 UIADD3 UR22, UPT, UPT, UR22, -UR21, URZ ;  /* 0x8000001516161290 */ /* 0x000fe4000fffe0ff */
[----:B-1----:R-:W-:Y:S02]  /*4300*/  ULEA UR4, UR5, UR4, 0x18 ;  /* 0x0000000405047291 */ /* 0x002fe4000f8ec0ff */
[----:B------:R-:W-:-:S04]  /*4310*/  @!UP2 ULOP3.LUT UR22, URZ, UR21, URZ, 0x33, !UPT ;  /* 0x00000015ff16a292 */ /* 0x000fc8000f8e33ff */
[----:B------:R-:W-:Y:S02]  /*4320*/  UPRMT UR25, UR22, 0x654, UR4 ;  /* 0x0000065416197896 */ /* 0x000fe40008000004 */
[----:B------:R-:W-:Y:S01]  /*4330*/  UPRMT UR24, UR22, 0x654, UR10 ;  /* 0x0000065416187896 */ /* 0x000fe2000800000a */
[----:B------:R-:W-:-:S11]  /*4340*/  UMOV UR4, 0x10 ;  /* 0x0000001000047882 */ /* 0x000fd60000000000 */
.L_x_58:
[----:B------:R-:W-:Y:S01]  /*4350*/  @P0 ELECT P2, URZ, PT ;  /* 0x0000000000ff082f */ /* 0x000fe20003840000 */
[----:B------:R1:W-:-:S12]  /*4360*/  UBLKCP.S.S [UR24], [UR13], UR4 ;  /* 0x000000180d0073ba */ /* 0x0003d80008000604 */
[----:B------:R-:W-:Y:S02]  /*4370*/  @P2 PLOP3.LUT P0, PT, P2, PT, PT, 0x8, 0x80 ;  /* 0x000000000080281c */ /* 0x000fe4000170e170 */
[----:B------:R-:W-:-:S11]  /*4380*/  PLOP3.LUT P2, PT, PT, PT, PT, 0x8, 0x80 ;  /* 0x000000000080781c */ /* 0x000fd60003f4e170 */
[----:B-1----:R-:W-:Y:S05]  /*4390*/  @P0 BRA.U.ANY `(.L_x_58) ;  /* 0xfffffffd00ec0947 */ /* 0x002fea000393ffff */
.L_x_57:
[----:B0-----:R-:W-:Y:S05]  /*43a0*/  BSYNC.RECONVERGENT B0 ;  /* 0x0000000000007941 */ /* 0x001fea0003800200 */
.L_x_56:
[----:B------:R-:W-:Y:S01]  /*43b0*/  UIADD3 UR4, UPT, UPT, UR9, 0xb50, URZ ;  /* 0x00000b5009047890 */ /* 0x000fe2000fffe0ff */
[----:B------:R-:W-:Y:S02]  /*43c0*/  SHF.L.U32 R10, RZ, 0x1f, RZ ;  /* 0x0000001fff0a7819 */ /* 0x000fe400000006ff */
[----:B------:R-:W-:Y:S01]  /*43d0*/  ISETP.GT.U32.AND P2, PT, R52, 0x3f, PT ;  /* 0x0000003f3400780c */ /* 0x000fe20003f44070 */
[----:B------:R-:W-:-:S09]  /*43e0*/  ULEA UR24, UR8, UR4, 0x18 ;  /* 0x0000000408187291 */ /* 0x000fd2000f8ec0ff */
[----:B------:R-:W0:Y:S02]  /*43f0*/  SYNCS.PHASECHK.TRANS64.TRYWAIT P0, [UR24], R10 ;  /* 0x0000000aff0075a7 */ /* 0x000e240008001118 */
[----:B0-----:R-:W-:Y:S05]  /*4400*/  @!P0 BRA `(.L_x_59) ;  /* 0x000000f400288947 */ /* 0x001fea0003800000 */
.L_x_314:
[----:B------:R-:W-:Y:S01]  /*4410*/  @!P2 LDS R8, [R54] ;  /* 0x000000003608a984 */ /* 0x000fe20000000800 */
[----:B------:R-:W-:Y:S03]  /*4420*/  BSSY.RECONVERGENT B0, `(.L_x_60) ;  /* 0x0000021000007945 */ /* 0x000fe60003800200 */
[----:B------:R-:W0:Y:S02]  /*4430*/  @!P2 LDS R9, [R11] ;  /* 0x000000000b09a984 */ /* 0x000e240000000800 */
[----:B0-----:R-:W-:-:S05]  /*4440*/  @!P2 HADD2 R8, R9, R8 ;  /* 0x000000080908a230 */ /* 0x001fca0000000000 */
[----:B------:R0:W-:Y:S01]  /*4450*/  @!P2 STS [R11], R8 ;  /* 0x000000080b00a388 */ /* 0x0001e20000000800 */
[----:B------:R-:W-:Y:S06]  /*4460*/  BAR.SYNC.DEFER_BLOCKING 0x0 ;  /* 0x0000000000007b1d */ /* 0x000fec0000010000 */
[----:B------:R-:W-:Y:S05]  /*4470*/  @P1 BRA `(.L_x_61) ;  /* 0x00000000006c1947 */ /* 0x000fea0003800000 */
[----:B0-----:R-:W0:Y:S01]  /*4480*/  I2F.U32.RP R8, UR21 ;  /* 0x0000001500087d06 */ /* 0x001e220008209000 */
[----:B------:R-:W-:Y:S01]  /*4490*/  UMOV UR4, URZ ;  /* 0x000000ff00047c82 */ /* 0x000fe20008000000 */
[----:B------:R-:W-:Y:S01]  /*44a0*/  UISETP.NE.U32.AND UP2, UPT, UR21, URZ, UPT ;  /* 0x000000ff1500728c */ /* 0x000fe2000bf45070 */
[----:B------:R-:W-:-:S05]  /*44b0*/  PLOP3.LUT P0, PT, PT, PT, PT, 0x80, 0x8 ;  /* 0x000000000008781c */ /* 0x000fca0003f0f070 */
[----:B0-----:R-:W0:Y:S02]  /*44c0*/  MUFU.RCP R8, R8 ;  /* 0x0000000800087308 */ /* 0x001e240000001000 */
[----:B0-----:R-:W-:-:S06]  /*44d0*/  IADD3 R9, PT, PT, R8, 0xffffffe, RZ ;  /* 0x0ffffffe08097810 */ /* 0x001fcc0007ffe0ff */
[----:B------:R-:W0:Y:S02]  /*44e0*/  F2I.FTZ.U32.TRUNC.NTZ R9, R9 ;  /* 0x0000000900097305 */ /* 0x000e24000021f000 */
[----:B0-----:R-:W-:-:S13]  /*44f0*/  R2UR UR5, R9 ;  /* 0x00000000090572ca */ /* 0x001fda00000e0000 */
[----:B------:R-:W-:-:S04]  /*4500*/  UIADD3 UR22, UPT, UPT, URZ, -UR5, URZ ;  /* 0x80000005ff167290 */ /* 0x000fc8000fffe0ff */
[----:B------:R-:W-:-:S04]  /*4510*/  UIMAD UR22, UR22, UR21, URZ ;  /* 0x00000015161672a4 */ /* 0x000fc8000f8e02ff */
[----:B------:R-:W-:-:S04]  /*4520*/  UIMAD.WIDE.U32 UR4, UR5, UR22, UR4 ;  /* 0x00000016050472a5 */ /* 0x000fc8000f8e0004 */
[----:B------:R-:W-:-:S04]  /*4530*/  UIMAD.WIDE.U32 UR4, UR5, UR16, URZ ;  /* 0x00000010050472a5 */ /* 0x000fc8000f8e00ff */
[----:B------:R-:W-:-:S04]  /*4540*/  UIADD3 UR5, UPT, UPT, -UR5, URZ, URZ ;  /* 0x000000ff05057290 */ /* 0x000fc8000fffe1ff */
[----:B------:R-:W-:-:S04]  /*4550*/  UIMAD UR4, UR21, UR5, UR16 ;  /* 0x00000005150472a4 */ /* 0x000fc8000f8e0210 */
[----:B------:R-:W-:-:S11]  /*4560*/  UISETP.GE.U32.AND UP1, UPT, UR4, UR21, UPT ;  /* 0x000000150400728c */ /* 0x000fd6000bf26070 */
[----:B------:R-:W-:-:S04]  /*4570*/  @UP1 UIADD3 UR4, UPT, UPT, UR4, -UR21, URZ ;  /* 0x8000001504041290 */ /* 0x000fc8000fffe0ff */
[----:B------:R-:W-:-:S11]  /*4580*/  UISETP.GE.U32.AND UP1, UPT, UR4, UR21, UPT ;  /* 0x000000150400728c */ /* 0x000fd6000bf26070 */
[----:B------:R-:W-:Y:S02]  /*4590*/  @UP1 UIADD3 UR4, UPT, UPT, UR4, -UR21, URZ ;  /* 0x8000001504041290 */ /* 0x000fe4000fffe0ff */
[----:B------:R-:W-:-:S04]  /*45a0*/  @!UP2 ULOP3.LUT UR4, URZ, UR21, URZ, 0x33, !UPT ;  /* 0x00000015ff04a292 */ /* 0x000fc8000f8e33ff */
[----:B------:R-:W-:Y:S02]  /*45b0*/  UPRMT UR26, UR4, 0x654, UR10 ;  /* 0x00000654041a7896 */ /* 0x000fe4000800000a */
[----:B------:R-:W-:-:S03]  /*45c0*/  UPRMT UR27, UR4, 0x654, UR24 ;  /* 0x00000654041b7896 */ /* 0x000fc60008000018 */
[----:B------:R-:W-:-:S09]  /*45d0*/  UMOV UR4, 0x10 ;  /* 0x0000001000047882 */ /* 0x000fd20000000000 */
.L_x_62:
[----:B------:R-:W-:Y:S01]  /*45e0*/  @P0 ELECT P3, URZ, PT ;  /* 0x0000000000ff082f */ /* 0x000fe20003860000 */
[----:B------:R1:W-:-:S12]  /*45f0*/  UBLKCP.S.S [UR26], [UR13], UR4 ;  /* 0x0000001a0d0073ba */ /* 0x0003d80008000604 */
[----:B------:R-:W-:Y:S02]  /*4600*/  @P3 PLOP3.LUT P0, PT, P3, PT, PT, 0x8, 0x80 ;  /* 0x000000000080381c */ /* 0x000fe40001f0e170 */
[----:B------:R-:W-:-:S11]  /*4610*/  PLOP3.LUT P3, PT, PT, PT, PT, 0x8, 0x80 ;  /* 0x000000000080781c */ /* 0x000fd60003f6e170 */
[----:B-1----:R-:W-:Y:S05]  /*4620*/  @P0 BRA.U.ANY `(.L_x_62) ;  /* 0xfffffffd00ec0947 */ /* 0x002fea000393ffff */
.L_x_61:
[----:B------:R-:W-:Y:S05]  /*4630*/  BSYNC.RECONVERGENT B0 ;  /* 0x0000000000007941 */ /* 0x000fea0003800200 */
.L_x_60:
[----:B------:R-:W1:Y:S02]  /*4640*/  SYNCS.PHASECHK.TRANS64.TRYWAIT P0, [UR24], R10 ;  /* 0x0000000aff0075a7 */ /* 0x000e640008001118 */
[----:B-1----:R-:W-:Y:S05]  /*4650*/  @!P0 BRA `(.L_x_63) ;  /* 0x000000f000a08947 */ /* 0x002fea0003800000 */
.L_x_315:
[----:B0-----:R-:W-:Y:S01]  /*4660*/  @!P2 LDS R8, [R54] ;  /* 0x000000003608a984 */ /* 0x001fe20000000800 */
[----:B------:R-:W-:Y:S03]  /*4670*/  BSSY.RECONVERGENT B0, `(.L_x_64) ;  /* 0x0000022000007945 */ /* 0x000fe60003800200 */
[----:B------:R-:W0:Y:S02]  /*4680*/  @!P2 LDS R9, [R11] ;  /* 0x000000000b09a984 */ /* 0x000e240000000800 */
[----:B0-----:R-:W-:-:S05]  /*4690*/  @!P2 HFMA2 R8, R9, 1, 1, R8 ;  /* 0x3c003c000908a831 */ /* 0x001fca0000000008 */
        /* <DEDUP_REMOVED lines=13> */
[----:B------:R-:W-:Y:S02]  /*4770*/  UIMAD.WIDE.U32 UR4, UR5, UR22, UR4 ;  /* 0x00000016050472a5 */ /* 0x000fe4000f8e0004 */
[----:B------:R-:W-:-:S04]  /*4780*/  UIADD3 UR22, UPT, UPT, UR16, 0x1, URZ ;  /* 0x0000000110167890 */ /* 0x000fc8000fffe0ff */
        /* <DEDUP_REMOVED lines=11> */
.L_x_66:
[----:B------:R-:W-:Y:S01]  /*4840*/  @P0 ELECT P3, URZ, PT ;  /* 0x0000000000ff082f */ /* 0x000fe20003860000 */
[----:B------:R1:W-:-:S12]  /*4850*/  UBLKCP.S.S [UR4], [UR13], UR22 ;  /* 0x000000040d0073ba */ /* 0x0003d80008000616 */
[----:B------:R-:W-:Y:S02]  /*4860*/  @P3 PLOP3.LUT P0, PT, P3, PT, PT, 0x8, 0x80 ;  /* 0x000000000080381c */ /* 0x000fe40001f0e170 */
[----:B------:R-:W-:-:S11]  /*4870*/  PLOP3.LUT P3, PT, PT, PT, PT, 0x8, 0x80 ;  /* 0x000000000080781c */ /* 0x000fd60003f6e170 */
[----:B-1----:R-:W-:Y:S05]  /*4880*/  @P0 BRA.U.ANY `(.L_x_66) ;  /* 0xfffffffd00ec0947 */ /* 0x002fea000393ffff */
.L_x_65:
[----:B------:R-:W-:Y:S05]  /*4890*/  BSYNC.RECONVERGENT B0 ;  /* 0x0000000000007941 */ /* 0x000fea0003800200 */
.L_x_64:
[----:B------:R-:W1:Y:S02]  /*48a0*/  SYNCS.PHASECHK.TRANS64.TRYWAIT P0, [UR24], R10 ;  /* 0x0000000aff0075a7 */ /* 0x000e640008001118 */
[----:B-1----:R-:W-:Y:S05]  /*48b0*/  @!P0 BRA `(.L_x_67) ;  /* 0x000000f000148947 */ /* 0x002fea0003800000 */
.L_x_316:
[----:B0-----:R-:W-:Y:S01]  /*48c0*/  @!P2 LDS R8, [R54] ;  /* 0x000000003608a984 */ /* 0x001fe20000000800 */
        /* <DEDUP_REMOVED lines=29> */
.L_x_70:
[----:B------:R-:W-:Y:S01]  /*4aa0*/  @P0 ELECT P1, URZ, PT ;  /* 0x0000000000ff082f */ /* 0x000fe20003820000 */
[----:B------:R1:W-:-:S12]  /*4ab0*/  UBLKCP.S.S [UR4], [UR13], UR22 ;  /* 0x000000040d0073ba */ /* 0x0003d80008000616 */
[----:B------:R-:W-:Y:S02]  /*4ac0*/  @P1 PLOP3.LUT P0, PT, P1, PT, PT, 0x8, 0x80 ;  /* 0x000000000080181c */ /* 0x000fe40000f0e170 */
[----:B------:R-:W-:-:S11]  /*4ad0*/  PLOP3.LUT P1, PT, PT, PT, PT, 0x8, 0x80 ;  /* 0x000000000080781c */ /* 0x000fd60003f2e170 */
[----:B-1----:R-:W-:Y:S05]  /*4ae0*/  @P0 BRA.U.ANY `(.L_x_70) ;  /* 0xfffffffd00ec0947 */ /* 0x002fea000393ffff */
.L_x_69:
[----:B------:R-:W-:Y:S05]  /*4af0*/  BSYNC.RECONVERGENT B0 ;  /* 0x0000000000007941 */ /* 0x000fea0003800200 */
.L_x_68:
[----:B------:R-:W1:Y:S02]  /*4b00*/  SYNCS.PHASECHK.TRANS64.TRYWAIT P0, [UR24], R10 ;  /* 0x0000000aff0075a7 */ /* 0x000e640008001118 */
[----:B-1----:R-:W-:Y:S05]  /*4b10*/  @!P0 BRA `(.L_x_71) ;  /* 0x000000ec00888947 */ /* 0x002fea0003800000 */
.L_x_317:
[----:B0-----:R-:W-:Y:S01]  /*4b20*/  @!P2 LDS R8, [R54] ;  /* 0x000000003608a984 */ /* 0x001fe20000000800 */
[----:B------:R-:W-:Y:S02]  /*4b30*/  UIADD3 UR16, UPT, UPT, UR16, 0x4, URZ ;  /* 0x0000000410107890 */ /* 0x000fe4000fffe0ff */
[----:B------:R-:W-:Y:S01]  /*4b40*/  UIADD3 UR18, UPT, UPT, UR18, 0x4, URZ ;  /* 0x0000000412127890 */ /* 0x000fe2000fffe0ff */
[----:B------:R-:W0:Y:S02]  /*4b50*/  @!P2 LDS R9, [R11] ;  /* 0x000000000b09a984 */ /* 0x000e240000000800 */
[----:B0-----:R-:W-:-:S05]  /*4b60*/  @!P2 HFMA2 R8, R9, 1, 1, R8 ;  /* 0x3c003c000908a831 */ /* 0x001fca0000000008 */
[----:B------:R0:W-:Y:S01]  /*4b70*/  @!P2 STS [R11], R8 ;  /* 0x000000080b00a388 */ /* 0x0001e20000000800 */
[----:B------:R-:W-:Y:S06]  /*4b80*/  BAR.SYNC.DEFER_BLOCKING 0x0 ;  /* 0x0000000000007b1d */ /* 0x000fec0000010000 */
[----:B------:R-:W-:Y:S05]  /*4b90*/  BRA.U UP0, `(.L_x_72) ;  /* 0xfffffff500647547 */ /* 0x000fea000b83ffff */
[----:B------:R-:W-:-:S12]  /*4ba0*/  UIADD3 UR18, UPT, UPT, UR18, -0x1, URZ ;  /* 0xffffffff12127890 */ /* 0x000fd8000fffe0ff */
.L_x_55:
[----:B------:R-:W-:-:S09]  /*4bb0*/  UISETP.NE.AND UP0, UPT, UR11, URZ, UPT ;  /* 0x000000ff0b00728c */ /* 0x000fd2000bf05270 */
[----:B------:R-:W-:Y:S05]  /*4bc0*/  BRA.U !UP0, `(.L_x_73) ;  /* 0x0000000108d87547 */ /* 0x000fea000b800000 */
[----:B------:R-:W-:Y:S01]  /*4bd0*/  ISETP.NE.AND P1, PT, R52, RZ, PT ;  /* 0x000000ff3400720c */ /* 0x000fe20003f25270 */
[----:B------:R-:W-:Y:S02]  /*4be0*/  UIADD3 UR18, UPT, UPT, UR8, UR18, URZ ;  /* 0x0000001208127290 */ /* 0x000fe4000fffe0ff */
[----:B------:R-:W-:-:S12]  /*4bf0*/  UIADD3 UR17, UPT, UPT, -UR11, URZ, URZ ;  /* 0x000000ff0b117290 */ /* 0x000fd8000fffe1ff */
.L_x_78:
[----:B------:R-:W-:Y:S01]  /*4c00*/  UIADD3 UR17, UPT, UPT, UR17, 0x1, URZ ;  /* 0x0000000111117890 */ /* 0x000fe2000fffe0ff */
[----:B-1----:R-:W1:Y:S01]  /*4c10*/  S2UR UR8, SR_CgaCtaId ;  /* 0x00000000000879c3 */ /* 0x002e620000008800 */
[----:B------:R-:W-:Y:S01]  /*4c20*/  UMOV UR9, 0x400 ;  /* 0x0000040000097882 */ /* 0x000fe20000000000 */
[----:B------:R-:W-:Y:S01]  /*4c30*/  BSSY.RECONVERGENT B0, `(.L_x_74) ;  /* 0x0000022000007945 */ /* 0x000fe20003800200 */
[----:B------:R-:W-:-:S03]  /*4c40*/  UISETP.NE.AND UP0, UPT, UR17, URZ, UPT ;  /* 0x000000ff1100728c */ /* 0x000fc6000bf05270 */
[----:B------:R-:W-:Y:S08]  /*4c50*/  @P1 BRA `(.L_x_75) ;  /* 0x00000000007c1947 */ /* 0x000ff00003800000 */
        /* <DEDUP_REMOVED lines=11> */
[----:B------:R-:W-:-:S03]  /*4d10*/  UIMAD.WIDE.U32 UR4, UR5, UR18, URZ ;  /* 0x00000012050472a5 */ /* 0x000fc6000f8e00ff */
[----:B------:R-:W0:Y:S01]  /*4d20*/  S2UR UR16, SR_CgaCtaId ;  /* 0x00000000001079c3 */ /* 0x000e220000008800 */
[----:B------:R-:W-:-:S04]  /*4d30*/  UIADD3 UR5, UPT, UPT, -UR5, URZ, URZ ;  /* 0x000000ff05057290 */ /* 0x000fc8000fffe1ff */
[----:B------:R-:W-:-:S03]  /*4d40*/  UIMAD UR4, UR21, UR5, UR18 ;  /* 0x00000005150472a4 */ /* 0x000fc6000f8e0212 */
[----:B------:R-:W-:Y:S01]  /*4d50*/  UMOV UR5, 0x400 ;  /* 0x0000040000057882 */ /* 0x000fe20000000000 */
[----:B------:R-:W-:Y:S02]  /*4d60*/  UISETP.GE.U32.AND UP1, UPT, UR4, UR21, UPT ;  /* 0x000000150400728c */ /* 0x000fe4000bf26070 */
[----:B------:R-:W-:-:S09]  /*4d70*/  UIADD3 UR5, UPT, UPT, UR5, 0xb50, URZ ;  /* 0x00000b5005057890 */ /* 0x000fd2000fffe0ff */
[----:B------:R-:W-:-:S04]  /*4d80*/  @UP1 UIADD3 UR4, UPT, UPT, UR4, -UR21, URZ ;  /* 0x8000001504041290 */ /* 0x000fc8000fffe0ff */
[----:B------:R-:W-:Y:S02]  /*4d90*/  UISETP.GE.U32.AND UP1, UPT, UR4, UR21, UPT ;  /* 0x000000150400728c */ /* 0x000fe4000bf26070 */
[----:B0-----:R-:W-:-:S09]  /*4da0*/  ULEA UR5, UR16, UR5, 0x18 ;  /* 0x0000000510057291 */ /* 0x001fd2000f8ec0ff */
[----:B------:R-:W-:Y:S02]  /*4db0*/  @UP1 UIADD3 UR4, UPT, UPT, UR4, -UR21, URZ ;  /* 0x8000001504041290 */ /* 0x000fe4000fffe0ff */
[----:B------:R-:W-:-:S04]  /*4dc0*/  @!UP2 ULOP3.LUT UR4, URZ, UR21, URZ, 0x33, !UPT ;  /* 0x00000015ff04a292 */ /* 0x000fc8000f8e33ff */
[----:B------:R-:W-:Y:S02]  /*4dd0*/  UPRMT UR24, UR4, 0x654, UR10 ;  /* 0x0000065404187896 */ /* 0x000fe4000800000a */
[----:B------:R-:W-:-:S03]  /*4de0*/  UPRMT UR25, UR4, 0x654, UR5 ;  /* 0x0000065404197896 */ /* 0x000fc60008000005 */
[----:B------:R-:W-:-:S09]  /*4df0*/  UMOV UR4, 0x10 ;  /* 0x0000001000047882 */ /* 0x000fd20000000000 */
.L_x_76:
[----:B------:R-:W-:Y:S01]  /*4e00*/  @P0 ELECT P2, URZ, PT ;  /* 0x0000000000ff082f */ /* 0x000fe20003840000 */
[----:B------:R2:W-:-:S12]  /*4e10*/  UBLKCP.S.S [UR24], [UR13], UR4 ;  /* 0x000000180d0073ba */ /* 0x0005d80008000604 */
[----:B------:R-:W-:Y:S02]  /*4e20*/  @P2 PLOP3.LUT P0, PT, P2, PT, PT, 0x8, 0x80 ;  /* 0x000000000080281c */ /* 0x000fe4000170e170 */
[----:B------:R-:W-:-:S11]  /*4e30*/  PLOP3.LUT P2, PT, PT, PT, PT, 0x8, 0x80 ;  /* 0x000000000080781c */ /* 0x000fd60003f4e170 */
[----:B--2---:R-:W-:Y:S05]  /*4e40*/  @P0 BRA.U.ANY `(.L_x_76) ;  /* 0xfffffffd00ec0947 */ /* 0x004fea000393ffff */
.L_x_75:
[----:B-1----:R-:W-:Y:S05]  /*4e50*/  BSYNC.RECONVERGENT B0 ;  /* 0x0000000000007941 */ /* 0x002fea0003800200 */
.L_x_74:
[----:B------:R-:W-:Y:S01]  /*4e60*/  UIADD3 UR4, UPT, UPT, UR9, 0xb50, URZ ;  /* 0x00000b5009047890 */ /* 0x000fe2000fffe0ff */
[----:B0-----:R-:W-:Y:S02]  /*4e70*/  SHF.L.U32 R8, RZ, 0x1f, RZ ;  /* 0x0000001fff087819 */ /* 0x001fe400000006ff */
[----:B------:R-:W-:Y:S01]  /*4e80*/  ISETP.GT.U32.AND P2, PT, R52, 0x3f, PT ;  /* 0x0000003f3400780c */ /* 0x000fe20003f44070 */
[----:B------:R-:W-:-:S09]  /*4e90*/  ULEA UR4, UR8, UR4, 0x18 ;  /* 0x0000000408047291 */ /* 0x000fd2000f8ec0ff */
[----:B------:R-:W0:Y:S02]  /*4ea0*/  SYNCS.PHASECHK.TRANS64.TRYWAIT P0, [UR4], R8 ;  /* 0x00000008ff0075a7 */ /* 0x000e240008001104 */
[----:B0-----:R-:W-:Y:S05]  /*4eb0*/  @!P0 BRA `(.L_x_77) ;  /* 0x000000e800ac8947 */ /* 0x001fea0003800000 */
.L_x_318:
[----:B------:R-:W-:Y:S01]  /*4ec0*/  @!P2 LDS R8, [R54] ;  /* 0x000000003608a984 */ /* 0x000fe20000000800 */
[----:B------:R-:W-:-:S03]  /*4ed0*/  UIADD3 UR18, UPT, UPT, UR18, 0x1, URZ ;  /* 0x0000000112127890 */ /* 0x000fc6000fffe0ff */
[----:B------:R-:W0:Y:S02]  /*4ee0*/  @!P2 LDS R9, [R11] ;  /* 0x000000000b09a984 */ /* 0x000e240000000800 */
[----:B0-----:R-:W-:-:S05]  /*4ef0*/  @!P2 HADD2 R8, R9, R8 ;  /* 0x000000080908a230 */ /* 0x001fca0000000000 */
[----:B------:R1:W-:Y:S01]  /*4f00*/  @!P2 STS [R11], R8 ;  /* 0x000000080b00a388 */ /* 0x0003e20000000800 */
[----:B------:R-:W-:Y:S06]  /*4f10*/  BAR.SYNC.DEFER_BLOCKING 0x0 ;  /* 0x0000000000007b1d */ /* 0x000fec0000010000 */
[----:B------:R-:W-:Y:S05]  /*4f20*/  BRA.U UP0, `(.L_x_78) ;  /* 0xfffffffd00347547 */ /* 0x000fea000b83ffff */
.L_x_73:
[----:B------:R-:W-:Y:S01]  /*4f30*/  UISETP.GE.U32.AND UP0, UPT, UR23, 0x3, UPT ;  /* 0x000000031700788c */ /* 0x000fe2000bf06070 */
[----:B01----:R-:W-:Y:S01]  /*4f40*/  LEA R11, R52, UR7, 0x2 ;  /* 0x00000007340b7c11 */ /* 0x003fe2000f8e10ff */
[----:B------:R-:W-:-:S07]  /*4f50*/  UMOV UR16, 0x1 ;  /* 0x0000000100107882 */ /* 0x000fce0000000000 */
[----:B------:R-:W-:Y:S05]  /*4f60*/  BRA.U !UP0, `(.L_x_79) ;  /* 0x0000000908b07547 */ /* 0x000fea000b800000 */
[----:B------:R-:W-:Y:S02]  /*4f70*/  ULOP3.LUT UR13, UR12, 0xfffffffc, URZ, 0xc0, !UPT ;  /* 0xfffffffc0c0d7892 */ /* 0x000fe4000f8ec0ff */
[----:B------:R-:W-:Y:S02]  /*4f80*/  UIADD3 UR12, UPT, UPT, UR8, 0x2, URZ ;  /* 0x00000002080c7890 */ /* 0x000fe4000fffe0ff */
[----:B------:R-:W-:Y:S01]  /*4f90*/  UIADD3 UR13, UPT, UPT, -UR13, URZ, URZ ;  /* 0x000000ff0d0d7290 */ /* 0x000fe2000fffe1ff */
[----:B------:R-:W-:-:S11]  /*4fa0*/  UMOV UR16, 0x2 ;  /* 0x0000000200107882 */ /* 0x000fd60000000000 */
.L_x_96:
        /* <DEDUP_REMOVED lines=34> */
.L_x_82:
[----:B------:R-:W-:Y:S01]  /*51d0*/  @P0 ELECT P2, URZ, PT ;  /* 0x0000000000ff082f */ /* 0x000fe20003840000 */
[----:B------:R1:W-:-:S12]  /*51e0*/  UBLKCP.S.S [UR22], [UR7], UR4 ;  /* 0x00000016070073ba */ /* 0x0003d80008000604 */
[----:B------:R-:W-:Y:S02]  /*51f0*/  @P2 PLOP3.LUT P0, PT, P2, PT, PT, 0x8, 0x80 ;  /* 0x000000000080281c */ /* 0x000fe4000170e170 */
[----:B------:R-:W-:-:S11]  /*5200*/  PLOP3.LUT P2, PT, PT, PT, PT, 0x8, 0x80 ;  /* 0x000000000080781c */ /* 0x000fd60003f4e170 */
[----:B-1----:R-:W-:Y:S05]  /*5210*/  @P0 BRA.U.ANY `(.L_x_82) ;  /* 0xfffffffd00ec0947 */ /* 0x002fea000393ffff */
.L_x_81:
[----:B0-----:R-:W-:Y:S05]  /*5220*/  BSYNC.RECONVERGENT B0 ;  /* 0x0000000000007941 */ /* 0x001fea0003800200 */
.L_x_80:
[----:B------:R-:W-:Y:S01]  /*5230*/  UIADD3 UR4, UPT, UPT, UR9, 0xb50, URZ ;  /* 0x00000b5009047890 */ /* 0x000fe2000fffe0ff */
[----:B------:R-:W-:Y:S02]  /*5240*/  SHF.L.U32 R10, RZ, 0x1f, RZ ;  /* 0x0000001fff0a7819 */ /* 0x000fe400000006ff */
[----:B------:R-:W-:Y:S01]  /*5250*/  ISETP.GT.U32.AND P2, PT, R52, 0x3f, PT ;  /* 0x0000003f3400780c */ /* 0x000fe20003f44070 */
[----:B------:R-:W-:-:S09]  /*5260*/  ULEA UR18, UR8, UR4, 0x18 ;  /* 0x0000000408127291 */ /* 0x000fd2000f8ec0ff */
[----:B------:R-:W0:Y:S02]  /*5270*/  SYNCS.PHASECHK.TRANS64.TRYWAIT P0, [UR18], R10 ;  /* 0x0000000aff0075a7 */ /* 0x000e240008001112 */
[----:B0-----:R-:W-:Y:S05]  /*5280*/  @!P0 BRA `(.L_x_83) ;  /* 0x000000e400c48947 */ /* 0x001fea0003800000 */
.L_x_319:
[----:B------:R-:W-:Y:S01]  /*5290*/  @!P2 LDS R8, [R54] ;  /* 0x000000003608a984 */ /* 0x000fe20000000800 */
        /* <DEDUP_REMOVED lines=28> */
.L_x_86:
[----:B------:R-:W-:Y:S01]  /*5460*/  @P0 ELECT P3, URZ, PT ;  /* 0x0000000000ff082f */ /* 0x000fe20003860000 */
[----:B------:R1:W-:-:S12]  /*5470*/  UBLKCP.S.S [UR22], [UR7], UR4 ;  /* 0x00000016070073ba */ /* 0x0003d80008000604 */
[----:B------:R-:W-:Y:S02]  /*5480*/  @P3 PLOP3.LUT P0, PT, P3, PT, PT, 0x8, 0x80 ;  /* 0x000000000080381c */ /* 0x000fe40001f0e170 */
[----:B------:R-:W-:-:S11]  /*5490*/  PLOP3.LUT P3, PT, PT, PT, PT, 0x8, 0x80 ;  /* 0x000000000080781c */ /* 0x000fd60003f6e170 */
[----:B-1----:R-:W-:Y:S05]  /*54a0*/  @P0 BRA.U.ANY `(.L_x_86) ;  /* 0xfffffffd00ec0947 */ /* 0x002fea000393ffff */
.L_x_85:
[----:B------:R-:W-:Y:S05]  /*54b0*/  BSYNC.RECONVERGENT B0 ;  /* 0x0000000000007941 */ /* 0x000fea0003800200 */
.L_x_84:
[----:B------:R-:W1:Y:S02]  /*54c0*/  SYNCS.PHASECHK.TRANS64.TRYWAIT P0, [UR18], R10 ;  /* 0x0000000aff0075a7 */ /* 0x000e640008001112 */
[----:B-1----:R-:W-:Y:S05]  /*54d0*/  @!P0 BRA `(.L_x_87) ;  /* 0x000000e4003c8947 */ /* 0x002fea0003800000 */
.L_x_320:
        /* <DEDUP_REMOVED lines=30> */
.L_x_90:
[----:B------:R-:W-:Y:S01]  /*56c0*/  @P0 ELECT P3, URZ, PT ;  /* 0x0000000000ff082f */ /* 0x000fe20003860000 */
[----:B------:R1:W-:-:S12]  /*56d0*/  UBLKCP.S.S [UR4], [UR7], UR17 ;  /* 0x00000004070073ba */ /* 0x0003d80008000611 */
[----:B------:R-:W-:Y:S02]  /*56e0*/  @P3 PLOP3.LUT P0, PT, P3, PT, PT, 0x8, 0x80 ;  /* 0x000000000080381c */ /* 0x000fe40001f0e170 */
[----:B------:R-:W-:-:S11]  /*56f0*/  PLOP3.LUT P3, PT, PT, PT, PT, 0x8, 0x80 ;  /* 0x000000000080781c */ /* 0x000fd60003f6e170 */
[----:B-1----:R-:W-:Y:S05]  /*5700*/  @P0 BRA.U.ANY `(.L_x_90) ;  /* 0xfffffffd00ec0947 */ /* 0x002fea000393ffff */
.L_x_89:
[----:B------:R-:W-:Y:S05]  /*5710*/  BSYNC.RECONVERGENT B0 ;  /* 0x0000000000007941 */ /* 0x000fea0003800200 */
.L_x_88:
[----:B------:R-:W1:Y:S02]  /*5720*/  SYNCS.PHASECHK.TRANS64.TRYWAIT P0, [UR18], R10 ;  /* 0x0000000aff0075a7 */ /* 0x000e640008001112 */
[----:B-1----:R-:W-:Y:S05]  /*5730*/  @!P0 BRA `(.L_x_91) ;  /* 0x000000e000b08947 */ /* 0x002fea0003800000 */
.L_x_321:
        /* <DEDUP_REMOVED lines=30> */
.L_x_94:
[----:B------:R-:W-:Y:S01]  /*5920*/  @P0 ELECT P1, URZ, PT ;  /* 0x0000000000ff082f */ /* 0x000fe20003820000 */
[----:B------:R1:W-:-:S12]  /*5930*/  UBLKCP.S.S [UR4], [UR7], UR17 ;  /* 0x00000004070073ba */ /* 0x0003d80008000611 */
[----:B------:R-:W-:Y:S02]  /*5940*/  @P1 PLOP3.LUT P0, PT, P1, PT, PT, 0x8, 0x80 ;  /* 0x000000000080181c */ /* 0x000fe40000f0e170 */
[----:B------:R-:W-:-:S11]  /*5950*/  PLOP3.LUT P1, PT, PT, PT, PT, 0x8, 0x80 ;  /* 0x000000000080781c */ /* 0x000fd60003f2e170 */
[----:B-1----:R-:W-:Y:S05]  /*5960*/  @P0 BRA.U.ANY `(.L_x_94) ;  /* 0xfffffffd00ec0947 */ /* 0x002fea000393ffff */
.L_x_93:
[----:B------:R-:W-:Y:S05]  /*5970*/  BSYNC.RECONVERGENT B0 ;  /* 0x0000000000007941 */ /* 0x000fea0003800200 */
.L_x_92:
[----:B------:R-:W1:Y:S02]  /*5980*/  SYNCS.PHASECHK.TRANS64.TRYWAIT P0, [UR18], R10 ;  /* 0x0000000aff0075a7 */ /* 0x000e640008001112 */
[----:B-1----:R-:W-:Y:S05]  /*5990*/  @!P0 BRA `(.L_x_95) ;  /* 0x000000e000248947 */ /* 0x002fea0003800000 */
.L_x_322:
[----:B0-----:R-:W-:Y:S01]  /*59a0*/  @!P2 LDS R8, [R54] ;  /* 0x000000003608a984 */ /* 0x001fe20000000800 */
[----:B------:R-:W-:Y:S02]  /*59b0*/  UIADD3 UR12, UPT, UPT, UR12, 0x4, URZ ;  /* 0x000000040c0c7890 */ /* 0x000fe4000fffe0ff */
[----:B------:R-:W-:Y:S01]  /*59c0*/  UIADD3 UR16, UPT, UPT, UR16, 0x4, URZ ;  /* 0x0000000410107890 */ /* 0x000fe2000fffe0ff */
[----:B------:R-:W0:Y:S02]  /*59d0*/  @!P2 LDS R9, [R11] ;  /* 0x000000000b09a984 */ /* 0x000e240000000800 */
[----:B0-----:R-:W-:-:S05]  /*59e0*/  @!P2 HADD2 R8, R9, R8 ;  /* 0x000000080908a230 */ /* 0x001fca0000000000 */
[----:B------:R0:W-:Y:S01]  /*59f0*/  @!P2 STS [R11], R8 ;  /* 0x000000080b00a388 */ /* 0x0001e20000000800 */
[----:B------:R-:W-:Y:S06]  /*5a00*/  BAR.SYNC.DEFER_BLOCKING 0x0 ;  /* 0x0000000000007b1d */ /* 0x000fec0000010000 */
[----:B------:R-:W-:Y:S05]  /*5a10*/  BRA.U UP0, `(.L_x_96) ;  /* 0xfffffff500647547 */ /* 0x000fea000b83ffff */
[----:B------:R-:W-:-:S12]  /*5a20*/  UIADD3 UR16, UPT, UPT, UR16, -0x1, URZ ;  /* 0xffffffff10107890 */ /* 0x000fd8000fffe0ff */
.L_x_79:
[----:B------:R-:W-:-:S09]  /*5a30*/  UISETP.NE.AND UP0, UPT, UR11, URZ, UPT ;  /* 0x000000ff0b00728c */ /* 0x000fd2000bf05270 */
[----:B------:R-:W-:Y:S05]  /*5a40*/  BRA.U !UP0, `(.L_x_54) ;  /* 0x0000000108d87547 */ /* 0x000fea000b800000 */
[----:B------:R-:W-:Y:S01]  /*5a50*/  ISETP.NE.AND P1, PT, R52, RZ, PT ;  /* 0x000000ff3400720c */ /* 0x000fe20003f25270 */
[----:B------:R-:W-:Y:S02]  /*5a60*/  UIADD3 UR16, UPT, UPT, UR8, UR16, URZ ;  /* 0x0000001008107290 */ /* 0x000fe4000fffe0ff */
[----:B------:R-:W-:-:S12]  /*5a70*/  UIADD3 UR11, UPT, UPT, -UR11, URZ, URZ ;  /* 0x000000ff0b0b7290 */ /* 0x000fd8000fffe1ff */
.L_x_101:
[----:B------:R-:W-:Y:S01]  /*5a80*/  UIADD3 UR11, UPT, UPT, UR11, 0x1, URZ ;  /* 0x000000010b0b7890 */ /* 0x000fe2000fffe0ff */
[----:B------:R-:W1:Y:S01]  /*5a90*/  S2UR UR8, SR_CgaCtaId ;  /* 0x00000000000879c3 */ /* 0x000e620000008800 */
[----:B------:R-:W-:Y:S01]  /*5aa0*/  UMOV UR9, 0x400 ;  /* 0x0000040000097882 */ /* 0x000fe20000000000 */
[----:B------:R-:W-:Y:S01]  /*5ab0*/  BSSY.RECONVERGENT B0, `(.L_x_97) ;  /* 0x0000022000007945 */ /* 0x000fe20003800200 */
[----:B------:R-:W-:-:S03]  /*5ac0*/  UISETP.NE.AND UP0, UPT, UR11, URZ, UPT ;  /* 0x000000ff0b00728c */ /* 0x000fc6000bf05270 */
[----:B--2---:R-:W-:Y:S08]  /*5ad0*/  @P1 BRA `(.L_x_98) ;  /* 0x00000000007c1947 */ /* 0x004ff00003800000 */
        /* <DEDUP_REMOVED lines=26> */
.L_x_99:
[----:B------:R-:W-:Y:S01]  /*5c80*/  @P0 ELECT P2, URZ, PT ;  /* 0x0000000000ff082f */ /* 0x000fe20003840000 */
[----:B------:R2:W-:-:S12]  /*5c90*/  UBLKCP.S.S [UR12], [UR7], UR4 ;  /* 0x0000000c070073ba */ /* 0x0005d80008000604 */
[----:B------:R-:W-:Y:S02]  /*5ca0*/  @P2 PLOP3.LUT P0, PT, P2, PT, PT, 0x8, 0x80 ;  /* 0x000000000080281c */ /* 0x000fe4000170e170 */
[----:B------:R-:W-:-:S11]  /*5cb0*/  PLOP3.LUT P2, PT, PT, PT, PT, 0x8, 0x80 ;  /* 0x000000000080781c */ /* 0x000fd60003f4e170 */
[----:B--2---:R-:W-:Y:S05]  /*5cc0*/  @P0 BRA.U.ANY `(.L_x_99) ;  /* 0xfffffffd00ec0947 */ /* 0x004fea000393ffff */
.L_x_98:
[----:B-1----:R-:W-:Y:S05]  /*5cd0*/  BSYNC.RECONVERGENT B0 ;  /* 0x0000000000007941 */ /* 0x002fea0003800200 */
.L_x_97:
[----:B------:R-:W-:Y:S01]  /*5ce0*/  UIADD3 UR4, UPT, UPT, UR9, 0xb50, URZ ;  /* 0x00000b5009047890 */ /* 0x000fe2000fffe0ff */
[----:B0-----:R-:W-:Y:S02]  /*5cf0*/  SHF.L.U32 R8, RZ, 0x1f, RZ ;  /* 0x0000001fff087819 */ /* 0x001fe400000006ff */
[----:B------:R-:W-:Y:S01]  /*5d00*/  ISETP.GT.U32.AND P2, PT, R52, 0x3f, PT ;  /* 0x0000003f3400780c */ /* 0x000fe20003f44070 */
[----:B------:R-:W-:-:S09]  /*5d10*/  ULEA UR4, UR8, UR4, 0x18 ;  /* 0x0000000408047291 */ /* 0x000fd2000f8ec0ff */
[----:B------:R-:W0:Y:S02]  /*5d20*/  SYNCS.PHASECHK.TRANS64.TRYWAIT P0, [UR4], R8 ;  /* 0x00000008ff0075a7 */ /* 0x000e240008001104 */
[----:B0-----:R-:W-:Y:S05]  /*5d30*/  @!P0 BRA `(.L_x_100) ;  /* 0x000000dc00488947 */ /* 0x001fea0003800000 */
.L_x_323:
[----:B------:R-:W-:Y:S01]  /*5d40*/  @!P2 LDS R8, [R54] ;  /* 0x000000003608a984 */ /* 0x000fe20000000800 */
[----:B------:R-:W-:-:S03]  /*5d50*/  UIADD3 UR16, UPT, UPT, UR16, 0x1, URZ ;  /* 0x0000000110107890 */ /* 0x000fc6000fffe0ff */
[----:B------:R-:W0:Y:S02]  /*5d60*/  @!P2 LDS R9, [R11] ;  /* 0x000000000b09a984 */ /* 0x000e240000000800 */
[----:B0-----:R-:W-:-:S05]  /*5d70*/  @!P2 HFMA2 R8, R9, 1, 1, R8 ;  /* 0x3c003c000908a831 */ /* 0x001fca0000000008 */
[----:B------:R2:W-:Y:S01]  /*5d80*/  @!P2 STS [R11], R8 ;  /* 0x000000080b00a388 */ /* 0x0005e20000000800 */
[----:B------:R-:W-:Y:S06]  /*5d90*/  BAR.SYNC.DEFER_BLOCKING 0x0 ;  /* 0x0000000000007b1d */ /* 0x000fec0000010000 */
[----:B------:R-:W-:Y:S05]  /*5da0*/  BRA.U UP0, `(.L_x_101) ;  /* 0xfffffffd00347547 */ /* 0x000fea000b83ffff */
.L_x_54:
[----:B------:R-:W-:Y:S01]  /*5db0*/  UIADD3 UR4, UPT, UPT, UR9, 0x950, URZ ;  /* 0x0000095009047890 */ /* 0x000fe2000fffe0ff */
[----:B------:R-:W-:Y:S01]  /*5dc0*/  SHF.L.U32 R50, R50, 0x6, RZ ;  /* 0x0000000632327819 */ /* 0x000fe200000006ff */
[----:B------:R-:W-:Y:S01]  /*5dd0*/  UIMAD UR6, UR8, 0x1fc00, UR6 ;  /* 0x0001fc00080678a4 */ /* 0x000fe2000f8e0206 */
[C---:B------:R-:W-:Y:S01]  /*5de0*/  ISETP.NE.AND P0, PT, R49.reuse, 0x7, PT ;  /* 0x000000073100780c */ /* 0x040fe20003f05270 */
[----:B------:R-:W-:Y:S01]  /*5df0*/  ULEA UR4, UR8, UR4, 0x18 ;  /* 0x0000000408047291 */ /* 0x000fe2000f8ec0ff */
[C---:B------:R-:W-:Y:S02]  /*5e00*/  LEA R40, R49.reuse, R40, 0x7 ;  /* 0x0000002831287211 */ /* 0x040fe400078e38ff */
[----:B------:R-:W-:Y:S02]  /*5e10*/  LOP3.LUT R50, R50, 0x780, RZ, 0xc0, !PT ;  /* 0x0000078032327812 */ /* 0x000fe400078ec0ff */
[----:B------:R-:W-:Y:S02]  /*5e20*/  LEA R49, R49, UR6, 0xe ;  /* 0x0000000631317c11 */ /* 0x000fe4000f8e70ff */
[----:B------:R-:W-:Y:S01]  /*5e30*/  LEA R41, R48, UR4, 0x1 ;  /* 0x0000000430297c11 */ /* 0x000fe2000f8e08ff */
[----:B------:R-:W-:Y:S01]  /*5e40*/  UIADD3 UR4, UPT, UPT, UR9, 0xa50, URZ ;  /* 0x00000a5009047890 */ /* 0x000fe2000fffe0ff */
[----:B------:R-:W-:Y:S01]  /*5e50*/  MOV R42, UR8 ;  /* 0x00000008002a7c02 */ /* 0x000fe20008000f00 */
[----:B------:R-:W-:Y:S01]  /*5e60*/  UIADD3 UR9, UPT, UPT, UR9, 0xb60, URZ ;  /* 0x00000b6009097890 */ /* 0x000fe2000fffe0ff */
[----:B------:R-:W-:Y:S01]  /*5e70*/  IADD3 R53, PT, PT, R50, R49, R48 ;  /* 0x0000003132357210 */ /* 0x000fe20007ffe030 */
[----:B012---:R0:W1:Y:S01]  /*5e80*/  LDS.128 R8, [R41] ;  /* 0x0000000029087984 */ /* 0x0070620000000c00 */
[----:B------:R-:W-:Y:S01]  /*5e90*/  ULEA UR4, UR8, UR4, 0x18 ;  /* 0x0000000408047291 */ /* 0x000fe2000f8ec0ff */
[----:B------:R-:W-:Y:S01]  /*5ea0*/  ISETP.NE.OR P0, PT, R42, 0x3, P0 ;  /* 0x000000032a00780c */ /* 0x000fe20000705670 */
[----:B------:R-:W-:Y:S01]  /*5eb0*/  ULEA UR9, UR8, UR9, 0x18 ;  /* 0x0000000908097291 */ /* 0x000fe2000f8ec0ff */
[----:B------:R0:W2:Y:S01]  /*5ec0*/  LDS.128 R12, [R41+0x20] ;  /* 0x00002000290c7984 */ /* 0x0000a20000000c00 */
[----:B------:R-:W-:-:S02]  /*5ed0*/  MOV R62, R53 ;  /* 0x00000035003e7202 */ /* 0x000fc40000000f00 */
[----:B------:R-:W-:Y:S01]  /*5ee0*/  LEA R63, R48, UR4, 0x1 ;  /* 0x00000004303f7c11 */ /* 0x000fe2000f8e08ff */
[----:B------:R0:W3:Y:S01]  /*5ef0*/  LDS.128 R16, [R41+0x40] ;  /* 0x0000400029107984 */ /* 0x0000e20000000c00 */
[----:B------:R-:W-:Y:S01]  /*5f00*/  LEA R55, R40, UR9, 0x1 ;  /* 0x0000000928377c11 */ /* 0x000fe2000f8e08ff */
[----:B------:R-:W-:Y:S02]  /*5f10*/  UMOV UR4, 0xfffffff0 ;  /* 0xfffffff000047882 */ /* 0x000fe40000000000 */
[----:B------:R0:W4:Y:S04]  /*5f20*/  LDS.128 R20, [R41+0x60] ;  /* 0x0000600029147984 */ /* 0x0001280000000c00 */
[----:B------:R0:W0:Y:S04]  /*5f30*/  LDS.128 R24, [R41+0x80] ;  /* 0x0000800029187984 */ /* 0x0000280000000c00 */
[----:B------:R0:W0:Y:S04]  /*5f40*/  LDS.128 R28, [R41+0xa0] ;  /* 0x0000a000291c7984 */ /* 0x0000280000000c00 */
[----:B------:R0:W0:Y:S04]  /*5f50*/  LDS.128 R32, [R41+0xc0] ;  /* 0x0000c00029207984 */ /* 0x0000280000000c00 */
[----:B------:R0:W0:Y:S02]  /*5f60*/  LDS.128 R36, [R41+0xe0] ;  /* 0x0000e00029247984 */ /* 0x0000240000000c00 */
.L_x_102:
[----:B------:R-:W-:Y:S01]  /*5f70*/  LOP3.LUT R40, R52, 0x1f, RZ, 0xc0, !PT ;  /* 0x0000001f34287812 */ /* 0x000fe200078ec0ff */
[----:B------:R-:W-:Y:S01]  /*5f80*/  UIADD3 UR4, UPT, UPT, UR4, 0x10, URZ ;  /* 0x0000001004047890 */ /* 0x000fe2000fffe0ff */
[----:B------:R-:W5:Y:S02]  /*5f90*/  LDC.64 R64, c[0x0][0x3b0] ;  /* 0x0000ec00ff407b82 */ /* 0x000f640000000a00 */
[----:B------:R-:W-:-:S04]  /*5fa0*/  SHF.R.U32.HI R40, RZ, 0x1, R40 ;  /* 0x00000001ff287819 */ /* 0x000fc80000011628 */
[----:B------:R-:W-:-:S04]  /*5fb0*/  LOP3.LUT R40, R40, UR4, RZ, 0x3c, !PT ;  /* 0x0000000428287c12 */ /* 0x000fc8000f8e3cff */
[----:B------:R-:W-:-:S13]  /*5fc0*/  ISETP.NE.OR P1, PT, R40, 0x7f, P0 ;  /* 0x0000007f2800780c */ /* 0x000fda0000725670 */
[----:B------:R-:W1:Y:S01]  /*5fd0*/  @!P1 LDS.128 R44, [R63] ;  /* 0x000000003f2c9984 */ /* 0x000e620000000c00 */
[----:B-----5:R-:W-:-:S05]  /*5fe0*/  IMAD.WIDE.U32 R64, R62, 0x2, R64 ;  /* 0x000000023e407825 */ /* 0x020fca00078e0040 */
[----:B0-----:R-:W2:Y:S04]  /*5ff0*/  @P1 LDG.E.128 R40, desc[UR14][R64.64+0x20] ;  /* 0x0000200e40281981 */ /* 0x001ea8000c1e1d00 */
[----:B------:R-:W1:Y:S04]  /*6000*/  @P1 LDG.E.128 R44, desc[UR14][R64.64] ;  /* 0x0000000e402c1981 */ /* 0x000e68000c1e1d00 */
[----:B------:R-:W2:Y:S01]  /*6010*/  @!P1 LDS.128 R40, [R63+0x20] ;  /* 0x000020003f289984 */ /* 0x000ea20000000c00 */
[----:B-1----:R-:W-:Y:S02]  /*6020*/  HMUL2 R44, R8, R44 ;  /* 0x0000002c082c7232 */ /* 0x002fe40000000000 */
[----:B------:R-:W-:-:S03]  /*6030*/  HFMA2 R45, R9, R45, -RZ ;  /* 0x0000002d092d7231 */ /* 0x000fc600001000ff */
[--C-:B------:R-:W-:Y:S02]  /*6040*/  HADD2.F32 R48, -RZ, R44.reuse.H0_H0 ;  /* 0x2000002cff307230 */ /* 0x100fe40000004100 */
[----:B------:R-:W-:-:S03]  /*6050*/  HADD2.F32 R49, -RZ, R44.H1_H1 ;  /* 0x3000002cff317230 */ /* 0x000fc60000004100 */
[----:B------:R-:W-:-:S04]  /*6060*/  FADD R48, RZ, R48 ;  /* 0x00000030ff307221 */ /* 0x000fc80000000000 */
[----:B------:R-:W-:Y:S01]  /*6070*/  FADD R48, R48, R49 ;  /* 0x0000003130307221 */ /* 0x000fe20000000000 */
[--C-:B------:R-:W-:Y:S02]  /*6080*/  HADD2.F32 R49, -RZ, R45.reuse.H0_H0 ;  /* 0x2000002dff317230 */ /* 0x100fe40000004100 */
[----:B------:R-:W-:Y:S02]  /*6090*/  HMUL2 R46, R10, R46 ;  /* 0x0000002e0a2e7232 */ /* 0x000fe40000000000 */
[----:B------:R-:W-:Y:S02]  /*60a0*/  HADD2.F32 R45, -RZ, R45.H1_H1 ;  /* 0x3000002dff2d7230 */ /* 0x000fe40000004100 */
[----:B------:R-:W-:Y:S01]  /*60b0*/  FADD R48, R48, R49 ;  /* 0x0000003130307221 */ /* 0x000fe20000000000 */
[----:B------:R-:W-:Y:S02]  /*60c0*/  HADD2.F32 R44, -RZ, R46.H0_H0 ;  /* 0x2000002eff2c7230 */ /* 0x000fe40000004100 */
[----:B------:R-:W-:-:S02]  /*60d0*/  HFMA2 R47, R11, R47, -RZ ;  /* 0x0000002f0b2f7231 */ /* 0x000fc400001000ff */
[----:B------:R-:W-:-:S04]  /*60e0*/  FADD R45, R48, R45 ;  /* 0x0000002d302d7221 */ /* 0x000fc80000000000 */
[----:B------:R-:W-:Y:S01]  /*60f0*/  FADD R44, R45, R44 ;  /* 0x0000002c2d2c7221 */ /* 0x000fe20000000000 */
[----:B------:R-:W-:-:S05]  /*6100*/  HADD2.F32 R45, -RZ, R46.H1_H1 ;  /* 0x3000002eff2d7230 */ /* 0x000fca0000004100 */
[----:B------:R-:W-:Y:S01]  /*6110*/  FADD R44, R44, R45 ;  /* 0x0000002d2c2c7221 */ /* 0x000fe20000000000 */
[--C-:B------:R-:W-:Y:S02]  /*6120*/  HADD2.F32 R45, -RZ, R47.reuse.H0_H0 ;  /* 0x2000002fff2d7230 */ /* 0x100fe40000004100 */
[----:B--2---:R-:W-:Y:S02]  /*6130*/  HMUL2 R40, R12, R40 ;  /* 0x000000280c287232 */ /* 0x004fe40000000000 */
[----:B------:R-:W-:Y:S02]  /*6140*/  HADD2.F32 R47, -RZ, R47.H1_H1 ;  /* 0x3000002fff2f7230 */ /* 0x000fe40000004100 */
[----:B------:R-:W-:-:S04]  /*6150*/  FADD R44, R44, R45 ;  /* 0x0000002d2c2c7221 */ /* 0x000fc80000000000 */
[----:B------:R-:W-:Y:S01]  /*6160*/  FADD R47, R44, R47 ;  /* 0x0000002f2c2f7221 */ /* 0x000fe20000000000 */
[----:B------:R-:W-:-:S05]  /*6170*/  HADD2.F32 R44, -RZ, R40.H0_H0 ;  /* 0x20000028ff2c7230 */ /* 0x000fca0000004100 */
[----:B------:R-:W-:Y:S02]  /*6180*/  FADD R48, R47, R44 ;  /* 0x0000002c2f307221 */ /* 0x000fe40000000000 */
[----:B------:R-:W3:Y:S01]  /*6190*/  @P1 LDG.E.128 R44, desc[UR14][R64.64+0x40] ;  /* 0x0000400e402c1981 */ /* 0x000ee2000c1e1d00 */
[----:B------:R-:W-:Y:S02]  /*61a0*/  HFMA2 R41, R13, R41, -RZ ;  /* 0x000000290d297231 */ /* 0x000fe400001000ff */
[----:B------:R-:W-:Y:S02]  /*61b0*/  HADD2.F32 R49, -RZ, R40.H1_H1 ;  /* 0x30000028ff317230 */ /* 0x000fe40000004100 */
[----:B------:R-:W-:-:S03]  /*61c0*/  HMUL2 R42, R14, R42 ;  /* 0x0000002a0e2a7232 */ /* 0x000fc60000000000 */
[----:B------:R-:W-:Y:S01]  /*61d0*/  FADD R48, R48, R49 ;  /* 0x0000003130307221 */ /* 0x000fe20000000000 */
        /* <DEDUP_REMOVED lines=12> */
[----:B------:R-:W-:Y:S01]  /*62a0*/  FADD R43, R40, R43 ;  /* 0x0000002b282b7221 */ /* 0x000fe20000000000 */
[----:B------:R-:W3:Y:S02]  /*62b0*/  @!P1 LDS.128 R44, [R63+0x40] ;  /* 0x000040003f2c9984 */ /* 0x000ee40000000c00 */
[----:B---3--:R-:W-:-:S05]  /*62c0*/  HMUL2 R44, R16, R44 ;  /* 0x0000002c102c7232 */ /* 0x008fca0000000000 */
[----:B------:R-:W-:-:S05]  /*62d0*/  HADD2.F32 R40, -RZ, R44.H0_H0 ;  /* 0x2000002cff287230 */ /* 0x000fca0000004100 */
[----:B------:R-:W-:Y:S02]  /*62e0*/  FADD R48, R43, R40 ;  /* 0x000000282b307221 */ /* 0x000fe40000000000 */
[----:B------:R-:W4:Y:S01]  /*62f0*/  @P1 LDG.E.128 R40, desc[UR14][R64.64+0x60] ;  /* 0x0000600e40281981 */ /* 0x000f22000c1e1d00 */
        /* <DEDUP_REMOVED lines=17> */
[----:B------:R-:W4:Y:S02]  /*6410*/  @!P1 LDS.128 R40, [R63+0x60] ;  /* 0x000060003f289984 */ /* 0x000f240000000c00 */
[----:B----4-:R-:W-:-:S05]  /*6420*/  HMUL2 R40, R20, R40 ;  /* 0x0000002814287232 */ /* 0x010fca0000000000 */
[----:B------:R-:W-:-:S05]  /*6430*/  HADD2.F32 R44, -RZ, R40.H0_H0 ;  /* 0x20000028ff2c7230 */ /* 0x000fca0000004100 */
[----:B------:R-:W-:Y:S02]  /*6440*/  FADD R48, R47, R44 ;  /* 0x0000002c2f307221 */ /* 0x000fe40000000000 */
[----:B------:R-:W2:Y:S01]  /*6450*/  @P1 LDG.E.128 R44, desc[UR14][R64.64+0x80] ;  /* 0x0000800e402c1981 */ /* 0x000ea2000c1e1d00 */
        /* <DEDUP_REMOVED lines=17> */
[----:B------:R-:W2:Y:S02]  /*6570*/  @!P1 LDS.128 R44, [R63+0x80] ;  /* 0x000080003f2c9984 */ /* 0x000ea40000000c00 */
[----:B--2---:R-:W-:-:S05]  /*6580*/  HMUL2 R44, R24, R44 ;  /* 0x0000002c182c7232 */ /* 0x004fca0000000000 */
        /* <DEDUP_REMOVED lines=10> */
[--C-:B------:R-:W-:Y:S02]  /*6630*/  HADD2.F32 R44, -RZ, R46.reuse.H0_H0 ;  /* 0x2000002eff2c7230 */ /* 0x100fe40000004100 */
[----:B------:R-:W-:Y:S02]  /*6640*/  HFMA2 R47, R27, R47, -RZ ;  /* 0x0000002f1b2f7231 */ /* 0x000fe400001000ff */
[----:B------:R-:W-:Y:S02]  /*6650*/  FADD R45, R48, R45 ;  /* 0x0000002d302d7221 */ /* 0x000fe40000000000 */
[----:B------:R-:W3:Y:S02]  /*6660*/  @P1 LDG.E.128 R48, desc[UR14][R64.64+0xe0] ;  /* 0x0000e00e40301981 */ /* 0x000ee4000c1e1d00 */
[----:B------:R-:W-:Y:S01]  /*6670*/  FADD R44, R45, R44 ;  /* 0x0000002c2d2c7221 */ /* 0x000fe20000000000 */
[----:B------:R-:W-:-:S05]  /*6680*/  HADD2.F32 R45, -RZ, R46.H1_H1 ;  /* 0x3000002eff2d7230 */ /* 0x000fca0000004100 */
[----:B------:R-:W-:Y:S01]  /*6690*/  FADD R44, R44, R45 ;  /* 0x0000002d2c2c7221 */ /* 0x000fe20000000000 */
[--C-:B------:R-:W-:Y:S02]  /*66a0*/  HADD2.F32 R45, -RZ, R47.reuse.H0_H0 ;  /* 0x2000002fff2d7230 */ /* 0x100fe40000004100 */
[----:B------:R-:W-:-:S03]  /*66b0*/  HADD2.F32 R47, -RZ, R47.H1_H1 ;  /* 0x3000002fff2f7230 */ /* 0x000fc60000004100 */
[----:B------:R-:W-:-:S04]  /*66c0*/  FADD R44, R44, R45 ;  /* 0x0000002d2c2c7221 */ /* 0x000fc80000000000 */
[----:B------:R-:W-:Y:S01]  /*66d0*/  FADD R47, R44, R47 ;  /* 0x0000002f2c2f7221 */ /* 0x000fe20000000000 */
[----:B------:R-:W2:Y:S04]  /*66e0*/  @!P1 LDS.128 R40, [R63+0xa0] ;  /* 0x0000a0003f289984 */ /* 0x000ea80000000c00 */
[----:B------:R-:W3:Y:S01]  /*66f0*/  @!P1 LDS.128 R48, [R63+0xe0] ;  /* 0x0000e0003f309984 */ /* 0x000ee20000000c00 */
[----:B--2---:R-:W-:Y:S02]  /*6700*/  HMUL2 R40, R28, R40 ;  /* 0x000000281c287232 */ /* 0x004fe40000000000 */
[----:B------:R-:W-:-:S03]  /*6710*/  HFMA2 R41, R29, R41, -RZ ;  /* 0x000000291d297231 */ /* 0x000fc600001000ff */
[--C-:B------:R-:W-:Y:S02]  /*6720*/  HADD2.F32 R44, -RZ, R40.reuse.H0_H0 ;  /* 0x20000028ff2c7230 */ /* 0x100fe40000004100 */
[----:B------:R-:W-:-:S03]  /*6730*/  HADD2.F32 R45, -RZ, R40.H1_H1 ;  /* 0x30000028ff2d7230 */ /* 0x000fc60000004100 */
[----:B------:R-:W-:-:S04]  /*6740*/  FADD R44, R47, R44 ;  /* 0x0000002c2f2c7221 */ /* 0x000fc80000000000 */
[----:B------:R-:W-:Y:S01]  /*6750*/  FADD R44, R44, R45 ;  /* 0x0000002d2c2c7221 */ /* 0x000fe20000000000 */
[--C-:B------:R-:W-:Y:S02]  /*6760*/  HADD2.F32 R45, -RZ, R41.reuse.H0_H0 ;  /* 0x20000029ff2d7230 */ /* 0x100fe40000004100 */
[----:B------:R-:W-:-:S03]  /*6770*/  HADD2.F32 R41, -RZ, R41.H1_H1 ;  /* 0x30000029ff297230 */ /* 0x000fc60000004100 */
[----:B------:R-:W-:-:S04]  /*6780*/  FADD R44, R44, R45 ;  /* 0x0000002d2c2c7221 */ /* 0x000fc80000000000 */
[----:B------:R-:W-:Y:S02]  /*6790*/  FADD R41, R44, R41 ;  /* 0x000000292c297221 */ /* 0x000fe40000000000 */
[----:B------:R-:W2:Y:S01]  /*67a0*/  @P1 LDG.E.128 R44, desc[UR14][R64.64+0xc0] ;  /* 0x0000c00e402c1981 */ /* 0x000ea2000c1e1d00 */
[----:B------:R-:W-:Y:S02]  /*67b0*/  HMUL2 R42, R30, R42 ;  /* 0x0000002a1e2a7232 */ /* 0x000fe40000000000 */
[----:B------:R-:W-:-:S03]  /*67c0*/  HFMA2 R43, R31, R43, -RZ ;  /* 0x0000002b1f2b7231 */ /* 0x000fc600001000ff */
[----:B------:R-:W-:-:S05]  /*67d0*/  HADD2.F32 R40, -RZ, R42.H0_H0 ;  /* 0x2000002aff287230 */ /* 0x000fca0000004100 */
[----:B------:R-:W-:Y:S01]  /*67e0*/  FADD R40, R41, R40 ;  /* 0x0000002829287221 */ /* 0x000fe20000000000 */
[----:B------:R-:W-:-:S05]  /*67f0*/  HADD2.F32 R41, -RZ, R42.H1_H1 ;  /* 0x3000002aff297230 */ /* 0x000fca0000004100 */
[----:B------:R-:W-:Y:S01]  /*6800*/  FADD R40, R40, R41 ;  /* 0x0000002928287221 */ /* 0x000fe20000000000 */
[--C-:B------:R-:W-:Y:S02]  /*6810*/  HADD2.F32 R41, -RZ, R43.reuse.H0_H0 ;  /* 0x2000002bff297230 */ /* 0x100fe40000004100 */
[----:B------:R-:W-:-:S03]  /*6820*/  HADD2.F32 R43, -RZ, R43.H1_H1 ;  /* 0x3000002bff2b7230 */ /* 0x000fc60000004100 */
[----:B------:R-:W-:-:S04]  /*6830*/  FADD R40, R40, R41 ;  /* 0x0000002928287221 */ /* 0x000fc80000000000 */
[----:B------:R-:W-:Y:S01]  /*6840*/  FADD R43, R40, R43 ;  /* 0x0000002b282b7221 */ /* 0x000fe20000000000 */
[----:B---3--:R-:W-:Y:S02]  /*6850*/  HMUL2 R48, R36, R48 ;  /* 0x0000003024307232 */ /* 0x008fe40000000000 */
[----:B------:R-:W-:Y:S02]  /*6860*/  HFMA2 R49, R37, R49, -RZ ;  /* 0x0000003125317231 */ /* 0x000fe400001000ff */
[----:B------:R-:W-:Y:S02]  /*6870*/  HMUL2 R50, R38, R50 ;  /* 0x0000003226327232 */ /* 0x000fe40000000000 */
[----:B------:R-:W-:Y:S01]  /*6880*/  HFMA2 R51, R39, R51, -RZ ;  /* 0x0000003327337231 */ /* 0x000fe200001000ff */
[----:B------:R-:W-:Y:S01]  /*6890*/  LOP3.LUT R42, R52, 0x1, RZ, 0xc0, !PT ;  /* 0x00000001342a7812 */ /* 0x000fe200078ec0ff */
[----:B------:R-:W-:Y:S01]  /*68a0*/  UISETP.GE.U32.AND UP0, UPT, UR4, 0x70, UPT ;  /* 0x000000700400788c */ /* 0x000fe2000bf06070 */
[----:B------:R-:W-:Y:S01]  /*68b0*/  IADD3 R62, PT, PT, R62, 0x800, RZ ;  /* 0x000008003e3e7810 */ /* 0x000fe20007ffe0ff */
[----:B------:R-:W2:Y:S02]  /*68c0*/  @!P1 LDS.128 R44, [R63+0xc0] ;  /* 0x0000c0003f2c9984 */ /* 0x000ea40000000c00 */
[----:B--2---:R-:W-:-:S02]  /*68d0*/  HMUL2 R44, R32, R44 ;  /* 0x0000002c202c7232 */ /* 0x004fc40000000000 */
[----:B------:R-:W-:-:S03]  /*68e0*/  HFMA2 R45, R33, R45, -RZ ;  /* 0x0000002d212d7231 */ /* 0x000fc600001000ff */
[--C-:B------:R-:W-:Y:S02]  /*68f0*/  HADD2.F32 R40, -RZ, R44.reuse.H0_H0 ;  /* 0x2000002cff287230 */ /* 0x100fe40000004100 */
[----:B------:R-:W-:-:S03]  /*6900*/  HADD2.F32 R41, -RZ, R44.H1_H1 ;  /* 0x3000002cff297230 */ /* 0x000fc60000004100 */
[----:B------:R-:W-:-:S04]  /*6910*/  FADD R40, R43, R40 ;  /* 0x000000282b287221 */ /* 0x000fc80000000000 */
        /* <DEDUP_REMOVED lines=15> */
[--C-:B------:R-:W-:Y:S02]  /*6a10*/  HADD2.F32 R40, -RZ, R48.reuse.H0_H0 ;  /* 0x20000030ff287230 */ /* 0x100fe40000004100 */
[----:B------:R-:W-:-:S03]  /*6a20*/  HADD2.F32 R41, -RZ, R48.H1_H1 ;  /* 0x30000030ff297230 */ /* 0x000fc60000004100 */
[----:B------:R-:W-:-:S04]  /*6a30*/  FADD R40, R47, R40 ;  /* 0x000000282f287221 */ /* 0x000fc80000000000 */
[----:B------:R-:W-:Y:S01]  /*6a40*/  FADD R40, R40, R41 ;  /* 0x0000002928287221 */ /* 0x000fe20000000000 */
[--C-:B------:R-:W-:Y:S02]  /*6a50*/  HADD2.F32 R41, -RZ, R49.reuse.H0_H0 ;  /* 0x20000031ff297230 */ /* 0x100fe40000004100 */
[----:B------:R-:W-:-:S03]  /*6a60*/  HADD2.F32 R49, -RZ, R49.H1_H1 ;  /* 0x30000031ff317230 */ /* 0x000fc60000004100 */
        /* <DEDUP_REMOVED lines=8> */
[----:B------:R-:W-:-:S04]  /*6af0*/  FADD R40, R40, R41 ;  /* 0x0000002928287221 */ /* 0x000fc80000000000 */
[----:B------:R-:W-:-:S05]  /*6b00*/  FADD R40, R40, R51 ;  /* 0x0000003328287221 */ /* 0x000fca0000000000 */
[----:B------:R-:W0:Y:S01]  /*6b10*/  SHFL.DOWN PT, R41, R40, 0x1, 0x1f ;  /* 0x08201f0028297f89 */ /* 0x000e2200000e0000 */
[----:B------:R-:W-:Y:S01]  /*6b20*/  ISETP.NE.AND P1, PT, R42, RZ, PT ;  /* 0x000000ff2a00720c */ /* 0x000fe20003f25270 */
[----:B0-----:R-:W-:-:S12]  /*6b30*/  FADD R41, R40, R41 ;  /* 0x0000002928297221 */ /* 0x001fd80000000000 */
[----:B------:R-:W-:-:S05]  /*6b40*/  @!P1 F2FP.F16.F32.PACK_AB R41, RZ, R41 ;  /* 0x00000029ff29923e */ /* 0x000fca00000000ff */
[----:B------:R0:W-:Y:S02]  /*6b50*/  @!P1 STS.U16 [R55], R41 ;  /* 0x0000002937009388 */ /* 0x0001e40000000400 */
[----:B0-----:R-:W-:Y:S01]  /*6b60*/  IADD3 R55, PT, PT, R55, 0x20, RZ ;  /* 0x0000002037377810 */ /* 0x001fe20007ffe0ff */
[----:B------:R-:W-:Y:S06]  /*6b70*/  BRA.U !UP0, `(.L_x_102) ;  /* 0xfffffff108fc7547 */ /* 0x000fec000b83ffff */
[----:B------:R-:W0:Y:S01]  /*6b80*/  S2UR UR4, SR_CgaCtaId ;  /* 0x00000000000479c3 */ /* 0x000e220000008800 */
[----:B------:R-:W-:-:S07]  /*6b90*/  MOV R9, 0x400 ;  /* 0x0000040000097802 */ /* 0x000fce0000000f00 */
[----:B------:R-:W-:Y:S01]  /*6ba0*/  BAR.SYNC.DEFER_BLOCKING 0x0 ;  /* 0x0000000000007b1d */ /* 0x000fe20000010000 */
[----:B------:R-:W-:Y:S02]  /*6bb0*/  IADD3 R49, PT, PT, R9, 0xb60, RZ ;  /* 0x00000b6009317810 */ /* 0x000fe40007ffe0ff */
[----:B------:R-:W-:-:S05]  /*6bc0*/  CS2R.32 R48, SR_CgaSize ;  /* 0x0000000000307805 */ /* 0x000fca0000008a00 */
[----:B------:R-:W-:-:S05]  /*6bd0*/  IMAD R48, R48, -0xa0, RZ ;  /* 0xffffff6030307824 */ /* 0x000fca00078e02ff */
[----:B------:R-:W-:-:S14]  /*6be0*/  R2UR UR12, R48 ;  /* 0x00000000300c72ca */ /* 0x000fdc00000e0000 */
[----:B------:R-:W1:Y:S01]  /*6bf0*/  LDCU UR12, c[0x0][UR12+0x2cc] ;  /* 0x000059800c0c77ac */ /* 0x000e620008000800 */
[----:B------:R-:W-:Y:S02]  /*6c00*/  LOP3.LUT R48, R52, 0x1f, RZ, 0xc0, !PT ;  /* 0x0000001f34307812 */ /* 0x000fe400078ec0ff */
[----:B------:R-:W-:Y:S02]  /*6c10*/  SHF.R.U32.HI R47, RZ, 0x5, R52 ;  /* 0x00000005ff2f7819 */ /* 0x000fe40000011634 */
[----:B0-----:R-:W-:Y:S01]  /*6c20*/  MOV R44, UR4 ;  /* 0x00000004002c7c02 */ /* 0x001fe20008000f00 */
[----:B-1----:R-:W-:-:S03]  /*6c30*/  UIADD3 UR10, UPT, UPT, UR12, -0x3, URZ ;  /* 0xfffffffd0c0a7890 */ /* 0x002fc6000fffe0ff */
[----:B------:R-:W-:Y:S01]  /*6c40*/  LEA R49, R44, R49, 0x18 ;  /* 0x000000312c317211 */ /* 0x000fe200078ec0ff */
[----:B------:R-:W-:-:S03]  /*6c50*/  UISETP.GT.U32.AND UP0, UPT, UR10, -0x3, UPT ;  /* 0xfffffffd0a00788c */ /* 0x000fc6000bf04070 */
[----:B------:R-:W-:-:S05]  /*6c60*/  LEA R10, R52, R49, 0x3 ;  /* 0x00000031340a7211 */ /* 0x000fca00078e18ff */
[----:B------:R-:W0:Y:S02]  /*6c70*/  LDS.U16 R8, [R10] ;  /* 0x000000000a087984 */ /* 0x000e240000000400 */
[----:B0-----:R-:W-:-:S05]  /*6c80*/  HADD2.F32 R8, -RZ, R8.H0_H0 ;  /* 0x20000008ff087230 */ /* 0x001fca0000004100 */
[----:B------:R-:W-:-:S05]  /*6c90*/  FMUL R11, R8, 0.0078125 ;  /* 0x3c000000080b7820 */ /* 0x000fca0000400000 */
[----:B------:R-:W-:-:S05]  /*6ca0*/  F2FP.F16.F32.PACK_AB R12, RZ, R11 ;  /* 0x0000000bff0c723e */ /* 0x000fca00000000ff */
[C---:B------:R-:W-:Y:S02]  /*6cb0*/  HSETP2.GEU.AND P1, PT, |R12|.reuse.H0_H0, 8.523464202880859375e-06, 8.523464202880859375e-06, PT ;  /* 0x008f008f0c007434 */ /* 0x040fe40003f2ea00 */
[----:B------:R-:W-:-:S05]  /*6cc0*/  HSETP2.GT.AND P0, PT, |R12|.H0_H0, RZ.H0_H0, PT ;  /* 0x200000ff0c007234 */ /* 0x000fca0003f04a00 */
[----:B------:R-:W-:-:S13]  /*6cd0*/  PLOP3.LUT P0, PT, P1, P0, PT, 0xf2, 0x2f ;  /* 0x00000000002f781c */ /* 0x000fda0000f01e72 */
[----:B------:R-:W-:-:S04]  /*6ce0*/  @!P0 FFMA R8, R11, -128, R8 ;  /* 0xc30000000b088823 */ /* 0x000fc80000000008 */
[----:B------:R-:W-:-:S05]  /*6cf0*/  @!P0 FFMA R8, R8, 0.0078125, R11 ;  /* 0x3c00000008088823 */ /* 0x000fca000000000b */
[----:B------:R-:W-:-:S05]  /*6d00*/  @!P0 F2FP.F16.F32.PACK_AB R12, RZ, R8 ;  /* 0x00000008ff0c823e */ /* 0x000fca00000000ff */
[----:B------:R-:W-:Y:S01]  /*6d10*/  HADD2.F32 R8, -RZ, R12.H0_H0 ;  /* 0x2000000cff087230 */ /* 0x000fe20000004100 */
[----:B------:R-:W-:-:S04]  /*6d20*/  HSETP2.EQ.AND P0, P1, R12.H0_H0, 0.0226898193359375, 0.007297515869140625, PT ;  /* 0x25cf1f790c007434 */ /* 0x000fc80003902800 */
[----:B------:R-:W-:Y:S01]  /*6d30*/  FFMA R8, R8, 1.4426950216293334961, -RZ ;  /* 0x3fb8aa3b08087823 */ /* 0x000fe200000008ff */
[----:B------:R-:W-:Y:S02]  /*6d40*/  SEL R14, RZ, 0x3c00, !P0 ;  /* 0x00003c00ff0e7807 */ /* 0x000fe40004000000 */
[----:B------:R-:W-:Y:S02]  /*6d50*/  HSETP2.EQ.AND P0, P2, R12.H0_H0, -2.966796875, -2.615234375, PT ;  /* 0xc1efc13b0c007434 */ /* 0x000fe40003a02800 */
[----:B------:R-:W-:Y:S01]  /*6d60*/  SEL R12, RZ, 0x3c00, !P1 ;  /* 0x00003c00ff0c7807 */ /* 0x000fe20004800000 */
[----:B------:R-:W0:Y:S02]  /*6d70*/  MUFU.EX2 R8, R8 ;  /* 0x0000000800087308 */ /* 0x000e240000000800 */
[----:B0-----:R-:W-:-:S05]  /*6d80*/  F2FP.F16.F32.PACK_AB R11, RZ, R8 ;  /* 0x00000008ff0b723e */ /* 0x001fca00000000ff */
[----:B------:R-:W-:Y:S01]  /*6d90*/  HFMA2 R11, R14.H0_H0, -0.0009765625, -0.0009765625, R11.H0_H0 ;  /* 0x940094000e0b7831 */ /* 0x000fe2000004080b */
[----:B------:R-:W-:-:S03]  /*6da0*/  SEL R14, RZ, 0x3c00, !P0 ;  /* 0x00003c00ff0e7807 */ /* 0x000fc60004000000 */
[----:B------:R-:W-:Y:S01]  /*6db0*/  HFMA2 R11, R12.H0_H0, -0.0009765625, -0.0009765625, R11.H0_H0 ;  /* 0x940094000c0b7831 */ /* 0x000fe2000004080b */
[----:B------:R-:W-:-:S03]  /*6dc0*/  SEL R12, RZ, 0x3c00, !P2 ;  /* 0x00003c00ff0c7807 */ /* 0x000fc60005000000 */
[----:B------:R-:W-:-:S04]  /*6dd0*/  HFMA2 R11, R14.H0_H0, 6.103515625e-05, 6.103515625e-05, R11.H0_H0 ;  /* 0x040004000e0b7831 */ /* 0x000fc8000004080b */
[----:B------:R-:W-:Y:S01]  /*6de0*/  HFMA2 R12, R12.H0_H0, 3.0517578125e-05, 3.0517578125e-05, R11.H0_H0 ;  /* 0x020002000c0c7831 */ /* 0x000fe2000004080b */
[----:B------:R-:W-:-:S05]  /*6df0*/  LEA R11, R44, R9, 0x18 ;  /* 0x000000092c0b7211 */ /* 0x000fca00078ec0ff */
[----:B------:R0:W-:Y:S04]  /*6e00*/  STS.U16 [R11+0xb60], R12 ;  /* 0x000b600c0b007388 */ /* 0x0001e80000000400 */
[----:B------:R-:W1:Y:S01]  /*6e10*/  LDS.U16 R8, [R10+0x2] ;  /* 0x000002000a087984 */ /* 0x000e620000000400 */
[----:B0-----:R-:W-:Y:S02]  /*6e20*/  HADD2.F32 R12, -RZ, R12.H0_H0 ;  /* 0x2000000cff0c7230 */ /* 0x001fe40000004100 */
[----:B-1----:R-:W-:-:S05]  /*6e30*/  HADD2.F32 R8, -RZ, R8.H0_H0 ;  /* 0x20000008ff087230 */ /* 0x002fca0000004100 */
        /* <DEDUP_REMOVED lines=21> */
[----:B------:R-:W-:-:S05]  /*6f90*/  HFMA2 R13, R14.H0_H0, 3.0517578125e-05, 3.0517578125e-05, R13.H0_H0 ;  /* 0x020002000e0d7831 */ /* 0x000fca000004080d */
        /* <DEDUP_REMOVED lines=19> */
[----:B------:R-:W-:Y:S02]  /*70d0*/  SEL R17, RZ, 0x3c00, !P0 ;  /* 0x00003c00ff117807 */ /* 0x000fe40004000000 */
[----:B0-----:R-:W-:-:S05]  /*70e0*/  F2FP.F16.F32.PACK_AB R15, RZ, R8 ;  /* 0x00000008ff0f723e */ /* 0x001fca00000000ff */
[----:B------:R-:W-:-:S04]  /*70f0*/  HFMA2 R15, R16.H0_H0, -0.0009765625, -0.0009765625, R15.H0_H0 ;  /* 0x94009400100f7831 */ /* 0x000fc8000004080f */
        /* <DEDUP_REMOVED lines=22> */
[----:B------:R-:W0:Y:S01]  /*7260*/  MUFU.EX2 R8, R8 ;  /* 0x0000000800087308 */ /* 0x000e220000000800 */
[----:B------:R-:W-:Y:S02]  /*7270*/  ISETP.GT.U32.AND P1, PT, R52, 0xf, PT ;  /* 0x0000000f3400780c */ /* 0x000fe40003f24070 */
[----:B0-----:R-:W-:Y:S01]  /*7280*/  F2FP.F16.F32.PACK_AB R10, RZ, R8 ;  /* 0x00000008ff0a723e */ /* 0x001fe200000000ff */
[----:B------:R-:W-:-:S04]  /*7290*/  FADD R8, RZ, R12 ;  /* 0x0000000cff087221 */ /* 0x000fc80000000000 */
[----:B------:R-:W-:Y:S01]  /*72a0*/  HFMA2 R10, R15.H0_H0, -0.0009765625, -0.0009765625, R10.H0_H0 ;  /* 0x940094000f0a7831 */ /* 0x000fe2000004080a */
[----:B------:R-:W-:Y:S01]  /*72b0*/  SEL R15, RZ, 0x3c00, !P0 ;  /* 0x00003c00ff0f7807 */ /* 0x000fe20004000000 */
[----:B------:R-:W-:Y:S01]  /*72c0*/  FADD R13, R13, R8 ;  /* 0x000000080d0d7221 */ /* 0x000fe20000000000 */
[----:B------:R-:W-:Y:S01]  /*72d0*/  ISETP.NE.AND P0, PT, R48, RZ, PT ;  /* 0x000000ff3000720c */ /* 0x000fe20003f05270 */
[----:B------:R-:W-:Y:S01]  /*72e0*/  HFMA2 R10, R17.H0_H0, -0.0009765625, -0.0009765625, R10.H0_H0 ;  /* 0x94009400110a7831 */ /* 0x000fe2000004080a */
[----:B------:R-:W-:Y:S01]  /*72f0*/  SEL R17, RZ, 0x3c00, !P2 ;  /* 0x00003c00ff117807 */ /* 0x000fe20005000000 */
[----:B------:R-:W-:Y:S02]  /*7300*/  FADD R13, R13, R14 ;  /* 0x0000000e0d0d7221 */ /* 0x000fe40000000000 */
[----:B------:R-:W-:-:S04]  /*7310*/  HFMA2 R10, R15.H0_H0, 6.103515625e-05, 6.103515625e-05, R10.H0_H0 ;  /* 0x040004000f0a7831 */ /* 0x000fc8000004080a */
[----:B------:R-:W-:-:S04]  /*7320*/  HFMA2 R10, R17.H0_H0, 3.0517578125e-05, 3.0517578125e-05, R10.H0_H0 ;  /* 0x02000200110a7831 */ /* 0x000fc8000004080a */
[C---:B------:R-:W-:Y:S01]  /*7330*/  @!P0 IADD3 R19, PT, PT, R9.reuse, 0x1364, RZ ;  /* 0x0000136409138810 */ /* 0x040fe20007ffe0ff */
[----:B------:R-:W-:Y:S01]  /*7340*/  HADD2.F32 R8, -RZ, R10.H0_H0 ;  /* 0x2000000aff087230 */ /* 0x000fe20000004100 */
[----:B------:R-:W-:Y:S02]  /*7350*/  PRMT R16, R10, 0x7610, R16 ;  /* 0x000076100a107816 */ /* 0x000fe40000000010 */
[----:B------:R-:W-:Y:S02]  /*7360*/  @!P1 IADD3 R9, PT, PT, R9, 0x1364, RZ ;  /* 0x0000136409099810 */ /* 0x000fe40007ffe0ff */
[----:B------:R-:W-:Y:S01]  /*7370*/  FADD R8, R13, R8 ;  /* 0x000000080d087221 */ /* 0x000fe20000000000 */
[----:B------:R-:W-:Y:S01]  /*7380*/  STS.U16 [R11+0xb66], R16 ;  /* 0x000b66100b007388 */ /* 0x000fe20000000400 */
[----:B------:R-:W-:-:S03]  /*7390*/  @!P1 LEA R9, R44, R9, 0x18 ;  /* 0x000000092c099211 */ /* 0x000fc600078ec0ff */
[----:B------:R-:W0:Y:S01]  /*73a0*/  SHFL.DOWN PT, R13, R8, 0x10, 0x1f ;  /* 0x0a001f00080d7f89 */ /* 0x000e2200000e0000 */
[----:B------:R-:W-:Y:S01]  /*73b0*/  @!P1 LEA R9, R52, R9, 0x2 ;  /* 0x0000000934099211 */ /* 0x000fe200078e10ff */
[----:B0-----:R-:W-:Y:S01]  /*73c0*/  FADD R13, R8, R13 ;  /* 0x0000000d080d7221 */ /* 0x001fe20000000000 */
[----:B------:R-:W-:-:S04]  /*73d0*/  @!P0 LEA R8, R44, R19, 0x18 ;  /* 0x000000132c088211 */ /* 0x000fc800078ec0ff */
[----:B------:R-:W0:Y:S01]  /*73e0*/  SHFL.DOWN PT, R12, R13, 0x8, 0x1f ;  /* 0x09001f000d0c7f89 */ /* 0x000e2200000e0000 */
[----:B------:R-:W-:Y:S01]  /*73f0*/  @!P0 LEA R8, R47, R8, 0x2 ;  /* 0x000000082f088211 */ /* 0x000fe200078e10ff */
[----:B0-----:R-:W-:-:S05]  /*7400*/  FADD R12, R13, R12 ;  /* 0x0000000c0d0c7221 */ /* 0x001fca0000000000 */
        /* <DEDUP_REMOVED lines=19> */
[----:B------:R-:W-:Y:S05]  /*7540*/  BRA.U UP0, `(.L_x_103) ;  /* 0x00000015003c7547 */ /* 0x000fea000b800000 */
[----:B------:R-:W-:Y:S02]  /*7550*/  UISETP.GE.U32.AND UP0, UPT, UR10, 0x3, UPT ;  /* 0x000000030a00788c */ /* 0x000fe4000bf06070 */
[----:B------:R-:W-:Y:S01]  /*7560*/  UIADD3 UR5, UPT, UPT, UR12, -0x2, URZ ;  /* 0xfffffffe0c057890 */ /* 0x000fe2000fffe0ff */
[----:B------:R-:W-:-:S03]  /*7570*/  UMOV UR4, 0x1 ;  /* 0x0000000100047882 */ /* 0x000fc60000000000 */
[----:B------:R-:W-:-:S03]  /*7580*/  ULOP3.LUT UR6, UR5, 0x3, URZ, 0xc0, !UPT ;  /* 0x0000000305067892 */ /* 0x000fc6000f8ec0ff */
[----:B------:R-:W-:Y:S09]  /*7590*/  BRA.U !UP0, `(.L_x_104) ;  /* 0x0000001108087547 */ /* 0x000ff2000b800000 */
[----:B------:R-:W-:Y:S01]  /*75a0*/  ULOP3.LUT UR4, UR5, 0xfffffffc, URZ, 0xc0, !UPT ;  /* 0xfffffffc05047892 */ /* 0x000fe2000f8ec0ff */
[----:B0-----:R-:W-:Y:S02]  /*75b0*/  IADD3 R8, PT, PT, R44, 0x2, RZ ;  /* 0x000000022c087810 */ /* 0x001fe40007ffe0ff */
[----:B------:R-:W-:Y:S01]  /*75c0*/  UMOV UR5, 0x2 ;  /* 0x0000000200057882 */ /* 0x000fe20000000000 */
[----:B------:R-:W-:-:S12]  /*75d0*/  UIADD3 UR4, UPT, UPT, -UR4, URZ, URZ ;  /* 0x000000ff04047290 */ /* 0x000fd8000fffe1ff */
.L_x_131:
[----:B------:R-:W-:Y:S01]  /*75e0*/  UIADD3 UR4, UPT, UPT, UR4, 0x4, URZ ;  /* 0x0000000404047890 */ /* 0x000fe2000fffe0ff */
[----:B------:R-:W-:Y:S03]  /*75f0*/  BSSY.RECONVERGENT B0, `(.L_x_105) ;  /* 0x0000036000007945 */ /* 0x000fe60003800200 */
[----:B------:R-:W-:Y:S01]  /*7600*/  UISETP.NE.AND UP0, UPT, UR4, URZ, UPT ;  /* 0x000000ff0400728c */ /* 0x000fe2000bf05270 */
[----:B0123--:R-:W-:Y:S10]  /*7610*/  @P0 BRA `(.L_x_106) ;  /* 0x0000000000cc0947 */ /* 0x00fff40003800000 */
[----:B------:R-:W0:Y:S01]  /*7620*/  I2F.U32.RP R12, UR12 ;  /* 0x0000000c000c7d06 */ /* 0x000e220008209000 */
[----:B------:R-:W1:Y:S01]  /*7630*/  S2UR UR8, SR_CgaCtaId ;  /* 0x00000000000879c3 */ /* 0x000e620000008800 */
[----:B------:R-:W-:Y:S01]  /*7640*/  HFMA2 R10, -RZ, RZ, 0, 0 ;  /* 0x00000000ff0a7431 */ /* 0x000fe200000001ff */
[----:B------:R-:W-:-:S05]  /*7650*/  ISETP.NE.U32.AND P1, PT, RZ, UR12, PT ;  /* 0x0000000cff007c0c */ /* 0x000fca000bf25070 */
[----:B0-----:R-:W0:Y:S01]  /*7660*/  MUFU.RCP R12, R12 ;  /* 0x0000000c000c7308 */ /* 0x001e220000001000 */
[----:B-1----:R-:W-:Y:S02]  /*7670*/  MOV R44, UR8 ;  /* 0x00000008002c7c02 */ /* 0x002fe40008000f00 */
[----:B0-----:R-:W-:Y:S02]  /*7680*/  IADD3 R13, PT, PT, R12, 0xffffffe, RZ ;  /* 0x0ffffffe0c0d7810 */ /* 0x001fe40007ffe0ff */
[----:B------:R-:W0:Y:S03]  /*7690*/  S2R R12, SR_SWINHI ;  /* 0x00000000000c7919 */ /* 0x000e260000002f00 */
[----:B------:R-:W1:Y:S02]  /*76a0*/  F2I.FTZ.U32.TRUNC.NTZ R11, R13 ;  /* 0x0000000d000b7305 */ /* 0x000e64000021f000 */
[----:B-1----:R-:W-:-:S05]  /*76b0*/  IADD3 R9, PT, PT, RZ, -R11, RZ ;  /* 0x8000000bff097210 */ /* 0x002fca0007ffe0ff */
[----:B------:R-:W-:-:S04]  /*76c0*/  IMAD R9, R9, UR12, RZ ;  /* 0x0000000c09097c24 */ /* 0x000fc8000f8e02ff */
[----:B------:R-:W-:Y:S01]  /*76d0*/  IMAD.HI.U32 R10, R11, R9, R10 ;  /* 0x000000090b0a7227 */ /* 0x000fe200078e000a */
[----:B------:R-:W-:Y:S02]  /*76e0*/  IADD3 R9, PT, PT, R8, -0x1, RZ ;  /* 0xffffffff08097810 */ /* 0x000fe40007ffe0ff */
[----:B------:R-:W-:-:S03]  /*76f0*/  MOV R11, 0x400 ;  /* 0x00000400000b7802 */ /* 0x000fc60000000f00 */
[----:B------:R-:W-:-:S05]  /*7700*/  IMAD.HI.U32 R10, R10, R9, RZ ;  /* 0x000000090a0a7227 */ /* 0x000fca00078e00ff */
[----:B------:R-:W-:-:S05]  /*7710*/  IADD3 R10, PT, PT, -R10, RZ, RZ ;  /* 0x000000ff0a0a7210 */ /* 0x000fca0007ffe1ff */
[----:B------:R-:W-:Y:S01]  /*7720*/  IMAD R13, R10, UR12, R9 ;  /* 0x0000000c0a0d7c24 */ /* 0x000fe2000f8e0209 */
[C---:B------:R-:W-:Y:S02]  /*7730*/  LEA R9, R44.reuse, R11, 0x18 ;  /* 0x0000000b2c097211 */ /* 0x040fe400078ec0ff */
        /* <DEDUP_REMOVED lines=12> */
[----:B-1----:R0:W-:Y:S02]  /*7800*/  ATOM.E.ADD.F32.FTZ.RN.STRONG.GPU P0, RZ, desc[UR14][R10.64], R9 ;  /* 0x800000090aff79a2 */ /* 0x0021e4000c10f30e */
[----:B0-----:R-:W-:Y:S05]  /*7810*/  @P0 BRA `(.L_x_106) ;  /* 0x00000000004c0947 */ /* 0x001fea0003800000 */
[----:B------:R-:W0:Y:S02]  /*7820*/  QSPC.E.S P0, RZ, [R10] ;  /* 0x000000000aff73aa */ /* 0x000e240000000500 */
[----:B0-----:R-:W-:Y:S05]  /*7830*/  @!P0 BRA `(.L_x_107) ;  /* 0x0000000000188947 */ /* 0x001fea0003800000 */
[----:B------:R-:W-:-:S07]  /*7840*/  MOV R12, R10 ;  /* 0x0000000a000c7202 */ /* 0x000fce0000000f00 */
.L_x_108:
[----:B------:R-:W0:Y:S02]  /*7850*/  LDS R10, [R12] ;  /* 0x000000000c0a7984 */ /* 0x000e240000000800 */
[----:B0-----:R-:W-:-:S05]  /*7860*/  FADD R11, R9, R10 ;  /* 0x0000000a090b7221 */ /* 0x001fca0000000000 */
[----:B------:R-:W0:Y:S02]  /*7870*/  ATOMS.CAST.SPIN P0, [R12], R10, R11 ;  /* 0x0000000a0c00758d */ /* 0x000e24000180000b */
[----:B0-----:R-:W-:Y:S05]  /*7880*/  @!P0 BRA `(.L_x_108) ;  /* 0xfffffffc00f08947 */ /* 0x001fea000383ffff */
[----:B------:R-:W-:Y:S05]  /*7890*/  BRA `(.L_x_106) ;  /* 0x00000000002c7947 */ /* 0x000fea0003800000 */
.L_x_107:
[----:B------:R-:W0:Y:S02]  /*78a0*/  QSPC.E.D P0, RZ, [R10] ;  /* 0x000000000aff73aa */ /* 0x000e240000000700 */
[----:B0-----:R-:W-:Y:S05]  /*78b0*/  @!P0 BRA `(.L_x_109) ;  /* 0x0000000000188947 */ /* 0x001fea0003800000 */
.L_x_110:
[----:B------:R-:W2:Y:S02]  /*78c0*/  LD.E R12, [R10] ;  /* 0x000000000a0c7980 */ /* 0x000ea40000100900 */
[----:B--2---:R-:W-:-:S06]  /*78d0*/  FADD R13, R9, R12 ;  /* 0x0000000c090d7221 */ /* 0x004fcc0000000000 */
[----:B------:R-:W2:Y:S02]  /*78e0*/  ATOM.E.CAST.SPIN PT, R13, [R10], R12, R13 ;  /* 0x0000000c0a0d738b */ /* 0x000ea400019e010d */
[----:B--2---:R-:W-:-:S13]  /*78f0*/  ISETP.EQ.U32.AND P0, PT, R13, 0x1, PT ;  /* 0x000000010d00780c */ /* 0x004fda0003f02070 */
[----:B------:R-:W-:Y:S05]  /*7900*/  @!P0 BRA `(.L_x_110) ;  /* 0xfffffffc00ec8947 */ /* 0x000fea000383ffff */
[----:B------:R-:W-:Y:S05]  /*7910*/  BRA `(.L_x_106) ;  /* 0x00000000000c7947 */ /* 0x000fea0003800000 */
.L_x_109:
[----:B------:R-:W2:Y:S02]  /*7920*/  LD.E R12, desc[UR14][R10.64] ;  /* 0x0000000e0a0c7980 */ /* 0x000ea4000c101900 */
[----:B--2---:R-:W-:-:S05]  /*7930*/  FADD R9, R9, R12 ;  /* 0x0000000c09097221 */ /* 0x004fca0000000000 */
[----:B------:R0:W-:Y:S02]  /*7940*/  ST.E desc[UR14][R10.64], R9 ;  /* 0x000000090a007985 */ /* 0x0001e4000c10190e */
.L_x_106:
[----:B------:R-:W-:Y:S05]  /*7950*/  BSYNC.RECONVERGENT B0 ;  /* 0x0000000000007941 */ /* 0x000fea0003800200 */
.L_x_105:
        /* <DEDUP_REMOVED lines=10> */
[----:B------:R-:W1:Y:S01]  /*7a00*/  I2F.U32.RP R12, UR12 ;  /* 0x0000000c000c7d06 */ /* 0x000e620008209000 */
[----:B------:R-:W2:Y:S01]  /*7a10*/  S2UR UR8, SR_CgaCtaId ;  /* 0x00000000000879c3 */ /* 0x000ea20000008800 */
[----:B------:R-:W-:-:S06]  /*7a20*/  ISETP.NE.U32.AND P2, PT, RZ, UR12, PT ;  /* 0x0000000cff007c0c */ /* 0x000fcc000bf45070 */
[----:B-1----:R-:W0:Y:S01]  /*7a30*/  MUFU.RCP R12, R12 ;  /* 0x0000000c000c7308 */ /* 0x002e220000001000 */
[----:B--2---:R-:W-:Y:S02]  /*7a40*/  MOV R44, UR8 ;  /* 0x00000008002c7c02 */ /* 0x004fe40008000f00 */
[----:B0-----:R-:W-:Y:S02]  /*7a50*/  IADD3 R10, PT, PT, R12, 0xffffffe, RZ ;  /* 0x0ffffffe0c0a7810 */ /* 0x001fe40007ffe0ff */
[----:B------:R-:W0:Y:S03]  /*7a60*/  S2R R12, SR_SWINHI ;  /* 0x00000000000c7919 */ /* 0x000e260000002f00 */
[----:B------:R1:W2:Y:S02]  /*7a70*/  F2I.FTZ.U32.TRUNC.NTZ R11, R10 ;  /* 0x0000000a000b7305 */ /* 0x0002a4000021f000 */
[----:B-1----:R-:W-:-:S02]  /*7a80*/  MOV R10, RZ ;  /* 0x000000ff000a7202 */ /* 0x002fc40000000f00 */
[----:B--2---:R-:W-:-:S05]  /*7a90*/  IADD3 R9, PT, PT, RZ, -R11, RZ ;  /* 0x8000000bff097210 */ /* 0x004fca0007ffe0ff */
[----:B------:R-:W-:-:S04]  /*7aa0*/  IMAD R9, R9, UR12, RZ ;  /* 0x0000000c09097c24 */ /* 0x000fc8000f8e02ff */
[----:B------:R-:W-:Y:S01]  /*7ab0*/  IMAD.HI.U32 R9, R11, R9, R10 ;  /* 0x000000090b097227 */ /* 0x000fe200078e000a */
[----:B------:R-:W-:-:S05]  /*7ac0*/  MOV R11, 0x400 ;  /* 0x00000400000b7802 */ /* 0x000fca0000000f00 */
        /* <DEDUP_REMOVED lines=21> */
.L_x_114:
[----:B------:R-:W0:Y:S02]  /*7c20*/  LDS R10, [R12] ;  /* 0x000000000c0a7984 */ /* 0x000e240000000800 */
[----:B0-----:R-:W-:-:S05]  /*7c30*/  FADD R11, R9, R10 ;  /* 0x0000000a090b7221 */ /* 0x001fca0000000000 */
[----:B------:R-:W0:Y:S02]  /*7c40*/  ATOMS.CAST.SPIN P1, [R12], R10, R11 ;  /* 0x0000000a0c00758d */ /* 0x000e24000182000b */
[----:B0-----:R-:W-:Y:S05]  /*7c50*/  @!P1 BRA `(.L_x_114) ;  /* 0xfffffffc00f09947 */ /* 0x001fea000383ffff */
[----:B------:R-:W-:Y:S05]  /*7c60*/  BRA `(.L_x_112) ;  /* 0x00000000002c7947 */ /* 0x000fea0003800000 */
.L_x_113:
[----:B------:R-:W0:Y:S02]  /*7c70*/  QSPC.E.D P1, RZ, [R10] ;  /* 0x000000000aff73aa */ /* 0x000e240000020700 */
[----:B0-----:R-:W-:Y:S05]  /*7c80*/  @!P1 BRA `(.L_x_115) ;  /* 0x0000000000189947 */ /* 0x001fea0003800000 */
.L_x_116:
[----:B------:R-:W2:Y:S02]  /*7c90*/  LD.E R12, [R10] ;  /* 0x000000000a0c7980 */ /* 0x000ea40000100900 */
[----:B--2---:R-:W-:-:S06]  /*7ca0*/  FADD R13, R9, R12 ;  /* 0x0000000c090d7221 */ /* 0x004fcc0000000000 */
[----:B------:R-:W2:Y:S02]  /*7cb0*/  ATOM.E.CAST.SPIN PT, R13, [R10], R12, R13 ;  /* 0x0000000c0a0d738b */ /* 0x000ea400019e010d */
[----:B--2---:R-:W-:-:S13]  /*7cc0*/  ISETP.EQ.U32.AND P1, PT, R13, 0x1, PT ;  /* 0x000000010d00780c */ /* 0x004fda0003f22070 */
[----:B------:R-:W-:Y:S05]  /*7cd0*/  @!P1 BRA `(.L_x_116) ;  /* 0xfffffffc00ec9947 */ /* 0x000fea000383ffff */
[----:B------:R-:W-:Y:S05]  /*7ce0*/  BRA `(.L_x_112) ;  /* 0x00000000000c7947 */ /* 0x000fea0003800000 */
.L_x_115:
[----:B------:R-:W2:Y:S02]  /*7cf0*/  LD.E R12, desc[UR14][R10.64] ;  /* 0x0000000e0a0c7980 */ /* 0x000ea4000c101900 */
[----:B--2---:R-:W-:-:S05]  /*7d00*/  FADD R9, R9, R12 ;  /* 0x0000000c09097221 */ /* 0x004fca0000000000 */
[----:B------:R1:W-:Y:S02]  /*7d10*/  ST.E desc[UR14][R10.64], R9 ;  /* 0x000000090a007985 */ /* 0x0003e4000c10190e */
.L_x_112:
[----:B------:R-:W-:Y:S05]  /*7d20*/  BSYNC.RECONVERGENT B0 ;  /* 0x0000000000007941 */ /* 0x000fea0003800200 */
.L_x_111:
        /* <DEDUP_REMOVED lines=9> */
[----:B------:R-:W2:Y:S01]  /*7dc0*/  I2F.U32.RP R12, UR12 ;  /* 0x0000000c000c7d06 */ /* 0x000ea20008209000 */
[----:B------:R-:W3:Y:S01]  /*7dd0*/  S2UR UR8, SR_CgaCtaId ;  /* 0x00000000000879c3 */ /* 0x000ee20000008800 */
[----:B01----:R-:W-:Y:S01]  /*7de0*/  HFMA2 R10, -RZ, RZ, 0, 0 ;  /* 0x00000000ff0a7431 */ /* 0x003fe200000001ff */
[----:B------:R-:W-:-:S05]  /*7df0*/  ISETP.NE.U32.AND P2, PT, RZ, UR12, PT ;  /* 0x0000000cff007c0c */ /* 0x000fca000bf45070 */
[----:B--2---:R-:W0:Y:S01]  /*7e00*/  MUFU.RCP R12, R12 ;  /* 0x0000000c000c7308 */ /* 0x004e220000001000 */
[----:B---3--:R-:W-:Y:S02]  /*7e10*/  MOV R44, UR8 ;  /* 0x00000008002c7c02 */ /* 0x008fe40008000f00 */
[----:B0-----:R-:W-:Y:S02]  /*7e20*/  IADD3 R13, PT, PT, R12, 0xffffffe, RZ ;  /* 0x0ffffffe0c0d7810 */ /* 0x001fe40007ffe0ff */
[----:B------:R-:W0:Y:S03]  /*7e30*/  S2R R12, SR_SWINHI ;  /* 0x00000000000c7919 */ /* 0x000e260000002f00 */
[----:B------:R-:W1:Y:S02]  /*7e40*/  F2I.FTZ.U32.TRUNC.NTZ R11, R13 ;  /* 0x0000000d000b7305 */ /* 0x000e64000021f000 */
[----:B-1----:R-:W-:-:S05]  /*7e50*/  IADD3 R9, PT, PT, RZ, -R11, RZ ;  /* 0x8000000bff097210 */ /* 0x002fca0007ffe0ff */
[----:B------:R-:W-:-:S04]  /*7e60*/  IMAD R9, R9, UR12, RZ ;  /* 0x0000000c09097c24 */ /* 0x000fc8000f8e02ff */
[----:B------:R-:W-:Y:S01]  /*7e70*/  IMAD.HI.U32 R10, R11, R9, R10 ;  /* 0x000000090b0a7227 */ /* 0x000fe200078e000a */
[----:B------:R-:W-:Y:S02]  /*7e80*/  IADD3 R9, PT, PT, R8, 0x1, RZ ;  /* 0x0000000108097810 */ /* 0x000fe40007ffe0ff */
        /* <DEDUP_REMOVED lines=22> */
.L_x_120:
[----:B------:R-:W0:Y:S02]  /*7ff0*/  LDS R10, [R12] ;  /* 0x000000000c0a7984 */ /* 0x000e240000000800 */
[----:B0-----:R-:W-:-:S05]  /*8000*/  FADD R11, R9, R10 ;  /* 0x0000000a090b7221 */ /* 0x001fca0000000000 */
[----:B------:R-:W0:Y:S02]  /*8010*/  ATOMS.CAST.SPIN P1, [R12], R10, R11 ;  /* 0x0000000a0c00758d */ /* 0x000e24000182000b */
[----:B0-----:R-:W-:Y:S05]  /*8020*/  @!P1 BRA `(.L_x_120) ;  /* 0xfffffffc00f09947 */ /* 0x001fea000383ffff */
[----:B------:R-:W-:Y:S05]  /*8030*/  BRA `(.L_x_118) ;  /* 0x00000000002c7947 */ /* 0x000fea0003800000 */
.L_x_119:
[----:B------:R-:W0:Y:S02]  /*8040*/  QSPC.E.D P1, RZ, [R10] ;  /* 0x000000000aff73aa */ /* 0x000e240000020700 */
[----:B0-----:R-:W-:Y:S05]  /*8050*/  @!P1 BRA `(.L_x_121) ;  /* 0x0000000000189947 */ /* 0x001fea0003800000 */
.L_x_122:
[----:B------:R-:W2:Y:S02]  /*8060*/  LD.E R12, [R10] ;  /* 0x000000000a0c7980 */ /* 0x000ea40000100900 */
[----:B--2---:R-:W-:-:S06]  /*8070*/  FADD R13, R9, R12 ;  /* 0x0000000c090d7221 */ /* 0x004fcc0000000000 */
[----:B------:R-:W2:Y:S02]  /*8080*/  ATOM.E.CAST.SPIN PT, R13, [R10], R12, R13 ;  /* 0x0000000c0a0d738b */ /* 0x000ea400019e010d */
[----:B--2---:R-:W-:-:S13]  /*8090*/  ISETP.EQ.U32.AND P1, PT, R13, 0x1, PT ;  /* 0x000000010d00780c */ /* 0x004fda0003f22070 */
[----:B------:R-:W-:Y:S05]  /*80a0*/  @!P1 BRA `(.L_x_122) ;  /* 0xfffffffc00ec9947 */ /* 0x000fea000383ffff */
[----:B------:R-:W-:Y:S05]  /*80b0*/  BRA `(.L_x_118) ;  /* 0x00000000000c7947 */ /* 0x000fea0003800000 */
.L_x_121:
[----:B------:R-:W2:Y:S02]  /*80c0*/  LD.E R12, desc[UR14][R10.64] ;  /* 0x0000000e0a0c7980 */ /* 0x000ea4000c101900 */
[----:B--2---:R-:W-:-:S05]  /*80d0*/  FADD R9, R9, R12 ;  /* 0x0000000c09097221 */ /* 0x004fca0000000000 */
[----:B------:R2:W-:Y:S02]  /*80e0*/  ST.E desc[UR14][R10.64], R9 ;  /* 0x000000090a007985 */ /* 0x0005e4000c10190e */
.L_x_118:
[----:B------:R-:W-:Y:S05]  /*80f0*/  BSYNC.RECONVERGENT B0 ;  /* 0x0000000000007941 */ /* 0x000fea0003800200 */
.L_x_117:
        /* <DEDUP_REMOVED lines=9> */
[----:B------:R-:W3:Y:S01]  /*8190*/  I2F.U32.RP R12, UR12 ;  /* 0x0000000c000c7d06 */ /* 0x000ee20008209000 */
[----:B------:R-:W4:Y:S01]  /*81a0*/  S2UR UR8, SR_CgaCtaId ;  /* 0x00000000000879c3 */ /* 0x000f220000008800 */
[----:B012---:R-:W-:Y:S02]  /*81b0*/  MOV R10, RZ ;  /* 0x000000ff000a7202 */ /* 0x007fe40000000f00 */
[----:B------:R-:W-:-:S04]  /*81c0*/  ISETP.NE.U32.AND P2, PT, RZ, UR12, PT ;  /* 0x0000000cff007c0c */ /* 0x000fc8000bf45070 */
[----:B---3--:R-:W0:Y:S01]  /*81d0*/  MUFU.RCP R12, R12 ;  /* 0x0000000c000c7308 */ /* 0x008e220000001000 */
[----:B----4-:R-:W-:Y:S02]  /*81e0*/  MOV R44, UR8 ;  /* 0x00000008002c7c02 */ /* 0x010fe40008000f00 */
        /* <DEDUP_REMOVED lines=28> */
[----:B------:R-:W-:Y:S01]  /*83b0*/  BSSY.RECONVERGENT B1, `(.L_x_126) ;  /* 0x0000006000017945 */ /* 0x000fe20003800200 */
[----:B------:R-:W-:-:S07]  /*83c0*/  MOV R12, R10 ;  /* 0x0000000a000c7202 */ /* 0x000fce0000000f00 */
.L_x_127:
[----:B------:R-:W0:Y:S02]  /*83d0*/  LDS R10, [R12] ;  /* 0x000000000c0a7984 */ /* 0x000e240000000800 */
[----:B0-----:R-:W-:-:S05]  /*83e0*/  FADD R11, R9, R10 ;  /* 0x0000000a090b7221 */ /* 0x001fca0000000000 */
[----:B------:R-:W0:Y:S02]  /*83f0*/  ATOMS.CAST.SPIN P1, [R12], R10, R11 ;  /* 0x0000000a0c00758d */ /* 0x000e24000182000b */
[----:B0-----:R-:W-:Y:S05]  /*8400*/  @!P1 BRA `(.L_x_127) ;  /* 0xfffffffc00f09947 */ /* 0x001fea000383ffff */
[----:B------:R-:W-:Y:S05]  /*8410*/  BSYNC.RECONVERGENT B1 ;  /* 0x0000000000017941 */ /* 0x000fea0003800200 */
.L_x_126:
[----:B------:R-:W-:Y:S05]  /*8420*/  BRA `(.L_x_124) ;  /* 0x0000000000347947 */ /* 0x000fea0003800000 */
.L_x_125:
[----:B------:R-:W0:Y:S02]  /*8430*/  QSPC.E.D P1, RZ, [R10] ;  /* 0x000000000aff73aa */ /* 0x000e240000020700 */
[----:B0-----:R-:W-:Y:S05]  /*8440*/  @!P1 BRA `(.L_x_128) ;  /* 0x0000000000209947 */ /* 0x001fea0003800000 */
[----:B------:R-:W-:Y:S01]  /*8450*/  BSSY.RECONVERGENT B1, `(.L_x_129) ;  /* 0x0000006000017945 */ /* 0x000fe20003800200 */
.L_x_130:
[----:B------:R-:W2:Y:S02]  /*8460*/  LD.E R12, [R10] ;  /* 0x000000000a0c7980 */ /* 0x000ea40000100900 */
[----:B--2---:R-:W-:-:S06]  /*8470*/  FADD R13, R9, R12 ;  /* 0x0000000c090d7221 */ /* 0x004fcc0000000000 */
[----:B------:R-:W2:Y:S02]  /*8480*/  ATOM.E.CAST.SPIN PT, R13, [R10], R12, R13 ;  /* 0x0000000c0a0d738b */ /* 0x000ea400019e010d */
[----:B--2---:R-:W-:-:S13]  /*8490*/  ISETP.EQ.U32.AND P1, PT, R13, 0x1, PT ;  /* 0x000000010d00780c */ /* 0x004fda0003f22070 */
[----:B------:R-:W-:Y:S05]  /*84a0*/  @!P1 BRA `(.L_x_130) ;  /* 0xfffffffc00ec9947 */ /* 0x000fea000383ffff */
[----:B------:R-:W-:Y:S05]  /*84b0*/  BSYNC.RECONVERGENT B1 ;  /* 0x0000000000017941 */ /* 0x000fea0003800200 */
.L_x_129:
[----:B------:R-:W-:Y:S05]  /*84c0*/  BRA `(.L_x_124) ;  /* 0x00000000000c7947 */ /* 0x000fea0003800000 */
.L_x_128:
[----:B------:R-:W2:Y:S02]  /*84d0*/  LD.E R12, desc[UR14][R10.64] ;  /* 0x0000000e0a0c7980 */ /* 0x000ea4000c101900 */
[----:B--2---:R-:W-:-:S05]  /*84e0*/  FADD R9, R9, R12 ;  /* 0x0000000c09097221 */ /* 0x004fca0000000000 */
[----:B------:R3:W-:Y:S02]  /*84f0*/  ST.E desc[UR14][R10.64], R9 ;  /* 0x000000090a007985 */ /* 0x0007e4000c10190e */
.L_x_124:
[----:B------:R-:W-:Y:S05]  /*8500*/  BSYNC.RECONVERGENT B0 ;  /* 0x0000000000007941 */ /* 0x000fea0003800200 */
.L_x_123:
        /* <DEDUP_REMOVED lines=11> */
.L_x_104:
[----:B------:R-:W-:-:S09]  /*85c0*/  UISETP.NE.AND UP0, UPT, UR6, URZ, UPT ;  /* 0x000000ff0600728c */ /* 0x000fd2000bf05270 */
[----:B------:R-:W-:Y:S05]  /*85d0*/  BRA.U !UP0, `(.L_x_103) ;  /* 0x0000000508187547 */ /* 0x000fea000b800000 */
[----:B0123--:R-:W-:Y:S01]  /*85e0*/  IADD3 R10, PT, PT, R44, UR4, RZ ;  /* 0x000000042c0a7c10 */ /* 0x00ffe2000fffe0ff */
[----:B------:R-:W-:-:S12]  /*85f0*/  UIADD3 UR5, UPT, UPT, -UR6, URZ, URZ ;  /* 0x000000ff06057290 */ /* 0x000fd8000fffe1ff */
.L_x_140:
[----:B------:R-:W-:Y:S01]  /*8600*/  UIADD3 UR5, UPT, UPT, UR5, 0x1, URZ ;  /* 0x0000000105057890 */ /* 0x000fe2000fffe0ff */
[----:B------:R-:W-:Y:S03]  /*8610*/  BSSY.RECONVERGENT B0, `(.L_x_132) ;  /* 0x0000039000007945 */ /* 0x000fe60003800200 */
[----:B------:R-:W-:Y:S01]  /*8620*/  UISETP.NE.AND UP0, UPT, UR5, URZ, UPT ;  /* 0x000000ff0500728c */ /* 0x000fe2000bf05270 */
[----:B0-----:R-:W-:Y:S10]  /*8630*/  @P0 BRA `(.L_x_133) ;  /* 0x0000000000d80947 */ /* 0x001ff40003800000 */
[----:B------:R-:W0:Y:S01]  /*8640*/  I2F.U32.RP R11, UR12 ;  /* 0x0000000c000b7d06 */ /* 0x000e220008209000 */
[----:B------:R-:W1:Y:S01]  /*8650*/  S2UR UR4, SR_CgaCtaId ;  /* 0x00000000000479c3 */ /* 0x000e620000008800 */
[----:B------:R-:W-:Y:S01]  /*8660*/  HFMA2 R8, -RZ, RZ, 0, 0 ;  /* 0x00000000ff087431 */ /* 0x000fe200000001ff */
[----:B------:R-:W-:-:S05]  /*8670*/  ISETP.NE.U32.AND P2, PT, RZ, UR12, PT ;  /* 0x0000000cff007c0c */ /* 0x000fca000bf45070 */
[----:B0-----:R-:W0:Y:S01]  /*8680*/  MUFU.RCP R11, R11 ;  /* 0x0000000b000b7308 */ /* 0x001e220000001000 */
[----:B-1----:R-:W-:Y:S02]  /*8690*/  MOV R44, UR4 ;  /* 0x00000004002c7c02 */ /* 0x002fe40008000f00 */
[----:B0-----:R-:W-:-:S05]  /*86a0*/  IADD3 R12, PT, PT, R11, 0xffffffe, RZ ;  /* 0x0ffffffe0b0c7810 */ /* 0x001fca0007ffe0ff */
[----:B------:R0:W1:Y:S02]  /*86b0*/  F2I.FTZ.U32.TRUNC.NTZ R9, R12 ;  /* 0x0000000c00097305 */ /* 0x000064000021f000 */
[----:B0-----:R-:W0:Y:S01]  /*86c0*/  S2R R12, SR_SWINHI ;  /* 0x00000000000c7919 */ /* 0x001e220000002f00 */
[----:B-1----:R-:W-:-:S05]  /*86d0*/  IADD3 R13, PT, PT, RZ, -R9, RZ ;  /* 0x80000009ff0d7210 */ /* 0x002fca0007ffe0ff */
[----:B------:R-:W-:-:S04]  /*86e0*/  IMAD R13, R13, UR12, RZ ;  /* 0x0000000c0d0d7c24 */ /* 0x000fc8000f8e02ff */
[----:B------:R-:W-:Y:S01]  /*86f0*/  IMAD.HI.U32 R13, R9, R13, R8 ;  /* 0x0000000d090d7227 */ /* 0x000fe200078e0008 */
[----:B------:R-:W-:-:S04]  /*8700*/  MOV R9, 0x400 ;  /* 0x0000040000097802 */ /* 0x000fc80000000f00 */
[----:B------:R-:W-:Y:S01]  /*8710*/  LEA R11, R44, R9, 0x18 ;  /* 0x000000092c0b7211 */ /* 0x000fe200078ec0ff */
[----:B------:R-:W-:Y:S01]  /*8720*/  IMAD.HI.U32 R8, R13, R10, RZ ;  /* 0x0000000a0d087227 */ /* 0x000fe200078e00ff */
[----:B------:R-:W-:-:S04]  /*8730*/  IADD3 R9, PT, PT, R9, 0x1360, RZ ;  /* 0x0000136009097810 */ /* 0x000fc80007ffe0ff */
[----:B------:R-:W-:Y:S01]  /*8740*/  IADD3 R13, PT, PT, -R8, RZ, RZ ;  /* 0x000000ff080d7210 */ /* 0x000fe20007ffe1ff */
[----:B------:R-:W1:Y:S01]  /*8750*/  LDS R11, [R11+0x1360] ;  /* 0x001360000b0b7984 */ /* 0x000e620000000800 */
[----:B------:R-:W-:-:S03]  /*8760*/  LEA R9, R44, R9, 0x18 ;  /* 0x000000092c097211 */ /* 0x000fc600078ec0ff */
[----:B------:R-:W-:Y:S01]  /*8770*/  IMAD R13, R13, UR12, R10 ;  /* 0x0000000c0d0d7c24 */ /* 0x000fe2000f8e020a */
[----:B------:R-:W-:Y:S02]  /*8780*/  MOV R8, R9 ;  /* 0x0000000900087202 */ /* 0x000fe40000000f00 */
[----:B0-----:R-:W-:Y:S02]  /*8790*/  MOV R9, R12 ;  /* 0x0000000c00097202 */ /* 0x001fe40000000f00 */
[----:B------:R-:W-:-:S13]  /*87a0*/  ISETP.GE.U32.AND P1, PT, R13, UR12, PT ;  /* 0x0000000c0d007c0c */ /* 0x000fda000bf26070 */
        /* <DEDUP_REMOVED lines=12> */
.L_x_136:
[----:B------:R-:W0:Y:S02]  /*8870*/  LDS R8, [R12] ;  /* 0x000000000c087984 */ /* 0x000e240000000800 */
[----:B0-----:R-:W-:-:S05]  /*8880*/  FADD R9, R11, R8 ;  /* 0x000000080b097221 */ /* 0x001fca0000000000 */
[----:B------:R-:W0:Y:S02]  /*8890*/  ATOMS.CAST.SPIN P1, [R12], R8, R9 ;  /* 0x000000080c00758d */ /* 0x000e240001820009 */
[----:B0-----:R-:W-:Y:S05]  /*88a0*/  @!P1 BRA `(.L_x_136) ;  /* 0xfffffffc00f09947 */ /* 0x001fea000383ffff */
[----:B------:R-:W-:Y:S05]  /*88b0*/  BSYNC.RECONVERGENT B1 ;  /* 0x0000000000017941 */ /* 0x000fea0003800200 */
.L_x_135:
[----:B------:R-:W-:Y:S05]  /*88c0*/  BRA `(.L_x_133) ;  /* 0x0000000000347947 */ /* 0x000fea0003800000 */
.L_x_134:
[----:B------:R-:W0:Y:S02]  /*88d0*/  QSPC.E.D P1, RZ, [R8] ;  /* 0x0000000008ff73aa */ /* 0x000e240000020700 */
[----:B0-----:R-:W-:Y:S05]  /*88e0*/  @!P1 BRA `(.L_x_137) ;  /* 0x0000000000209947 */ /* 0x001fea0003800000 */
[----:B------:R-:W-:Y:S01]  /*88f0*/  BSSY.RECONVERGENT B1, `(.L_x_138) ;  /* 0x0000006000017945 */ /* 0x000fe20003800200 */
.L_x_139:
[----:B------:R-:W2:Y:S02]  /*8900*/  LD.E R12, [R8] ;  /* 0x00000000080c7980 */ /* 0x000ea40000100900 */
[----:B--2---:R-:W-:-:S06]  /*8910*/  FADD R13, R11, R12 ;  /* 0x0000000c0b0d7221 */ /* 0x004fcc0000000000 */
[----:B------:R-:W2:Y:S02]  /*8920*/  ATOM.E.CAST.SPIN PT, R13, [R8], R12, R13 ;  /* 0x0000000c080d738b */ /* 0x000ea400019e010d */
[----:B--2---:R-:W-:-:S13]  /*8930*/  ISETP.EQ.U32.AND P1, PT, R13, 0x1, PT ;  /* 0x000000010d00780c */ /* 0x004fda0003f22070 */
[----:B------:R-:W-:Y:S05]  /*8940*/  @!P1 BRA `(.L_x_139) ;  /* 0xfffffffc00ec9947 */ /* 0x000fea000383ffff */
[----:B------:R-:W-:Y:S05]  /*8950*/  BSYNC.RECONVERGENT B1 ;  /* 0x0000000000017941 */ /* 0x000fea0003800200 */
.L_x_138:
[----:B------:R-:W-:Y:S05]  /*8960*/  BRA `(.L_x_133) ;  /* 0x00000000000c7947 */ /* 0x000fea0003800000 */
.L_x_137:
[----:B------:R-:W2:Y:S02]  /*8970*/  LD.E R12, desc[UR14][R8.64] ;  /* 0x0000000e080c7980 */ /* 0x000ea4000c101900 */
[----:B--2---:R-:W-:-:S05]  /*8980*/  FADD R11, R11, R12 ;  /* 0x0000000c0b0b7221 */ /* 0x004fca0000000000 */
[----:B------:R0:W-:Y:S02]  /*8990*/  ST.E desc[UR14][R8.64], R11 ;  /* 0x0000000b08007985 */ /* 0x0001e4000c10190e */
.L_x_133:
[----:B------:R-:W-:Y:S05]  /*89a0*/  BSYNC.RECONVERGENT B0 ;  /* 0x0000000000007941 */ /* 0x000fea0003800200 */
.L_x_132:
        /* <DEDUP_REMOVED lines=9> */
.L_x_103:
[----:B------:R-:W-:Y:S01]  /*8a40*/  ISETP.GT.U32.AND P0, PT, R52, 0x3ff, PT ;  /* 0x000003ff3400780c */ /* 0x000fe20003f04070 */
[----:B------:R-:W-:-:S12]  /*8a50*/  BSSY.RECONVERGENT B0, `(.L_x_141) ;  /* 0x000001e000007945 */ /* 0x000fd80003800200 */
[----:B------:R-:W-:Y:S05]  /*8a60*/  @P0 BRA `(.L_x_142) ;  /* 0x0000000000700947 */ /* 0x000fea0003800000 */
[----:B------:R-:W4:Y:S01]  /*8a70*/  S2UR UR4, SR_CgaCtaId ;  /* 0x00000000000479c3 */ /* 0x000f220000008800 */
[----:B0123--:R-:W-:Y:S02]  /*8a80*/  MOV R9, 0x400 ;  /* 0x0000040000097802 */ /* 0x00ffe40000000f00 */
[----:B------:R-:W-:Y:S02]  /*8a90*/  IADD3 R10, PT, PT, R2, R49, RZ ;  /* 0x00000031020a7210 */ /* 0x000fe40007ffe0ff */
[----:B------:R-:W-:Y:S02]  /*8aa0*/  MOV R11, R52 ;  /* 0x00000034000b7202 */ /* 0x000fe40000000f00 */
[----:B----4-:R-:W-:-:S04]  /*8ab0*/  MOV R44, UR4 ;  /* 0x00000004002c7c02 */ /* 0x010fc80008000f00 */
[----:B------:R-:W-:-:S06]  /*8ac0*/  LEA R9, R44, R9, 0x18 ;  /* 0x000000092c097211 */ /* 0x000fcc00078ec0ff */
[----:B------:R-:W0:Y:S02]  /*8ad0*/  LDS R9, [R9+0x1360] ;  /* 0x0013600009097984 */ /* 0x000e240000000800 */
.L_x_145:
[----:B------:R-:W1:Y:S01]  /*8ae0*/  LDS.U16 R8, [R10] ;  /* 0x000000000a087984 */ /* 0x000e620000000400 */
[----:B0-----:R-:W0:Y:S01]  /*8af0*/  MUFU.RCP R12, R9 ;  /* 0x00000009000c7308 */ /* 0x001e220000001000 */
[----:B------:R-:W-:Y:S01]  /*8b00*/  BSSY.RECONVERGENT B1, `(.L_x_143) ;  /* 0x000000e000017945 */ /* 0x000fe20003800200 */
[C---:B------:R-:W-:Y:S02]  /*8b10*/  ISETP.GE.U32.AND P1, PT, R11.reuse, 0x300, PT ;  /* 0x000003000b00780c */ /* 0x040fe40003f26070 */
[----:B------:R-:W-:Y:S01]  /*8b20*/  IADD3 R11, PT, PT, R11, 0x100, RZ ;  /* 0x000001000b0b7810 */ /* 0x000fe20007ffe0ff */
[----:B0-----:R-:W-:-:S04]  /*8b30*/  FFMA R13, -R9, R12, 1 ;  /* 0x3f800000090d7423 */ /* 0x001fc8000000010c */
[----:B------:R-:W-:Y:S01]  /*8b40*/  FFMA R13, R12, R13, R12 ;  /* 0x0000000d0c0d7223 */ /* 0x000fe2000000000c */
[----:B-1----:R-:W-:-:S04]  /*8b50*/  HADD2.F32 R8, -RZ, R8.H0_H0 ;  /* 0x20000008ff087230 */ /* 0x002fc80000004100 */
[----:B------:R-:W0:Y:S01]  /*8b60*/  FCHK P0, R8, R9 ;  /* 0x0000000908007302 */ /* 0x000e220000000000 */
[----:B------:R-:W-:-:S04]  /*8b70*/  FFMA R12, R8, R13, RZ ;  /* 0x0000000d080c7223 */ /* 0x000fc800000000ff */
[----:B------:R-:W-:-:S04]  /*8b80*/  FFMA R14, -R9, R12, R8 ;  /* 0x0000000c090e7223 */ /* 0x000fc80000000108 */
[----:B------:R-:W-:Y:S01]  /*8b90*/  FFMA R12, R13, R14, R12 ;  /* 0x0000000e0d0c7223 */ /* 0x000fe2000000000c */
[----:B0-----:R-:W-:Y:S06]  /*8ba0*/  @!P0 BRA `(.L_x_144) ;  /* 0x00000000000c8947 */ /* 0x001fec0003800000 */
[----:B------:R-:W-:-:S07]  /*8bb0*/  MOV R12, 0x8bd0 ;  /* 0x00008bd0000c7802 */ /* 0x000fce0000000f00 */
[----:B------:R-:W-:Y:S05]  /*8bc0*/  CALL.REL.NOINC `($__internal_2_$__cuda_sm3x_div_rn_noftz_f32_slowpath) ;  /* 0x000000b400d47944 */ /* 0x000fea0003c00000 */
[----:B------:R-:W-:-:S07]  /*8bd0*/  MOV R12, R8 ;  /* 0x00000008000c7202 */ /* 0x000fce0000000f00 */
.L_x_144:
[----:B------:R-:W-:Y:S05]  /*8be0*/  BSYNC.RECONVERGENT B1 ;  /* 0x0000000000017941 */ /* 0x000fea0003800200 */
.L_x_143:
[----:B------:R-:W-:-:S05]  /*8bf0*/  F2FP.F16.F32.PACK_AB R12, RZ, R12 ;  /* 0x0000000cff0c723e */ /* 0x000fca00000000ff */
[----:B------:R0:W-:Y:S02]  /*8c00*/  STS.U16 [R10], R12 ;  /* 0x0000000c0a007388 */ /* 0x0001e40000000400 */
[----:B0-----:R-:W-:Y:S01]  /*8c10*/  IADD3 R10, PT, PT, R10, 0x200, RZ ;  /* 0x000002000a0a7810 */ /* 0x001fe20007ffe0ff */
[----:B------:R-:W-:Y:S06]  /*8c20*/  @!P1 BRA `(.L_x_145) ;  /* 0xfffffffc00ac9947 */ /* 0x000fec000383ffff */
.L_x_142:
[----:B------:R-:W-:Y:S05]  /*8c30*/  BSYNC.RECONVERGENT B0 ;  /* 0x0000000000007941 */ /* 0x000fea0003800200 */
.L_x_141:
[----:B------:R-:W4:Y:S01]  /*8c40*/  LDCU.64 UR4, c[0x0][0x3a0] ;  /* 0x00007400ff0477ac */ /* 0x000f220008000a00 */
[----:B------:R-:W-:Y:S01]  /*8c50*/  HFMA2 R12, -RZ, RZ, 0, 0 ;  /* 0x00000000ff0c7431 */ /* 0x000fe200000001ff */
[----:B------:R-:W-:Y:S02]  /*8c60*/  MOV R46, R6 ;  /* 0x00000006002e7202 */ /* 0x000fe40000000f00 */
[----:B------:R-:W-:Y:S01]  /*8c70*/  MOV R45, R5 ;  /* 0x00000005002d7202 */ /* 0x000fe20000000f00 */
[----:B------:R-:W-:Y:S01]  /*8c80*/  BAR.SYNC.DEFER_BLOCKING 0x0 ;  /* 0x0000000000007b1d */ /* 0x000fe20000010000 */
[----:B----4-:R-:W-:-:S05]  /*8c90*/  IADD3 R50, P0, PT, R56, UR4, RZ ;  /* 0x0000000438327c10 */ /* 0x010fca000ff1e0ff */
[----:B------:R-:W-:Y:S01]  /*8ca0*/  UMOV UR4, URZ ;  /* 0x000000ff00047c82 */ /* 0x000fe20008000000 */
[----:B------:R-:W-:-:S07]  /*8cb0*/  IADD3.X R51, PT, PT, R57, UR5, RZ, P0, !PT ;  /* 0x0000000539337c10 */ /* 0x000fce00087fe4ff */
.L_x_146:
[----:B------:R-:W4:Y:S01]  /*8cc0*/  LDC.64 R36, c[0x0][0x3a0] ;  /* 0x0000e800ff247b82 */ /* 0x000f220000000a00 */
[----:B------:R-:W5:Y:S04]  /*8cd0*/  LDG.E.128 R32, desc[UR14][R50.64+-0x60] ;  /* 0xffffa00e32207981 */ /* 0x000f68000c1e1d00 */
[----:B------:R-:W5:Y:S04]  /*8ce0*/  LDG.E.128 R20, desc[UR14][R50.64+-0x40] ;  /* 0xffffc00e32147981 */ /* 0x000f68000c1e1d00 */
[----:B0123--:R-:W2:Y:S04]  /*8cf0*/  LDG.E.128 R8, desc[UR14][R50.64+-0x20] ;  /* 0xffffe00e32087981 */ /* 0x00fea8000c1e1d00 */
[----:B------:R-:W3:Y:S04]  /*8d00*/  LDG.E.128 R28, desc[UR14][R50.64] ;  /* 0x0000000e321c7981 */ /* 0x000ee8000c1e1d00 */
[----:B------:R-:W3:Y:S04]  /*8d10*/  LDG.E.128 R24, desc[UR14][R50.64+0x20] ;  /* 0x0000200e32187981 */ /* 0x000ee8000c1e1d00 */
[----:B------:R-:W0:Y:S01]  /*8d20*/  LDS.128 R40, [R45+-0x80] ;  /* 0xffff80002d287984 */ /* 0x000e220000000c00 */
[----:B----4-:R-:W-:-:S03]  /*8d30*/  IMAD.WIDE.U32 R36, R46, 0x2, R36 ;  /* 0x000000022e247825 */ /* 0x010fc600078e0024 */
[----:B------:R-:W4:Y:S04]  /*8d40*/  LDG.E.128 R16, desc[UR14][R50.64+0x40] ;  /* 0x0000400e32107981 */ /* 0x000f28000c1e1d00 */
[----:B------:R-:W0:Y:S02]  /*8d50*/  LDG.E.128 R36, desc[UR14][R36.64] ;  /* 0x0000000e24247981 */ /* 0x000e24000c1e1d00 */
[----:B0-----:R-:W-:-:S05]  /*8d60*/  HMUL2 R40, R40, R36 ;  /* 0x0000002428287232 */ /* 0x001fca0000000000 */
[----:B------:R-:W-:-:S05]  /*8d70*/  HADD2.F32 R13, -RZ, R40.H0_H0 ;  /* 0x20000028ff0d7230 */ /* 0x000fca0000004100 */
[----:B------:R-:W-:Y:S02]  /*8d80*/  FADD R36, R13, R12 ;  /* 0x0000000c0d247221 */ /* 0x000fe40000000000 */
[----:B------:R-:W4:Y:S01]  /*8d90*/  LDG.E.128 R12, desc[UR14][R50.64+0x60] ;  /* 0x0000600e320c7981 */ /* 0x000f22000c1e1d00 */
[----:B------:R-:W-:Y:S02]  /*8da0*/  HFMA2 R41, R41, R37, -RZ ;  /* 0x0000002529297231 */ /* 0x000fe400001000ff */
[----:B------:R-:W-:-:S05]  /*8db0*/  HADD2.F32 R37, -RZ, R40.H1_H1 ;  /* 0x30000028ff257230 */ /* 0x000fca0000004100 */
[----:B------:R-:W-:Y:S01]  /*8dc0*/  FADD R36, R36, R37 ;  /* 0x0000002524247221 */ /* 0x000fe20000000000 */
[--C-:B------:R-:W-:Y:S02]  /*8dd0*/  HADD2.F32 R37, -RZ, R41.reuse.H0_H0 ;  /* 0x20000029ff257230 */ /* 0x100fe40000004100 */
[----:B------:R-:W-:Y:S02]  /*8de0*/  HMUL2 R42, R42, R38 ;  /* 0x000000262a2a7232 */ /* 0x000fe40000000000 */
[----:B------:R-:W-:Y:S02]  /*8df0*/  HADD2.F32 R41, -RZ, R41.H1_H1 ;  /* 0x30000029ff297230 */ /* 0x000fe40000004100 */
[----:B------:R-:W-:Y:S01]  /*8e00*/  FADD R36, R36, R37 ;  /* 0x0000002524247221 */ /* 0x000fe20000000000 */
[----:B------:R-:W-:-:S03]  /*8e10*/  HADD2.F32 R37, -RZ, R42.H0_H0 ;  /* 0x2000002aff257230 */ /* 0x000fc60000004100 */
[----:B------:R-:W-:Y:S01]  /*8e20*/  FADD R36, R36, R41 ;  /* 0x0000002924247221 */ /* 0x000fe20000000000 */
[----:B------:R-:W-:-:S03]  /*8e30*/  HFMA2 R43, R43, R39, -RZ ;  /* 0x000000272b2b7231 */ /* 0x000fc600001000ff */
[----:B------:R-:W-:Y:S02]  /*8e40*/  FADD R40, R36, R37 ;  /* 0x0000002524287221 */ /* 0x000fe40000000000 */
[----:B------:R-:W5:Y:S01]  /*8e50*/  LDS.128 R36, [R45+-0x60] ;  /* 0xffffa0002d247984 */ /* 0x000f620000000c00 */
[----:B------:R-:W-:-:S05]  /*8e60*/  HADD2.F32 R41, -RZ, R42.H1_H1 ;  /* 0x3000002aff297230 */ /* 0x000fca0000004100 */
[----:B------:R-:W-:Y:S01]  /*8e70*/  FADD R40, R40, R41 ;  /* 0x0000002928287221 */ /* 0x000fe20000000000 */
[--C-:B------:R-:W-:Y:S02]  /*8e80*/  HADD2.F32 R41, -RZ, R43.reuse.H0_H0 ;  /* 0x2000002bff297230 */ /* 0x100fe40000004100 */
[----:B------:R-:W-:-:S03]  /*8e90*/  HADD2.F32 R43, -RZ, R43.H1_H1 ;  /* 0x3000002bff2b7230 */ /* 0x000fc60000004100 */
[----:B------:R-:W-:-:S04]  /*8ea0*/  FADD R40, R40, R41 ;  /* 0x0000002928287221 */ /* 0x000fc80000000000 */
[----:B------:R-:W-:Y:S01]  /*8eb0*/  FADD R40, R40, R43 ;  /* 0x0000002b28287221 */ /* 0x000fe20000000000 */
[----:B-----5:R-:W-:-:S05]  /*8ec0*/  HMUL2 R32, R36, R32 ;  /* 0x0000002024207232 */ /* 0x020fca0000000000 */
[----:B------:R-:W-:Y:S02]  /*8ed0*/  HADD2.F32 R41, -RZ, R32.H0_H0 ;  /* 0x20000020ff297230 */ /* 0x000fe40000004100 */
[----:B------:R-:W-:-:S03]  /*8ee0*/  HFMA2 R33, R37, R33, -RZ ;  /* 0x0000002125217231 */ /* 0x000fc600001000ff */
[----:B------:R-:W-:Y:S01]  /*8ef0*/  FADD R40, R40, R41 ;  /* 0x0000002928287221 */ /* 0x000fe20000000000 */
[----:B------:R-:W-:-:S05]  /*8f00*/  HADD2.F32 R41, -RZ, R32.H1_H1 ;  /* 0x30000020ff297230 */ /* 0x000fca0000004100 */
[----:B------:R-:W-:Y:S02]  /*8f10*/  FADD R32, R40, R41 ;  /* 0x0000002928207221 */ /* 0x000fe40000000000 */
[----:B------:R-:W0:Y:S01]  /*8f20*/  LDS.128 R40, [R45+-0x40] ;  /* 0xffffc0002d287984 */ /* 0x000e220000000c00 */
[--C-:B------:R-:W-:Y:S02]  /*8f30*/  HADD2.F32 R37, -RZ, R33.reuse.H0_H0 ;  /* 0x20000021ff257230 */ /* 0x100fe40000004100 */
[----:B------:R-:W-:Y:S02]  /*8f40*/  HMUL2 R34, R38, R34 ;  /* 0x0000002226227232 */ /* 0x000fe40000000000 */
[----:B------:R-:W-:Y:S02]  /*8f50*/  HADD2.F32 R33, -RZ, R33.H1_H1 ;  /* 0x30000021ff217230 */ /* 0x000fe40000004100 */
[----:B------:R-:W-:Y:S01]  /*8f60*/  FADD R32, R32, R37 ;  /* 0x0000002520207221 */ /* 0x000fe20000000000 */
[----:B------:R-:W-:-:S03]  /*8f70*/  HFMA2 R35, R39, R35, -RZ ;  /* 0x0000002327237231 */ /* 0x000fc600001000ff */
[----:B------:R-:W-:Y:S01]  /*8f80*/  FADD R32, R32, R33 ;  /* 0x0000002120207221 */ /* 0x000fe20000000000 */
[----:B------:R-:W-:-:S05]  /*8f90*/  HADD2.F32 R33, -RZ, R34.H0_H0 ;  /* 0x20000022ff217230 */ /* 0x000fca0000004100 */
[----:B------:R-:W-:Y:S01]  /*8fa0*/  FADD R32, R32, R33 ;  /* 0x0000002120207221 */ /* 0x000fe20000000000 */
[----:B------:R-:W-:-:S05]  /*8fb0*/  HADD2.F32 R33, -RZ, R34.H1_H1 ;  /* 0x30000022ff217230 */ /* 0x000fca0000004100 */
[----:B------:R-:W-:Y:S01]  /*8fc0*/  FADD R32, R32, R33 ;  /* 0x0000002120207221 */ /* 0x000fe20000000000 */
[--C-:B------:R-:W-:Y:S02]  /*8fd0*/  HADD2.F32 R33, -RZ, R35.reuse.H0_H0 ;  /* 0x20000023ff217230 */ /* 0x100fe40000004100 */
[----:B------:R-:W-:-:S03]  /*8fe0*/  HADD2.F32 R35, -RZ, R35.H1_H1 ;  /* 0x30000023ff237230 */ /* 0x000fc60000004100 */
[----:B------:R-:W-:-:S04]  /*8ff0*/  FADD R32, R32, R33 ;  /* 0x0000002120207221 */ /* 0x000fc80000000000 */
[----:B------:R-:W-:Y:S02]  /*9000*/  FADD R36, R32, R35 ;  /* 0x0000002320247221 */ /* 0x000fe40000000000 */
[----:B------:R-:W2:Y:S01]  /*9010*/  LDS.128 R32, [R45+-0x20] ;  /* 0xffffe0002d207984 */ /* 0x000ea20000000c00 */
[----:B0-----:R-:W-:Y:S02]  /*9020*/  HMUL2 R20, R40, R20 ;  /* 0x0000001428147232 */ /* 0x001fe40000000000 */
        /* <DEDUP_REMOVED lines=14> */
[----:B------:R-:W3:Y:S02]  /*9110*/  LDS.128 R20, [R45] ;  /* 0x000000002d147984 */ /* 0x000ee40000000c00 */
[----:B------:R-:W-:Y:S01]  /*9120*/  FADD R36, R36, R37 ;  /* 0x0000002524247221 */ /* 0x000fe20000000000 */
[--C-:B------:R-:W-:Y:S02]  /*9130*/  HADD2.F32 R37, -RZ, R43.reuse.H0_H0 ;  /* 0x2000002bff257230 */ /* 0x100fe40000004100 */
[----:B------:R-:W-:Y:S02]  /*9140*/  HADD2.F32 R43, -RZ, R43.H1_H1 ;  /* 0x3000002bff2b7230 */ /* 0x000fe40000004100 */
[----:B--2---:R-:W-:Y:S02]  /*9150*/  HMUL2 R8, R32, R8 ;  /* 0x0000000820087232 */ /* 0x004fe40000000000 */
        /* <DEDUP_REMOVED lines=20> */
[----:B---3--:R-:W-:Y:S02]  /*92a0*/  HMUL2 R20, R20, R28 ;  /* 0x0000001c14147232 */ /* 0x008fe40000000000 */
        /* <DEDUP_REMOVED lines=15> */
[----:B------:R-:W4:Y:S02]  /*93a0*/  LDS.128 R20, [R45+0x40] ;  /* 0x000040002d147984 */ /* 0x000f240000000c00 */
[----:B------:R-:W-:Y:S01]  /*93b0*/  FADD R28, R29, R28 ;  /* 0x0000001c1d1c7221 */ /* 0x000fe20000000000 */
[----:B------:R-:W-:-:S03]  /*93c0*/  HADD2.F32 R29, -RZ, R32.H0_H0 ;  /* 0x20000020ff1d7230 */ /* 0x000fc60000004100 */
[----:B------:R-:W-:Y:S01]  /*93d0*/  FADD R28, R28, R31 ;  /* 0x0000001f1c1c7221 */ /* 0x000fe20000000000 */
[----:B0-----:R-:W-:Y:S02]  /*93e0*/  HMUL2 R8, R8, R24 ;  /* 0x0000001808087232 */ /* 0x001fe40000000000 */
        /* <DEDUP_REMOVED lines=21> */
[----:B----4-:R-:W-:Y:S02]  /*9540*/  HMUL2 R16, R20, R16 ;  /* 0x0000001014107232 */ /* 0x010fe40000000000 */
        /* <DEDUP_REMOVED lines=20> */
[----:B------:R-:W-:Y:S01]  /*9690*/  FADD R16, R16, R23 ;  /* 0x0000001710107221 */ /* 0x000fe20000000000 */
[----:B0-----:R-:W-:Y:S02]  /*96a0*/  HMUL2 R8, R8, R12 ;  /* 0x0000000c08087232 */ /* 0x001fe40000000000 */
[----:B------:R-:W-:-:S03]  /*96b0*/  HFMA2 R13, R9, R13, -RZ ;  /* 0x0000000d090d7231 */ /* 0x000fc600001000ff */
        /* <DEDUP_REMOVED lines=12> */
[----:B------:R-:W-:Y:S02]  /*9780*/  UISETP.GE.U32.AND UP0, UPT, UR4, 0x380, UPT ;  /* 0x000003800400788c */ /* 0x000fe4000bf06070 */
        /* <DEDUP_REMOVED lines=13> */
[----:B------:R-:W0:Y:S01]  /*9860*/  SHFL.DOWN PT, R9, R12, 0x1, 0x1f ;  /* 0x08201f000c097f89 */ /* 0x000e2200000e0000 */
[----:B------:R-:W-:Y:S01]  /*9870*/  LOP3.LUT R45, R52, 0x1, RZ, 0xc0, !PT ;  /* 0x00000001342d7812 */ /* 0x000fe200078ec0ff */
[----:B------:R-:W-:Y:S01]  /*9880*/  UISETP.GT.U32.AND UP0, UPT, UR10, -0x3, UPT ;  /* 0xfffffffd0a00788c */ /* 0x000fe2000bf04070 */
[----:B------:R-:W-:Y:S02]  /*9890*/  LOP3.LUT R10, R48, 0x1e, RZ, 0xc0, !PT ;  /* 0x0000001e300a7812 */ /* 0x000fe400078ec0ff */
[----:B------:R-:W-:Y:S02]  /*98a0*/  ISETP.NE.AND P0, PT, R45, RZ, PT ;  /* 0x000000ff2d00720c */ /* 0x000fe40003f05270 */
[----:B------:R-:W-:Y:S01]  /*98b0*/  LEA R33, R47, R10, 0x5 ;  /* 0x0000000a2f217211 */ /* 0x000fe200078e28ff */
[----:B0-----:R-:W-:-:S10]  /*98c0*/  FADD R8, R12, R9 ;  /* 0x000000090c087221 */ /* 0x001fd40000000000 */
[----:B------:R-:W-:-:S05]  /*98d0*/  @!P0 F2FP.F16.F32.PACK_AB R8, RZ, R8 ;  /* 0x00000008ff08823e */ /* 0x000fca00000000ff */
[----:B------:R0:W-:Y:S01]  /*98e0*/  @!P0 STS.U16 [R33+UR7], R8 ;  /* 0x0000000821008988 */ /* 0x0001e20008000407 */
[----:B------:R-:W-:Y:S06]  /*98f0*/  BAR.SYNC.DEFER_BLOCKING 0x0 ;  /* 0x0000000000007b1d */ /* 0x000fec0000010000 */
[----:B------:R-:W-:Y:S05]  /*9900*/  BRA.U UP0, `(.L_x_147) ;  /* 0x0000001100147547 */ /* 0x000fea000b800000 */
[----:B------:R-:W1:Y:S01]  /*9910*/  S2UR UR4, SR_CgaCtaId ;  /* 0x00000000000479c3 */ /* 0x000e620000008800 */
[----:B------:R-:W-:Y:S02]  /*9920*/  UISETP.GE.U32.AND UP0, UPT, UR10, 0x3, UPT ;  /* 0x000000030a00788c */ /* 0x000fe4000bf06070 */
[----:B------:R-:W-:-:S04]  /*9930*/  UIADD3 UR5, UPT, UPT, UR12, -0x2, URZ ;  /* 0xfffffffe0c057890 */ /* 0x000fc8000fffe0ff */
[----:B------:R-:W-:Y:S01]  /*9940*/  ULOP3.LUT UR6, UR5, 0x3, URZ, 0xc0, !UPT ;  /* 0x0000000305067892 */ /* 0x000fe2000f8ec0ff */
[----:B-1----:R-:W-:Y:S01]  /*9950*/  MOV R44, UR4 ;  /* 0x00000004002c7c02 */ /* 0x002fe20008000f00 */
[----:B------:R-:W-:Y:S02]  /*9960*/  UMOV UR4, 0x400 ;  /* 0x0000040000047882 */ /* 0x000fe40000000000 */
[----:B------:R-:W-:Y:S01]  /*9970*/  UIADD3 UR4, UPT, UPT, UR4, 0xa50, URZ ;  /* 0x00000a5004047890 */ /* 0x000fe2000fffe0ff */
[----:B------:R-:W-:-:S13]  /*9980*/  R2UR UR11, R44 ;  /* 0x000000002c0b72ca */ /* 0x000fda00000e0000 */
[----:B------:R-:W-:-:S03]  /*9990*/  ULEA UR11, UR11, UR4, 0x18 ;  /* 0x000000040b0b7291 */ /* 0x000fc6000f8ec0ff */
[----:B------:R-:W-:-:S03]  /*99a0*/  UMOV UR4, 0x1 ;  /* 0x0000000100047882 */ /* 0x000fc60000000000 */
[----:B0-----:R-:W-:Y:S01]  /*99b0*/  LEA R8, R52, UR11, 0x2 ;  /* 0x0000000b34087c11 */ /* 0x001fe2000f8e10ff */
[----:B------:R-:W-:Y:S06]  /*99c0*/  BRA.U !UP0, `(.L_x_148) ;  /* 0x0000000908f47547 */ /* 0x000fec000b800000 */
[----:B------:R-:W-:Y:S01]  /*99d0*/  ULOP3.LUT UR4, UR5, 0xfffffffc, URZ, 0xc0, !UPT ;  /* 0xfffffffc05047892 */ /* 0x000fe2000f8ec0ff */
[----:B------:R-:W-:Y:S02]  /*99e0*/  IADD3 R9, PT, PT, R44, 0x2, RZ ;  /* 0x000000022c097810 */ /* 0x000fe40007ffe0ff */
[----:B------:R-:W-:Y:S01]  /*99f0*/  UMOV UR5, 0x2 ;  /* 0x0000000200057882 */ /* 0x000fe20000000000 */
[----:B------:R-:W-:-:S12]  /*9a00*/  UIADD3 UR4, UPT, UPT, -UR4, URZ, URZ ;  /* 0x000000ff04047290 */ /* 0x000fd8000fffe1ff */
.L_x_165:
[----:B------:R-:W-:Y:S01]  /*9a10*/  ISETP.NE.AND P1, PT, R52, RZ, PT ;  /* 0x000000ff3400720c */ /* 0x000fe20003f25270 */
[----:B------:R-:W-:Y:S01]  /*9a20*/  UIADD3 UR4, UPT, UPT, UR4, 0x4, URZ ;  /* 0x0000000404047890 */ /* 0x000fe2000fffe0ff */
[----:B------:R-:W-:Y:S03]  /*9a30*/  BSSY.RECONVERGENT B0, `(.L_x_149) ;  /* 0x0000027000007945 */ /* 0x000fe60003800200 */
[----:B------:R-:W-:-:S08]  /*9a40*/  UISETP.NE.AND UP0, UPT, UR4, URZ, UPT ;  /* 0x000000ff0400728c */ /* 0x000fd0000bf05270 */
[----:B01----:R-:W-:Y:S05]  /*9a50*/  @P1 BRA `(.L_x_150) ;  /* 0x0000000000901947 */ /* 0x003fea0003800000 */
[----:B------:R-:W0:Y:S01]  /*9a60*/  I2F.U32.RP R12, UR12 ;  /* 0x0000000c000c7d06 */ /* 0x000e220008209000 */
[----:B------:R-:W-:Y:S01]  /*9a70*/  HFMA2 R10, -RZ, RZ, 0, 0 ;  /* 0x00000000ff0a7431 */ /* 0x000fe200000001ff */
[----:B------:R-:W-:-:S06]  /*9a80*/  ISETP.NE.U32.AND P2, PT, RZ, UR12, PT ;  /* 0x0000000cff007c0c */ /* 0x000fcc000bf45070 */
[----:B0-----:R-:W0:Y:S02]  /*9a90*/  MUFU.RCP R12, R12 ;  /* 0x0000000c000c7308 */ /* 0x001e240000001000 */
[----:B0-----:R-:W-:-:S06]  /*9aa0*/  IADD3 R13, PT, PT, R12, 0xffffffe, RZ ;  /* 0x0ffffffe0c0d7810 */ /* 0x001fcc0007ffe0ff */
[----:B------:R0:W1:Y:S02]  /*9ab0*/  F2I.FTZ.U32.TRUNC.NTZ R11, R13 ;  /* 0x0000000d000b7305 */ /* 0x000064000021f000 */
[----:B0-----:R-:W0:Y:S01]  /*9ac0*/  S2R R13, SR_CgaCtaId ;  /* 0x00000000000d7919 */ /* 0x001e220000008800 */
[----:B-1----:R-:W-:-:S05]  /*9ad0*/  IADD3 R15, PT, PT, RZ, -R11, RZ ;  /* 0x8000000bff0f7210 */ /* 0x002fca0007ffe0ff */
[----:B------:R-:W-:-:S04]  /*9ae0*/  IMAD R15, R15, UR12, RZ ;  /* 0x0000000c0f0f7c24 */ /* 0x000fc8000f8e02ff */
[----:B------:R-:W-:Y:S01]  /*9af0*/  IMAD.HI.U32 R11, R11, R15, R10 ;  /* 0x0000000f0b0b7227 */ /* 0x000fe200078e000a */
[----:B------:R-:W-:-:S05]  /*9b00*/  IADD3 R10, PT, PT, R9, -0x1, RZ ;  /* 0xffffffff090a7810 */ /* 0x000fca0007ffe0ff */
[----:B------:R-:W-:-:S05]  /*9b10*/  IMAD.HI.U32 R11, R11, R10, RZ ;  /* 0x0000000a0b0b7227 */ /* 0x000fca00078e00ff */
[----:B------:R-:W-:-:S05]  /*9b20*/  IADD3 R11, PT, PT, -R11, RZ, RZ ;  /* 0x000000ff0b0b7210 */ /* 0x000fca0007ffe1ff */
[----:B------:R-:W-:Y:S01]  /*9b30*/  IMAD R10, R11, UR12, R10 ;  /* 0x0000000c0b0a7c24 */ /* 0x000fe2000f8e020a */
[----:B------:R-:W-:-:S04]  /*9b40*/  MOV R11, 0x400 ;  /* 0x00000400000b7802 */ /* 0x000fc80000000f00 */
[----:B------:R-:W-:Y:S02]  /*9b50*/  ISETP.GE.U32.AND P0, PT, R10, UR12, PT ;  /* 0x0000000c0a007c0c */ /* 0x000fe4000bf06070 */
[C---:B------:R-:W-:Y:S02]  /*9b60*/  IADD3 R12, PT, PT, R11.reuse, 0x850, RZ ;  /* 0x000008500b0c7810 */ /* 0x040fe40007ffe0ff */
[----:B------:R-:W-:Y:S02]  /*9b70*/  IADD3 R14, PT, PT, R11, 0xb50, RZ ;  /* 0x00000b500b0e7810 */ /* 0x000fe40007ffe0ff */
[C---:B0-----:R-:W-:Y:S02]  /*9b80*/  LEA R12, R13.reuse, R12, 0x18 ;  /* 0x0000000c0d0c7211 */ /* 0x041fe400078ec0ff */
[----:B------:R-:W-:Y:S02]  /*9b90*/  LEA R14, R13, R14, 0x18 ;  /* 0x0000000e0d0e7211 */ /* 0x000fe400078ec0ff */
[----:B------:R-:W-:-:S02]  /*9ba0*/  R2UR UR8, R12 ;  /* 0x000000000c0872ca */ /* 0x000fc400000e0000 */
[----:B------:R-:W-:Y:S02]  /*9bb0*/  R2UR UR13, R14 ;  /* 0x000000000e0d72ca */ /* 0x000fe400000e0000 */
[----:B------:R-:W-:-:S04]  /*9bc0*/  @P0 IADD3 R10, PT, PT, R10, -UR12, RZ ;  /* 0x8000000c0a0a0c10 */ /* 0x000fc8000fffe0ff */
[----:B------:R-:W-:-:S13]  /*9bd0*/  ISETP.GE.U32.AND P0, PT, R10, UR12, PT ;  /* 0x0000000c0a007c0c */ /* 0x000fda000bf06070 */
[----:B------:R-:W-:Y:S02]  /*9be0*/  @P0 IADD3 R10, PT, PT, R10, -UR12, RZ ;  /* 0x8000000c0a0a0c10 */ /* 0x000fe4000fffe0ff */
[----:B------:R-:W-:Y:S02]  /*9bf0*/  @!P2 LOP3.LUT R10, RZ, UR12, RZ, 0x33, !PT ;  /* 0x0000000cff0aac12 */ /* 0x000fe4000f8e33ff */
[----:B------:R-:W-:Y:S02]  /*9c00*/  PLOP3.LUT P0, PT, PT, PT, PT, 0x80, 0x8 ;  /* 0x000000000008781c */ /* 0x000fe40003f0f070 */
[----:B------:R-:W-:-:S13]  /*9c10*/  R2UR UR9, R10 ;  /* 0x000000000a0972ca */ /* 0x000fda00000e0000 */
[----:B------:R-:W-:Y:S02]  /*9c20*/  UPRMT UR8, UR9, 0x654, UR8 ;  /* 0x0000065409087896 */ /* 0x000fe40008000008 */
[----:B------:R-:W-:-:S03]  /*9c30*/  UPRMT UR9, UR9, 0x654, UR13 ;  /* 0x0000065409097896 */ /* 0x000fc6000800000d */
[----:B------:R-:W-:-:S09]  /*9c40*/  UMOV UR13, 0x10 ;  /* 0x00000010000d7882 */ /* 0x000fd20000000000 */
.L_x_151:
[----:B------:R-:W-:Y:S01]  /*9c50*/  @P0 ELECT P2, URZ, PT ;  /* 0x0000000000ff082f */ /* 0x000fe20003840000 */
[----:B------:R0:W-:-:S12]  /*9c60*/  UBLKCP.S.S [UR8], [UR11], UR13 ;  /* 0x000000080b0073ba */ /* 0x0001d8000800060d */
[----:B------:R-:W-:Y:S02]  /*9c70*/  @P2 PLOP3.LUT P0, PT, P2, PT, PT, 0x8, 0x80 ;  /* 0x000000000080281c */ /* 0x000fe4000170e170 */
[----:B------:R-:W-:-:S11]  /*9c80*/  PLOP3.LUT P2, PT, PT, PT, PT, 0x8, 0x80 ;  /* 0x000000000080781c */ /* 0x000fd60003f4e170 */
[----:B0-----:R-:W-:Y:S05]  /*9c90*/  @P0 BRA.U.ANY `(.L_x_151) ;  /* 0xfffffffd00ec0947 */ /* 0x001fea000393ffff */
.L_x_150:
[----:B------:R-:W-:Y:S05]  /*9ca0*/  BSYNC.RECONVERGENT B0 ;  /* 0x0000000000007941 */ /* 0x000fea0003800200 */
.L_x_149:
[----:B------:R-:W0:Y:S01]  /*9cb0*/  S2UR UR8, SR_CgaCtaId ;  /* 0x00000000000879c3 */ /* 0x000e220000008800 */
[----:B------:R-:W-:Y:S02]  /*9cc0*/  MOV R11, 0x400 ;  /* 0x00000400000b7802 */ /* 0x000fe40000000f00 */
[----:B------:R-:W-:Y:S02]  /*9cd0*/  SHF.L.U32 R10, RZ, 0x1f, RZ ;  /* 0x0000001fff0a7819 */ /* 0x000fe400000006ff */
[----:B------:R-:W-:Y:S02]  /*9ce0*/  IADD3 R13, PT, PT, R11, 0xb50, RZ ;  /* 0x00000b500b0d7810 */ /* 0x000fe40007ffe0ff */
[----:B------:R-:W-:Y:S02]  /*9cf0*/  ISETP.GT.U32.AND P2, PT, R52, 0x3f, PT ;  /* 0x0000003f3400780c */ /* 0x000fe40003f44070 */
[----:B0-----:R-:W-:-:S04]  /*9d00*/  MOV R44, UR8 ;  /* 0x00000008002c7c02 */ /* 0x001fc80008000f00 */
[----:B------:R-:W-:-:S04]  /*9d10*/  LEA R13, R44, R13, 0x18 ;  /* 0x0000000d2c0d7211 */ /* 0x000fc800078ec0ff */
[----:B------:R-:W0:Y:S02]  /*9d20*/  SYNCS.PHASECHK.TRANS64.TRYWAIT P0, [R13+URZ], R10 ;  /* 0x0000000a0d0075a7 */ /* 0x000e2400080011ff */
[----:B0-----:R-:W-:Y:S05]  /*9d30*/  @!P0 BRA `(.L_x_152) ;  /* 0x0000009c00548947 */ /* 0x001fea0003800000 */
.L_x_324:
[----:B------:R-:W-:Y:S01]  /*9d40*/  @!P2 LDS R12, [R54] ;  /* 0x00000000360ca984 */ /* 0x000fe20000000800 */
[----:B------:R-:W-:Y:S03]  /*9d50*/  BSSY.RECONVERGENT B0, `(.L_x_153) ;  /* 0x0000025000007945 */ /* 0x000fe60003800200 */
[----:B------:R-:W0:Y:S02]  /*9d60*/  @!P2 LDS R15, [R8] ;  /* 0x00000000080fa984 */ /* 0x000e240000000800 */
[----:B0-----:R-:W-:-:S05]  /*9d70*/  @!P2 HADD2 R15, R15, R12 ;  /* 0x0000000c0f0fa230 */ /* 0x001fca0000000000 */
[----:B------:R0:W-:Y:S01]  /*9d80*/  @!P2 STS [R8], R15 ;  /* 0x0000000f0800a388 */ /* 0x0001e20000000800 */
[----:B------:R-:W-:Y:S06]  /*9d90*/  BAR.SYNC.DEFER_BLOCKING 0x0 ;  /* 0x0000000000007b1d */ /* 0x000fec0000010000 */
[----:B------:R-:W-:Y:S05]  /*9da0*/  @P1 BRA `(.L_x_154) ;  /* 0x00000000007c1947 */ /* 0x000fea0003800000 */
[----:B------:R-:W1:Y:S01]  /*9db0*/  I2F.U32.RP R16, UR12 ;  /* 0x0000000c00107d06 */ /* 0x000e620008209000 */
[----:B------:R-:W-:Y:S02]  /*9dc0*/  ISETP.NE.U32.AND P3, PT, RZ, UR12, PT ;  /* 0x0000000cff007c0c */ /* 0x000fe4000bf65070 */
[----:B------:R-:W-:-:S05]  /*9dd0*/  R2UR UR13, R13 ;  /* 0x000000000d0d72ca */ /* 0x000fca00000e0000 */
[----:B-1----:R-:W1:Y:S02]  /*9de0*/  MUFU.RCP R16, R16 ;  /* 0x0000001000107308 */ /* 0x002e640000001000 */
[----:B-1----:R-:W-:-:S06]  /*9df0*/  IADD3 R14, PT, PT, R16, 0xffffffe, RZ ;  /* 0x0ffffffe100e7810 */ /* 0x002fcc0007ffe0ff */
[----:B0-----:R0:W1:Y:S02]  /*9e00*/  F2I.FTZ.U32.TRUNC.NTZ R15, R14 ;  /* 0x0000000e000f7305 */ /* 0x001064000021f000 */
[----:B0-----:R-:W-:Y:S01]  /*9e10*/  HFMA2 R14, -RZ, RZ, 0, 0 ;  /* 0x00000000ff0e7431 */ /* 0x001fe200000001ff */
[----:B-1----:R-:W-:-:S05]  /*9e20*/  IADD3 R17, PT, PT, RZ, -R15, RZ ;  /* 0x8000000fff117210 */ /* 0x002fca0007ffe0ff */
[----:B------:R-:W-:-:S04]  /*9e30*/  IMAD R17, R17, UR12, RZ ;  /* 0x0000000c11117c24 */ /* 0x000fc8000f8e02ff */
[----:B------:R-:W-:Y:S01]  /*9e40*/  IMAD.HI.U32 R12, R15, R17, R14 ;  /* 0x000000110f0c7227 */ /* 0x000fe200078e000e */
[----:B------:R-:W-:-:S04]  /*9e50*/  IADD3 R15, PT, PT, R11, 0x850, RZ ;  /* 0x000008500b0f7810 */ /* 0x000fc80007ffe0ff */
[----:B------:R-:W-:Y:S01]  /*9e60*/  LEA R15, R44, R15, 0x18 ;  /* 0x0000000f2c0f7211 */ /* 0x000fe200078ec0ff */
[----:B------:R-:W-:-:S03]  /*9e70*/  IMAD.HI.U32 R12, R12, R9, RZ ;  /* 0x000000090c0c7227 */ /* 0x000fc600078e00ff */
[----:B------:R-:W-:Y:S02]  /*9e80*/  R2UR UR8, R15 ;  /* 0x000000000f0872ca */ /* 0x000fe400000e0000 */
[----:B------:R-:W-:-:S05]  /*9e90*/  IADD3 R12, PT, PT, -R12, RZ, RZ ;  /* 0x000000ff0c0c7210 */ /* 0x000fca0007ffe1ff */
[----:B------:R-:W-:-:S05]  /*9ea0*/  IMAD R12, R12, UR12, R9 ;  /* 0x0000000c0c0c7c24 */ /* 0x000fca000f8e0209 */
[----:B------:R-:W-:-:S13]  /*9eb0*/  ISETP.GE.U32.AND P0, PT, R12, UR12, PT ;  /* 0x0000000c0c007c0c */ /* 0x000fda000bf06070 */
        /* <DEDUP_REMOVED lines=9> */
.L_x_155:
[----:B------:R-:W-:Y:S01]  /*9f50*/  @P0 ELECT P3, URZ, PT ;  /* 0x0000000000ff082f */ /* 0x000fe20003860000 */
[----:B------:R1:W-:-:S12]  /*9f60*/  UBLKCP.S.S [UR8], [UR11], UR13 ;  /* 0x000000080b0073ba */ /* 0x0003d8000800060d */
[----:B------:R-:W-:Y:S02]  /*9f70*/  @P3 PLOP3.LUT P0, PT, P3, PT, PT, 0x8, 0x80 ;  /* 0x000000000080381c */ /* 0x000fe40001f0e170 */
[----:B------:R-:W-:-:S11]  /*9f80*/  PLOP3.LUT P3, PT, PT, PT, PT, 0x8, 0x80 ;  /* 0x000000000080781c */ /* 0x000fd60003f6e170 */
[----:B-1----:R-:W-:Y:S05]  /*9f90*/  @P0 BRA.U.ANY `(.L_x_155) ;  /* 0xfffffffd00ec0947 */ /* 0x002fea000393ffff */
.L_x_154:
[----:B------:R-:W-:Y:S05]  /*9fa0*/  BSYNC.RECONVERGENT B0 ;  /* 0x0000000000007941 */ /* 0x000fea0003800200 */
.L_x_153:
[----:B------:R-:W1:Y:S02]  /*9fb0*/  SYNCS.PHASECHK.TRANS64.TRYWAIT P0, [R13+URZ], R10 ;  /* 0x0000000a0d0075a7 */ /* 0x000e6400080011ff */
[----:B-1----:R-:W-:Y:S05]  /*9fc0*/  @!P0 BRA `(.L_x_156) ;  /* 0x0000009800bc8947 */ /* 0x002fea0003800000 */
.L_x_325:
[----:B------:R-:W-:Y:S01]  /*9fd0*/  @!P2 LDS R12, [R54] ;  /* 0x00000000360ca984 */ /* 0x000fe20000000800 */
[----:B------:R-:W-:Y:S03]  /*9fe0*/  BSSY.RECONVERGENT B0, `(.L_x_157) ;  /* 0x0000026000007945 */ /* 0x000fe60003800200 */
[----:B0-----:R-:W0:Y:S02]  /*9ff0*/  @!P2 LDS R15, [R8] ;  /* 0x00000000080fa984 */ /* 0x001e240000000800 */
[----:B0-----:R-:W-:-:S05]  /*a000*/  @!P2 HADD2 R15, R15, R12 ;  /* 0x0000000c0f0fa230 */ /* 0x001fca0000000000 */
[----:B------:R0:W-:Y:S01]  /*a010*/  @!P2 STS [R8], R15 ;  /* 0x0000000f0800a388 */ /* 0x0001e20000000800 */
[----:B------:R-:W-:Y:S06]  /*a020*/  BAR.SYNC.DEFER_BLOCKING 0x0 ;  /* 0x0000000000007b1d */ /* 0x000fec0000010000 */
[----:B------:R-:W-:Y:S05]  /*a030*/  @P1 BRA `(.L_x_158) ;  /* 0x0000000000801947 */ /* 0x000fea0003800000 */
[----:B------:R-:W1:Y:S01]  /*a040*/  I2F.U32.RP R16, UR12 ;  /* 0x0000000c00107d06 */ /* 0x000e620008209000 */
[----:B------:R-:W-:Y:S01]  /*a050*/  HFMA2 R14, -RZ, RZ, 0, 0 ;  /* 0x00000000ff0e7431 */ /* 0x000fe200000001ff */
[----:B------:R-:W-:Y:S02]  /*a060*/  IADD3 R12, PT, PT, R9, 0x1, RZ ;  /* 0x00000001090c7810 */ /* 0x000fe40007ffe0ff */
[----:B------:R-:W-:Y:S02]  /*a070*/  ISETP.NE.U32.AND P3, PT, RZ, UR12, PT ;  /* 0x0000000cff007c0c */ /* 0x000fe4000bf65070 */
[----:B------:R-:W-:Y:S02]  /*a080*/  R2UR UR13, R13 ;  /* 0x000000000d0d72ca */ /* 0x000fe400000e0000 */
[----:B-1----:R-:W1:Y:S02]  /*a090*/  MUFU.RCP R16, R16 ;  /* 0x0000001000107308 */ /* 0x002e640000001000 */
[----:B-1----:R-:W-:-:S06]  /*a0a0*/  IADD3 R17, PT, PT, R16, 0xffffffe, RZ ;  /* 0x0ffffffe10117810 */ /* 0x002fcc0007ffe0ff */
[----:B0-----:R-:W0:Y:S02]  /*a0b0*/  F2I.FTZ.U32.TRUNC.NTZ R15, R17 ;  /* 0x00000011000f7305 */ /* 0x001e24000021f000 */
[----:B0-----:R-:W-:-:S05]  /*a0c0*/  IADD3 R19, PT, PT, RZ, -R15, RZ ;  /* 0x8000000fff137210 */ /* 0x001fca0007ffe0ff */
[----:B------:R-:W-:-:S04]  /*a0d0*/  IMAD R19, R19, UR12, RZ ;  /* 0x0000000c13137c24 */ /* 0x000fc8000f8e02ff */
[----:B------:R-:W-:-:S06]  /*a0e0*/  IMAD.HI.U32 R19, R15, R19, R14 ;  /* 0x000000130f137227 */ /* 0x000fcc00078e000e */
[----:B------:R-:W-:-:S05]  /*a0f0*/  IMAD.HI.U32 R14, R19, R12, RZ ;  /* 0x0000000c130e7227 */ /* 0x000fca00078e00ff */
[----:B------:R-:W-:-:S05]  /*a100*/  IADD3 R15, PT, PT, -R14, RZ, RZ ;  /* 0x000000ff0e0f7210 */ /* 0x000fca0007ffe1ff */
[----:B------:R-:W-:Y:S01]  /*a110*/  IMAD R12, R15, UR12, R12 ;  /* 0x0000000c0f0c7c24 */ /* 0x000fe2000f8e020c */
[----:B------:R-:W-:-:S04]  /*a120*/  IADD3 R15, PT, PT, R11, 0x850, RZ ;  /* 0x000008500b0f7810 */ /* 0x000fc80007ffe0ff */
[----:B------:R-:W-:Y:S02]  /*a130*/  ISETP.GE.U32.AND P0, PT, R12, UR12, PT ;  /* 0x0000000c0c007c0c */ /* 0x000fe4000bf06070 */
[----:B------:R-:W-:-:S04]  /*a140*/  LEA R15, R44, R15, 0x18 ;  /* 0x0000000f2c0f7211 */ /* 0x000fc800078ec0ff */
[----:B------:R-:W-:-:S07]  /*a150*/  R2UR UR8, R15 ;  /* 0x000000000f0872ca */ /* 0x000fce00000e0000 */
        /* <DEDUP_REMOVED lines=9> */
.L_x_159:
[----:B------:R-:W-:Y:S01]  /*a1f0*/  @P0 ELECT P3, URZ, PT ;  /* 0x0000000000ff082f */ /* 0x000fe20003860000 */
[----:B------:R1:W-:-:S12]  /*a200*/  UBLKCP.S.S [UR8], [UR11], UR13 ;  /* 0x000000080b0073ba */ /* 0x0003d8000800060d */
[----:B------:R-:W-:Y:S02]  /*a210*/  @P3 PLOP3.LUT P0, PT, P3, PT, PT, 0x8, 0x80 ;  /* 0x000000000080381c */ /* 0x000fe40001f0e170 */
[----:B------:R-:W-:-:S11]  /*a220*/  PLOP3.LUT P3, PT, PT, PT, PT, 0x8, 0x80 ;  /* 0x000000000080781c */ /* 0x000fd60003f6e170 */
[----:B-1----:R-:W-:Y:S05]  /*a230*/  @P0 BRA.U.ANY `(.L_x_159) ;  /* 0xfffffffd00ec0947 */ /* 0x002fea000393ffff */
.L_x_158:
[----:B------:R-:W-:Y:S05]  /*a240*/  BSYNC.RECONVERGENT B0 ;  /* 0x0000000000007941 */ /* 0x000fea0003800200 */
.L_x_157:
[----:B------:R-:W1:Y:S02]  /*a250*/  SYNCS.PHASECHK.TRANS64.TRYWAIT P0, [R13+URZ], R10 ;  /* 0x0000000a0d0075a7 */ /* 0x000e6400080011ff */
[----:B-1----:R-:W-:Y:S05]  /*a260*/  @!P0 BRA `(.L_x_160) ;  /* 0x0000009800208947 */ /* 0x002fea0003800000 */
.L_x_326:
        /* <DEDUP_REMOVED lines=11> */
[----:B------:R-:W-:Y:S02]  /*a320*/  IADD3 R11, PT, PT, R11, 0x850, RZ ;  /* 0x000008500b0b7810 */ /* 0x000fe40007ffe0ff */
[----:B------:R-:W-:Y:S02]  /*a330*/  R2UR UR13, R13 ;  /* 0x000000000d0d72ca */ /* 0x000fe400000e0000 */
[----:B------:R-:W-:-:S04]  /*a340*/  LEA R11, R44, R11, 0x18 ;  /* 0x0000000b2c0b7211 */ /* 0x000fc800078ec0ff */
[----:B------:R-:W-:Y:S01]  /*a350*/  R2UR UR8, R11 ;  /* 0x000000000b0872ca */ /* 0x000fe200000e0000 */
        /* <DEDUP_REMOVED lines=19> */
.L_x_163:
[----:B------:R-:W-:Y:S01]  /*a490*/  @P0 ELECT P1, URZ, PT ;  /* 0x0000000000ff082f */ /* 0x000fe20003820000 */
[----:B------:R1:W-:-:S12]  /*a4a0*/  UBLKCP.S.S [UR8], [UR11], UR13 ;  /* 0x000000080b0073ba */ /* 0x0003d8000800060d */
[----:B------:R-:W-:Y:S02]  /*a4b0*/  @P1 PLOP3.LUT P0, PT, P1, PT, PT, 0x8, 0x80 ;  /* 0x000000000080181c */ /* 0x000fe40000f0e170 */
[----:B------:R-:W-:-:S11]  /*a4c0*/  PLOP3.LUT P1, PT, PT, PT, PT, 0x8, 0x80 ;  /* 0x000000000080781c */ /* 0x000fd60003f2e170 */
[----:B-1----:R-:W-:Y:S05]  /*a4d0*/  @P0 BRA.U.ANY `(.L_x_163) ;  /* 0xfffffffd00ec0947 */ /* 0x002fea000393ffff */
.L_x_162:
[----:B------:R-:W-:Y:S05]  /*a4e0*/  BSYNC.RECONVERGENT B0 ;  /* 0x0000000000007941 */ /* 0x000fea0003800200 */
.L_x_161:
[----:B------:R-:W1:Y:S02]  /*a4f0*/  SYNCS.PHASECHK.TRANS64.TRYWAIT P0, [R13+URZ], R10 ;  /* 0x0000000a0d0075a7 */ /* 0x000e6400080011ff */
[----:B-1----:R-:W-:Y:S05]  /*a500*/  @!P0 BRA `(.L_x_164) ;  /* 0x0000009400848947 */ /* 0x002fea0003800000 */
.L_x_327:
[----:B------:R-:W-:Y:S01]  /*a510*/  @!P2 LDS R10, [R54] ;  /* 0x00000000360aa984 */ /* 0x000fe20000000800 */
[----:B------:R-:W-:Y:S01]  /*a520*/  IADD3 R9, PT, PT, R9, 0x4, RZ ;  /* 0x0000000409097810 */ /* 0x000fe20007ffe0ff */
[----:B------:R-:W-:Y:S02]  /*a530*/  UIADD3 UR5, UPT, UPT, UR5, 0x4, URZ ;  /* 0x0000000405057890 */ /* 0x000fe4000fffe0ff */
[----:B------:R-:W1:Y:S02]  /*a540*/  @!P2 LDS R11, [R8] ;  /* 0x00000000080ba984 */ /* 0x000e640000000800 */
[----:B-1----:R-:W-:-:S05]  /*a550*/  @!P2 HADD2 R11, R11, R10 ;  /* 0x0000000a0b0ba230 */ /* 0x002fca0000000000 */
[----:B------:R1:W-:Y:S01]  /*a560*/  @!P2 STS [R8], R11 ;  /* 0x0000000b0800a388 */ /* 0x0003e20000000800 */
[----:B------:R-:W-:Y:S06]  /*a570*/  BAR.SYNC.DEFER_BLOCKING 0x0 ;  /* 0x0000000000007b1d */ /* 0x000fec0000010000 */
[----:B------:R-:W-:Y:S05]  /*a580*/  BRA.U UP0, `(.L_x_165) ;  /* 0xfffffff500207547 */ /* 0x000fea000b83ffff */
[----:B------:R-:W-:-:S12]  /*a590*/  UIADD3 UR4, UPT, UPT, UR5, -0x1, URZ ;  /* 0xffffffff05047890 */ /* 0x000fd8000fffe0ff */
.L_x_148:
[----:B------:R-:W-:-:S09]  /*a5a0*/  UISETP.NE.AND UP0, UPT, UR6, URZ, UPT ;  /* 0x000000ff0600728c */ /* 0x000fd2000bf05270 */
[----:B------:R-:W-:Y:S05]  /*a5b0*/  BRA.U !UP0, `(.L_x_147) ;  /* 0x0000000108e87547 */ /* 0x000fea000b800000 */
[----:B------:R-:W-:Y:S01]  /*a5c0*/  IADD3 R44, PT, PT, R44, UR4, RZ ;  /* 0x000000042c2c7c10 */ /* 0x000fe2000fffe0ff */
[----:B------:R-:W-:Y:S01]  /*a5d0*/  UIADD3 UR6, UPT, UPT, -UR6, URZ, URZ ;  /* 0x000000ff06067290 */ /* 0x000fe2000fffe1ff */
[----:B------:R-:W-:Y:S02]  /*a5e0*/  ISETP.NE.AND P1, PT, R52, RZ, PT ;  /* 0x000000ff3400720c */ /* 0x000fe40003f25270 */
[----:B------:R-:W-:-:S15]  /*a5f0*/  R2UR UR13, R44 ;  /* 0x000000002c0d72ca */ /* 0x000fde00000e0000 */
.L_x_170:
[----:B------:R-:W-:Y:S01]  /*a600*/  UIADD3 UR6, UPT, UPT, UR6, 0x1, URZ ;  /* 0x0000000106067890 */ /* 0x000fe2000fffe0ff */
[----:B------:R-:W-:Y:S03]  /*a610*/  BSSY.RECONVERGENT B0, `(.L_x_166) ;  /* 0x0000024000007945 */ /* 0x000fe60003800200 */
[----:B------:R-:W-:Y:S01]  /*a620*/  UISETP.NE.AND UP0, UPT, UR6, URZ, UPT ;  /* 0x000000ff0600728c */ /* 0x000fe2000bf05270 */
[----:B--2---:R-:W-:Y:S10]  /*a630*/  @P1 BRA `(.L_x_167) ;  /* 0x0000000000841947 */ /* 0x004ff40003800000 */
[----:B------:R-:W2:Y:S01]  /*a640*/  I2F.U32.RP R9, UR12 ;  /* 0x0000000c00097d06 */ /* 0x000ea20008209000 */
[----:B------:R-:W-:Y:S01]  /*a650*/  UMOV UR4, URZ ;  /* 0x000000ff00047c82 */ /* 0x000fe20008000000 */
[----:B------:R-:W3:Y:S01]  /*a660*/  S2UR UR9, SR_CgaCtaId ;  /* 0x00000000000979c3 */ /* 0x000ee20000008800 */
[----:B------:R-:W-:Y:S01]  /*a670*/  UISETP.NE.U32.AND UP2, UPT, UR12, URZ, UPT ;  /* 0x000000ff0c00728c */ /* 0x000fe2000bf45070 */
[----:B------:R-:W-:-:S04]  /*a680*/  PLOP3.LUT P0, PT, PT, PT, PT, 0x80, 0x8 ;  /* 0x000000000008781c */ /* 0x000fc80003f0f070 */
[----:B--2---:R-:W2:Y:S02]  /*a690*/  MUFU.RCP R9, R9 ;  /* 0x0000000900097308 */ /* 0x004ea40000001000 */
[----:B--2---:R-:W-:-:S06]  /*a6a0*/  IADD3 R10, PT, PT, R9, 0xffffffe, RZ ;  /* 0x0ffffffe090a7810 */ /* 0x004fcc0007ffe0ff */
[----:B------:R-:W2:Y:S02]  /*a6b0*/  F2I.FTZ.U32.TRUNC.NTZ R10, R10 ;  /* 0x0000000a000a7305 */ /* 0x000ea4000021f000 */
[----:B--2---:R-:W-:-:S13]  /*a6c0*/  R2UR UR5, R10 ;  /* 0x000000000a0572ca */ /* 0x004fda00000e0000 */
[----:B------:R-:W-:-:S04]  /*a6d0*/  UIADD3 UR8, UPT, UPT, URZ, -UR5, URZ ;  /* 0x80000005ff087290 */ /* 0x000fc8000fffe0ff */
[----:B------:R-:W-:-:S04]  /*a6e0*/  UIMAD UR8, UR8, UR12, URZ ;  /* 0x0000000c080872a4 */ /* 0x000fc8000f8e02ff */
[----:B------:R-:W-:-:S04]  /*a6f0*/  UIMAD.WIDE.U32 UR4, UR5, UR8, UR4 ;  /* 0x00000008050472a5 */ /* 0x000fc8000f8e0004 */
[----:B------:R-:W-:-:S04]  /*a700*/  UIMAD.WIDE.U32 UR4, UR5, UR13, URZ ;  /* 0x0000000d050472a5 */ /* 0x000fc8000f8e00ff */
[----:B------:R-:W-:-:S04]  /*a710*/  UIADD3 UR5, UPT, UPT, -UR5, URZ, URZ ;  /* 0x000000ff05057290 */ /* 0x000fc8000fffe1ff */
[----:B------:R-:W-:-:S03]  /*a720*/  UIMAD UR4, UR12, UR5, UR13 ;  /* 0x000000050c0472a4 */ /* 0x000fc6000f8e020d */
[----:B------:R-:W-:Y:S01]  /*a730*/  UMOV UR5, 0x400 ;  /* 0x0000040000057882 */ /* 0x000fe20000000000 */
[----:B------:R-:W-:Y:S02]  /*a740*/  UISETP.GE.U32.AND UP1, UPT, UR4, UR12, UPT ;  /* 0x0000000c0400728c */ /* 0x000fe4000bf26070 */
[----:B------:R-:W-:Y:S02]  /*a750*/  UIADD3 UR8, UPT, UPT, UR5, 0x850, URZ ;  /* 0x0000085005087890 */ /* 0x000fe4000fffe0ff */
[----:B------:R-:W-:Y:S02]  /*a760*/  UIADD3 UR5, UPT, UPT, UR5, 0xb50, URZ ;  /* 0x00000b5005057890 */ /* 0x000fe4000fffe0ff */
[----:B---3--:R-:W-:Y:S02]  /*a770*/  ULEA UR8, UR9, UR8, 0x18 ;  /* 0x0000000809087291 */ /* 0x008fe4000f8ec0ff */
[----:B------:R-:W-:-:S03]  /*a780*/  ULEA UR9, UR9, UR5, 0x18 ;  /* 0x0000000509097291 */ /* 0x000fc6000f8ec0ff */
[----:B------:R-:W-:-:S04]  /*a790*/  @UP1 UIADD3 UR4, UPT, UPT, UR4, -UR12, URZ ;  /* 0x8000000c04041290 */ /* 0x000fc8000fffe0ff */
[----:B------:R-:W-:-:S11]  /*a7a0*/  UISETP.GE.U32.AND UP1, UPT, UR4, UR12, UPT ;  /* 0x0000000c0400728c */ /* 0x000fd6000bf26070 */
[----:B------:R-:W-:Y:S02]  /*a7b0*/  @UP1 UIADD3 UR4, UPT, UPT, UR4, -UR12, URZ ;  /* 0x8000000c04041290 */ /* 0x000fe4000fffe0ff */
[----:B------:R-:W-:-:S04]  /*a7c0*/  @!UP2 ULOP3.LUT UR4, URZ, UR12, URZ, 0x33, !UPT ;  /* 0x0000000cff04a292 */ /* 0x000fc8000f8e33ff */
[----:B------:R-:W-:Y:S02]  /*a7d0*/  UPRMT UR8, UR4, 0x654, UR8 ;  /* 0x0000065404087896 */ /* 0x000fe40008000008 */
[----:B------:R-:W-:-:S03]  /*a7e0*/  UPRMT UR9, UR4, 0x654, UR9 ;  /* 0x0000065404097896 */ /* 0x000fc60008000009 */
[----:B------:R-:W-:-:S09]  /*a7f0*/  UMOV UR4, 0x10 ;  /* 0x0000001000047882 */ /* 0x000fd20000000000 */
.L_x_168:
[----:B------:R-:W-:Y:S01]  /*a800*/  @P0 ELECT P2, URZ, PT ;  /* 0x0000000000ff082f */ /* 0x000fe20003840000 */
[----:B------:R2:W-:-:S12]  /*a810*/  UBLKCP.S.S [UR8], [UR11], UR4 ;  /* 0x000000080b0073ba */ /* 0x0005d80008000604 */
[----:B------:R-:W-:Y:S02]  /*a820*/  @P2 PLOP3.LUT P0, PT, P2, PT, PT, 0x8, 0x80 ;  /* 0x000000000080281c */ /* 0x000fe4000170e170 */
[----:B------:R-:W-:-:S11]  /*a830*/  PLOP3.LUT P2, PT, PT, PT, PT, 0x8, 0x80 ;  /* 0x000000000080781c */ /* 0x000fd60003f4e170 */
[----:B--2---:R-:W-:Y:S05]  /*a840*/  @P0 BRA.U.ANY `(.L_x_168) ;  /* 0xfffffffd00ec0947 */ /* 0x004fea000393ffff */
.L_x_167:
[----:B------:R-:W-:Y:S05]  /*a850*/  BSYNC.RECONVERGENT B0 ;  /* 0x0000000000007941 */ /* 0x000fea0003800200 */
.L_x_166:
[----:B------:R-:W2:Y:S01]  /*a860*/  S2UR UR4, SR_CgaCtaId ;  /* 0x00000000000479c3 */ /* 0x000ea20000008800 */
[----:B------:R-:W-:Y:S02]  /*a870*/  MOV R9, 0x400 ;  /* 0x0000040000097802 */ /* 0x000fe40000000f00 */
[----:B------:R-:W-:Y:S02]  /*a880*/  SHF.L.U32 R10, RZ, 0x1f, RZ ;  /* 0x0000001fff0a7819 */ /* 0x000fe400000006ff */
[----:B------:R-:W-:Y:S02]  /*a890*/  IADD3 R9, PT, PT, R9, 0xb50, RZ ;  /* 0x00000b5009097810 */ /* 0x000fe40007ffe0ff */
[----:B------:R-:W-:Y:S02]  /*a8a0*/  ISETP.GT.U32.AND P2, PT, R52, 0x3f, PT ;  /* 0x0000003f3400780c */ /* 0x000fe40003f44070 */
[----:B--2---:R-:W-:-:S04]  /*a8b0*/  MOV R44, UR4 ;  /* 0x00000004002c7c02 */ /* 0x004fc80008000f00 */
[----:B------:R-:W-:-:S04]  /*a8c0*/  LEA R9, R44, R9, 0x18 ;  /* 0x000000092c097211 */ /* 0x000fc800078ec0ff */
[----:B------:R-:W2:Y:S02]  /*a8d0*/  SYNCS.PHASECHK.TRANS64.TRYWAIT P0, [R9+URZ], R10 ;  /* 0x0000000a090075a7 */ /* 0x000ea400080011ff */
[----:B--2---:R-:W-:Y:S05]  /*a8e0*/  @!P0 BRA `(.L_x_169) ;  /* 0x0000009000988947 */ /* 0x004fea0003800000 */
.L_x_328:
[----:B------:R-:W-:Y:S01]  /*a8f0*/  @!P2 LDS R9, [R54] ;  /* 0x000000003609a984 */ /* 0x000fe20000000800 */
[----:B------:R-:W-:-:S03]  /*a900*/  UIADD3 UR13, UPT, UPT, UR13, 0x1, URZ ;  /* 0x000000010d0d7890 */ /* 0x000fc6000fffe0ff */
[----:B------:R-:W2:Y:S02]  /*a910*/  @!P2 LDS R10, [R8] ;  /* 0x00000000080aa984 */ /* 0x000ea40000000800 */
[----:B--2---:R-:W-:-:S05]  /*a920*/  @!P2 HFMA2 R9, R10, 1, 1, R9 ;  /* 0x3c003c000a09a831 */ /* 0x004fca0000000009 */
[----:B------:R2:W-:Y:S01]  /*a930*/  @!P2 STS [R8], R9 ;  /* 0x000000090800a388 */ /* 0x0005e20000000800 */
[----:B------:R-:W-:Y:S06]  /*a940*/  BAR.SYNC.DEFER_BLOCKING 0x0 ;  /* 0x0000000000007b1d */ /* 0x000fec0000010000 */
[----:B------:R-:W-:Y:S05]  /*a950*/  BRA.U UP0, `(.L_x_170) ;  /* 0xfffffffd00287547 */ /* 0x000fea000b83ffff */
.L_x_147:
[----:B------:R-:W-:Y:S01]  /*a960*/  SHF.R.U32.HI R32, RZ, 0x1, R48 ;  /* 0x00000001ff207819 */ /* 0x000fe20000011630 */
[----:B------:R-:W3:Y:S01]  /*a970*/  LDCU.64 UR4, c[0x0][0x3b8] ;  /* 0x00007700ff0477ac */ /* 0x000ee20008000a00 */
[----:B------:R-:W-:Y:S02]  /*a980*/  ISETP.NE.AND P0, PT, R45, RZ, PT ;  /* 0x000000ff2d00720c */ /* 0x000fe40003f05270 */
[C---:B------:R-:W-:Y:S02]  /*a990*/  LEA R46, R47.reuse, R32, 0x7 ;  /* 0x000000202f2e7211 */ /* 0x040fe400078e38ff */
[----:B------:R-:W-:Y:S02]  /*a9a0*/  ISETP.EQ.AND P0, PT, R44, 0x3, P0 ;  /* 0x000000032c00780c */ /* 0x000fe40000702270 */
[----:B------:R-:W-:Y:S01]  /*a9b0*/  MOV R35, RZ ;  /* 0x000000ff00237202 */ /* 0x000fe20000000f00 */
[----:B------:R-:W-:Y:S01]  /*a9c0*/  IMAD R46, R47, -0x70, R46 ;  /* 0xffffff902f2e7824 */ /* 0x000fe200078e022e */
[----:B------:R-:W-:-:S09]  /*a9d0*/  MOV R36, RZ ;  /* 0x000000ff00247202 */ /* 0x000fd20000000f00 */
.L_x_171:
[----:B012---:R-:W0:Y:S01]  /*a9e0*/  LDC.64 R8, c[0x0][0x3b8] ;  /* 0x0000ee00ff087b82 */ /* 0x007e220000000a00 */
[----:B------:R-:W-:-:S05]  /*a9f0*/  IADD3 R11, PT, PT, R6, R35, RZ ;  /* 0x00000023060b7210 */ /* 0x000fca0007ffe0ff */
[----:B0-----:R-:W-:-:S06]  /*aa00*/  IMAD.WIDE.U32 R8, R11, 0x2, R8 ;  /* 0x000000020b087825 */ /* 0x001fcc00078e0008 */
[----:B------:R-:W2:Y:S01]  /*aa10*/  LDG.E.128 R8, desc[UR14][R8.64] ;  /* 0x0000000e08087981 */ /* 0x000ea2000c1e1d00 */
[----:B------:R-:W-:-:S04]  /*aa20*/  IADD3 R12, P1, PT, R6, R35, RZ ;  /* 0x00000023060c7210 */ /* 0x000fc80007f3e0ff */
[----:B------:R-:W-:Y:S02]  /*aa30*/  IADD3.X R13, PT, PT, RZ, RZ, RZ, P1, !PT ;  /* 0x000000ffff0d7210 */ /* 0x000fe40000ffe4ff */
[----:B---3--:R-:W-:-:S04]  /*aa40*/  LEA R38, P1, R12, UR4, 0x1 ;  /* 0x000000040c267c11 */ /* 0x008fc8000f8208ff */
[----:B------:R-:W-:-:S05]  /*aa50*/  LEA.HI.X R39, R12, UR5, R13, 0x1, P1 ;  /* 0x000000050c277c11 */ /* 0x000fca00088f0c0d */
[----:B------:R-:W3:Y:S04]  /*aa60*/  LDG.E.128 R12, desc[UR14][R38.64+0x20] ;  /* 0x0000200e260c7981 */ /* 0x000ee8000c1e1d00 */
[----:B------:R-:W4:Y:S04]  /*aa70*/  LDG.E.128 R16, desc[UR14][R38.64+0x40] ;  /* 0x0000400e26107981 */ /* 0x000f28000c1e1d00 */
[----:B------:R-:W5:Y:S01]  /*aa80*/  LDG.E.128 R20, desc[UR14][R38.64+0x60] ;  /* 0x0000600e26147981 */ /* 0x000f62000c1e1d00 */
[----:B------:R-:W-:Y:S02]  /*aa90*/  SHF.L.U32 R44, R52, 0x3, RZ ;  /* 0x00000003342c7819 */ /* 0x000fe400000006ff */
[----:B------:R-:W-:-:S02]  /*aaa0*/  ISETP.NE.OR P1, PT, R35, 0x3c0, !P0 ;  /* 0x000003c02300780c */ /* 0x000fc40004725670 */
[----:B------:R-:W-:-:S04]  /*aab0*/  LOP3.LUT R44, R44, 0x8, RZ, 0xc0, !PT ;  /* 0x000000082c2c7812 */ /* 0x000fc800078ec0ff */
[----:B------:R-:W-:Y:S02]  /*aac0*/  IADD3 R34, PT, PT, R44, R35, RZ ;  /* 0x000000232c227210 */ /* 0x000fe40007ffe0ff */
[----:B------:R-:W-:Y:S02]  /*aad0*/  IADD3 R35, PT, PT, R35, 0x40, RZ ;  /* 0x0000004023237810 */ /* 0x000fe40007ffe0ff */
[----:B------:R-:W-:-:S05]  /*aae0*/  LEA R34, R34, R49, 0x1 ;  /* 0x0000003122227211 */ /* 0x000fca00078e08ff */
[----:B------:R-:W2:Y:S04]  /*aaf0*/  LDS.128 R24, [R34] ;  /* 0x0000000022187984 */ /* 0x000ea80000000c00 */
[----:B------:R-:W3:Y:S01]  /*ab00*/  LDS.128 R28, [R34+0x20] ;  /* 0x00002000221c7984 */ /* 0x000ee20000000c00 */
[----:B--2---:R-:W-:Y:S02]  /*ab10*/  HMUL2 R8, R24, R8 ;  /* 0x0000000818087232 */ /* 0x004fe40000000000 */
[----:B------:R-:W-:Y:S02]  /*ab20*/  HFMA2 R9, R25, R9, -RZ ;  /* 0x0000000919097231 */ /* 0x000fe400001000ff */
[----:B------:R-:W-:Y:S02]  /*ab30*/  HMUL2 R10, R26, R10 ;  /* 0x0000000a1a0a7232 */ /* 0x000fe40000000000 */
[----:B------:R-:W-:-:S02]  /*ab40*/  HFMA2 R27, R27, R11, -RZ ;  /* 0x0000000b1b1b7231 */ /* 0x000fc400001000ff */
[--C-:B------:R-:W-:Y:S02]  /*ab50*/  HADD2.F32 R37, -RZ, R8.reuse.H0_H0 ;  /* 0x20000008ff257230 */ /* 0x100fe40000004100 */
[----:B------:R-:W-:Y:S02]  /*ab60*/  HADD2.F32 R8, -RZ, R8.H1_H1 ;  /* 0x30000008ff087230 */ /* 0x000fe40000004100 */
[----:B------:R-:W-:Y:S02]  /*ab70*/  HADD2.F32 R24, -RZ, R10.H1_H1 ;  /* 0x3000000aff187230 */ /* 0x000fe40000004100 */
[----:B------:R-:W-:Y:S01]  /*ab80*/  FADD R37, R37, R36 ;  /* 0x0000002425257221 */ /* 0x000fe20000000000 */
[--C-:B------:R-:W-:Y:S02]  /*ab90*/  HADD2.F32 R25, -RZ, R9.reuse.H0_H0 ;  /* 0x20000009ff197230 */ /* 0x100fe40000004100 */
[----:B------:R-:W-:Y:S02]  /*aba0*/  HADD2.F32 R9, -RZ, R9.H1_H1 ;  /* 0x30000009ff097230 */ /* 0x000fe40000004100 */
[----:B------:R-:W-:Y:S01]  /*abb0*/  FADD R8, R37, R8 ;  /* 0x0000000825087221 */ /* 0x000fe20000000000 */
[----:B------:R-:W-:-:S02]  /*abc0*/  HADD2.F32 R37, -RZ, R27.H0_H0 ;  /* 0x2000001bff257230 */ /* 0x000fc40000004100 */
[----:B---3--:R-:W-:Y:S02]  /*abd0*/  HMUL2 R12, R28, R12 ;  /* 0x0000000c1c0c7232 */ /* 0x008fe40000000000 */
[----:B------:R-:W-:Y:S02]  /*abe0*/  HADD2.F32 R27, -RZ, R27.H1_H1 ;  /* 0x3000001bff1b7230 */ /* 0x000fe40000004100 */
[----:B------:R-:W-:Y:S01]  /*abf0*/  FADD R8, R8, R25 ;  /* 0x0000001908087221 */ /* 0x000fe20000000000 */
[----:B------:R-:W-:Y:S02]  /*ac00*/  HADD2.F32 R25, -RZ, R10.H0_H0 ;  /* 0x2000000aff197230 */ /* 0x000fe40000004100 */
[----:B------:R-:W-:Y:S02]  /*ac10*/  HFMA2 R29, R29, R13, -RZ ;  /* 0x0000000d1d1d7231 */ /* 0x000fe400001000ff */
[----:B------:R-:W-:Y:S02]  /*ac20*/  HADD2.F32 R13, -RZ, R12.H1_H1 ;  /* 0x3000000cff0d7230 */ /* 0x000fe40000004100 */
[----:B------:R-:W-:Y:S01]  /*ac30*/  FADD R8, R8, R9 ;  /* 0x0000000908087221 */ /* 0x000fe20000000000 */
[----:B------:R-:W-:-:S02]  /*ac40*/  HMUL2 R14, R30, R14 ;  /* 0x0000000e1e0e7232 */ /* 0x000fc40000000000 */
[----:B------:R-:W-:Y:S02]  /*ac50*/  HFMA2 R31, R31, R15, -RZ ;  /* 0x0000000f1f1f7231 */ /* 0x000fe400001000ff */
[----:B------:R-:W-:Y:S02]  /*ac60*/  FADD R25, R8, R25 ;  /* 0x0000001908197221 */ /* 0x000fe40000000000 */
[----:B------:R-:W4:Y:S02]  /*ac70*/  LDS.128 R8, [R34+0x40] ;  /* 0x0000400022087984 */ /* 0x000f240000000c00 */
[----:B------:R-:W-:Y:S01]  /*ac80*/  FADD R24, R25, R24 ;  /* 0x0000001819187221 */ /* 0x000fe20000000000 */
[----:B------:R-:W-:Y:S02]  /*ac90*/  HADD2.F32 R25, -RZ, R12.H0_H0 ;  /* 0x2000000cff197230 */ /* 0x000fe40000004100 */
[--C-:B------:R-:W-:Y:S02]  /*aca0*/  HADD2.F32 R12, -RZ, R29.reuse.H0_H0 ;  /* 0x2000001dff0c7230 */ /* 0x100fe40000004100 */
[----:B------:R-:W-:Y:S01]  /*acb0*/  FADD R24, R24, R37 ;  /* 0x0000002518187221 */ /* 0x000fe20000000000 */
[----:B------:R-:W-:-:S03]  /*acc0*/  HADD2.F32 R29, -RZ, R29.H1_H1 ;  /* 0x3000001dff1d7230 */ /* 0x000fc60000004100 */
[----:B------:R-:W-:Y:S01]  /*acd0*/  FADD R24, R24, R27 ;  /* 0x0000001b18187221 */ /* 0x000fe20000000000 */
[--C-:B------:R-:W-:Y:S02]  /*ace0*/  HADD2.F32 R27, -RZ, R31.reuse.H0_H0 ;  /* 0x2000001fff1b7230 */ /* 0x100fe40000004100 */
[----:B------:R-:W-:Y:S02]  /*acf0*/  HADD2.F32 R31, -RZ, R31.H1_H1 ;  /* 0x3000001fff1f7230 */ /* 0x000fe40000004100 */
[----:B------:R-:W-:Y:S01]  /*ad00*/  FADD R24, R24, R25 ;  /* 0x0000001918187221 */ /* 0x000fe20000000000 */
[----:B------:R-:W-:-:S03]  /*ad10*/  HADD2.F32 R25, -RZ, R14.H1_H1 ;  /* 0x3000000eff197230 */ /* 0x000fc60000004100 */
[----:B------:R-:W-:-:S04]  /*ad20*/  FADD R13, R24, R13 ;  /* 0x0000000d180d7221 */ /* 0x000fc80000000000 */
[----:B------:R-:W-:Y:S01]  /*ad30*/  FADD R12, R13, R12 ;  /* 0x0000000c0d0c7221 */ /* 0x000fe20000000000 */
[----:B------:R-:W-:-:S03]  /*ad40*/  HADD2.F32 R13, -RZ, R14.H0_H0 ;  /* 0x2000000eff0d7230 */ /* 0x000fc60000004100 */
[----:B------:R-:W-:-:S04]  /*ad50*/  FADD R12, R12, R29 ;  /* 0x0000001d0c0c7221 */ /* 0x000fc80000000000 */
[----:B------:R-:W-:Y:S02]  /*ad60*/  FADD R24, R12, R13 ;  /* 0x0000000d0c187221 */ /* 0x000fe40000000000 */
[----:B------:R-:W5:Y:S02]  /*ad70*/  LDS.128 R12, [R34+0x60] ;  /* 0x00006000220c7984 */ /* 0x000f640000000c00 */
[----:B------:R-:W-:-:S04]  /*ad80*/  FADD R24, R24, R25 ;  /* 0x0000001918187221 */ /* 0x000fc80000000000 */
[----:B------:R-:W-:Y:S01]  /*ad90*/  FADD R24, R24, R27 ;  /* 0x0000001b18187221 */ /* 0x000fe20000000000 */
[----:B----4-:R-:W-:Y:S02]  /*ada0*/  HMUL2 R8, R8, R16 ;  /* 0x0000001008087232 */ /* 0x010fe40000000000 */
[----:B------:R-:W-:Y:S01]  /*adb0*/  HFMA2 R17, R9, R17, -RZ ;  /* 0x0000001109117231 */ /* 0x000fe200001000ff */
[----:B------:R-:W0:Y:S01]  /*adc0*/  @!P1 LDS.U16 R16, [R33+UR7] ;  /* 0x0000000721109984 */ /* 0x000e220008000400 */
[----:B------:R-:W-:Y:S01]  /*add0*/  FADD R24, R24, R31 ;  /* 0x0000001f18187221 */ /* 0x000fe20000000000 */
[----:B------:R-:W-:Y:S02]  /*ade0*/  HMUL2 R10, R10, R18 ;  /* 0x000000120a0a7232 */ /* 0x000fe40000000000 */
[----:B------:R-:W-:Y:S02]  /*adf0*/  HADD2.F32 R25, -RZ, R8.H0_H0 ;  /* 0x20000008ff197230 */ /* 0x000fe40000004100 */
[----:B------:R-:W-:-:S02]  /*ae00*/  HFMA2 R19, R11, R19, -RZ ;  /* 0x000000130b137231 */ /* 0x000fc400001000ff */
[----:B------:R-:W-:Y:S02]  /*ae10*/  HADD2.F32 R9, -RZ, R8.H1_H1 ;  /* 0x30000008ff097230 */ /* 0x000fe40000004100 */
[----:B------:R-:W-:Y:S02]  /*ae20*/  HADD2.F32 R11, -RZ, R10.H1_H1 ;  /* 0x3000000aff0b7230 */ /* 0x000fe40000004100 */
[----:B------:R-:W-:Y:S01]  /*ae30*/  FADD R24, R24, R25 ;  /* 0x0000001918187221 */ /* 0x000fe20000000000 */
[--C-:B------:R-:W-:Y:S02]  /*ae40*/  HADD2.F32 R8, -RZ, R17.reuse.H0_H0 ;  /* 0x20000011ff087230 */ /* 0x100fe40000004100 */
[----:B------:R-:W-:Y:S02]  /*ae50*/  HADD2.F32 R17, -RZ, R17.H1_H1 ;  /* 0x30000011ff117230 */ /* 0x000fe40000004100 */
[----:B------:R-:W-:-:S04]  /*ae60*/  FADD R9, R24, R9 ;  /* 0x0000000918097221 */ /* 0x000fc80000000000 */
[----:B------:R-:W-:Y:S01]  /*ae70*/  FADD R8, R9, R8 ;  /* 0x0000000809087221 */ /* 0x000fe20000000000 */
[----:B------:R-:W-:-:S03]  /*ae80*/  HADD2.F32 R9, -RZ, R10.H0_H0 ;  /* 0x2000000aff097230 */ /* 0x000fc60000004100 */
[----:B------:R-:W-:-:S04]  /*ae90*/  FADD R8, R8, R17 ;  /* 0x0000001108087221 */ /* 0x000fc80000000000 */
[----:B------:R-:W-:Y:S01]  /*aea0*/  FADD R8, R8, R9 ;  /* 0x0000000908087221 */ /* 0x000fe20000000000 */
[--C-:B------:R-:W-:Y:S02]  /*aeb0*/  HADD2.F32 R9, -RZ, R19.reuse.H0_H0 ;  /* 0x20000013ff097230 */ /* 0x100fe40000004100 */
[----:B------:R-:W-:Y:S02]  /*aec0*/  HADD2.F32 R19, -RZ, R19.H1_H1 ;  /* 0x30000013ff137230 */ /* 0x000fe40000004100 */
[----:B------:R-:W-:Y:S01]  /*aed0*/  FADD R8, R8, R11 ;  /* 0x0000000b08087221 */ /* 0x000fe20000000000 */
[----:B-----5:R-:W-:Y:S02]  /*aee0*/  HMUL2 R12, R12, R20 ;  /* 0x000000140c0c7232 */ /* 0x020fe40000000000 */
[----:B------:R-:W-:Y:S02]  /*aef0*/  HFMA2 R13, R13, R21, -RZ ;  /* 0x000000150d0d7231 */ /* 0x000fe400001000ff */
[----:B------:R-:W-:Y:S01]  /*af00*/  FADD R8, R8, R9 ;  /* 0x0000000908087221 */ /* 0x000fe20000000000 */
[----:B------:R-:W-:-:S02]  /*af10*/  HMUL2 R14, R14, R22 ;  /* 0x000000160e0e7232 */ /* 0x000fc40000000000 */
[--C-:B------:R-:W-:Y:S02]  /*af20*/  HADD2.F32 R9, -RZ, R12.reuse.H0_H0 ;  /* 0x2000000cff097230 */ /* 0x100fe40000004100 */
[----:B------:R-:W-:Y:S01]  /*af30*/  FADD R8, R8, R19 ;  /* 0x0000001308087221 */ /* 0x000fe20000000000 */
[----:B------:R-:W-:Y:S02]  /*af40*/  HADD2.F32 R12, -RZ, R12.H1_H1 ;  /* 0x3000000cff0c7230 */ /* 0x000fe40000004100 */
[----:B------:R-:W-:Y:S02]  /*af50*/  HADD2.F32 R11, -RZ, R14.H1_H1 ;  /* 0x3000000eff0b7230 */ /* 0x000fe40000004100 */
[----:B------:R-:W-:Y:S01]  /*af60*/  FADD R9, R8, R9 ;  /* 0x0000000908097221 */ /* 0x000fe20000000000 */
[--C-:B------:R-:W-:Y:S01]  /*af70*/  HADD2.F32 R8, -RZ, R13.reuse.H0_H0 ;  /* 0x2000000dff087230 */ /* 0x100fe20000004100 */
[----:B0-----:R-:W-:Y:S01]  /*af80*/  @!P1 PRMT R23, R23, 0x5410, R16 ;  /* 0x0000541017179816 */ /* 0x001fe20000000010 */
[----:B------:R-:W-:-:S02]  /*af90*/  HADD2.F32 R13, -RZ, R13.H1_H1 ;  /* 0x3000000dff0d7230 */ /* 0x000fc40000004100 */
[----:B------:R-:W-:Y:S01]  /*afa0*/  FADD R9, R9, R12 ;  /* 0x0000000c09097221 */ /* 0x000fe20000000000 */
[----:B------:R-:W-:-:S03]  /*afb0*/  ISETP.GE.U32.AND P1, PT, R35, 0x400, PT ;  /* 0x000004002300780c */ /* 0x000fc60003f26070 */
[----:B------:R-:W-:Y:S01]  /*afc0*/  FADD R8, R9, R8 ;  /* 0x0000000809087221 */ /* 0x000fe20000000000 */
[----:B------:R-:W-:Y:S02]  /*afd0*/  HFMA2 R15, R15, R23, -RZ ;  /* 0x000000170f0f7231 */ /* 0x000fe400001000ff */
[----:B------:R-:W-:Y:S02]  /*afe0*/  HADD2.F32 R9, -RZ, R14.H0_H0 ;  /* 0x2000000eff097230 */ /* 0x000fe40000004100 */
[----:B------:R-:W-:-:S04]  /*aff0*/  FADD R8, R8, R13 ;  /* 0x0000000d08087221 */ /* 0x000fc80000000000 */
[----:B------:R-:W-:Y:S01]  /*b000*/  FADD R8, R8, R9 ;  /* 0x0000000908087221 */ /* 0x000fe20000000000 */
[----:B------:R-:W-:-:S03]  /*b010*/  HADD2.F32 R9, -RZ, R15.H0_H0 ;  /* 0x2000000fff097230 */ /* 0x000fc60000004100 */
[----:B------:R-:W-:Y:S01]  /*b020*/  FADD R8, R8, R11 ;  /* 0x0000000b08087221 */ /* 0x000fe20000000000 */
[----:B------:R-:W-:-:S03]  /*b030*/  HADD2.F32 R15, -RZ, R15.H1_H1 ;  /* 0x3000000fff0f7230 */ /* 0x000fc60000004100 */
[----:B------:R-:W-:-:S04]  /*b040*/  FADD R8, R8, R9 ;  /* 0x0000000908087221 */ /* 0x000fc80000000000 */
[----:B------:R-:W-:Y:S01]  /*b050*/  FADD R36, R8, R15 ;  /* 0x0000000f08247221 */ /* 0x000fe20000000000 */
[----:B------:R-:W-:Y:S06]  /*b060*/  @!P1 BRA `(.L_x_171) ;  /* 0xfffffff8005c9947 */ /* 0x000fec000383ffff */
[----:B------:R-:W0:Y:S01]  /*b070*/  S2UR UR4, SR_CgaCtaId ;  /* 0x00000000000479c3 */ /* 0x000e220000008800 */
[----:B------:R-:W1:Y:S01]  /*b080*/  SHFL.DOWN PT, R9, R36, 0x1, 0x1f ;  /* 0x08201f0024097f89 */ /* 0x000e6200000e0000 */
[----:B------:R-:W-:Y:S01]  /*b090*/  ISETP.NE.AND P0, PT, R45, RZ, PT ;  /* 0x000000ff2d00720c */ /* 0x000fe20003f05270 */
[----:B------:R-:W-:Y:S01]  /*b0a0*/  UMOV UR6, 0x400 ;  /* 0x0000040000067882 */ /* 0x000fe20000000000 */
[----:B------:R-:W-:Y:S02]  /*b0b0*/  UISETP.GT.U32.AND UP0, UPT, UR10, -0x3, UPT ;  /* 0xfffffffd0a00788c */ /* 0x000fe4000bf04070 */
[----:B------:R-:W-:Y:S01]  /*b0c0*/  UIADD3 UR6, UPT, UPT, UR6, 0x13b0, URZ ;  /* 0x000013b006067890 */ /* 0x000fe2000fffe0ff */
[----:B0-----:R-:W-:Y:S01]  /*b0d0*/  MOV R49, UR4 ;  /* 0x0000000400317c02 */ /* 0x001fe20008000f00 */
[----:B-1----:R-:W-:-:S03]  /*b0e0*/  FADD R8, R36, R9 ;  /* 0x0000000924087221 */ /* 0x002fc60000000000 */
[----:B------:R-:W-:-:S04]  /*b0f0*/  R2UR UR4, R49 ;  /* 0x00000000310472ca */ /* 0x000fc800000e0000 */
[----:B------:R-:W-:-:S09]  /*b100*/  @!P0 F2FP.F16.F32.PACK_AB R8, RZ, R8 ;  /* 0x00000008ff08823e */ /* 0x000fd200000000ff */
[----:B------:R-:W-:-:S06]  /*b110*/  ULEA UR6, UR4, UR6, 0x18 ;  /* 0x0000000604067291 */ /* 0x000fcc000f8ec0ff */
[----:B------:R-:W-:Y:S02]  /*b120*/  LEA R63, R46, UR6, 0x1 ;  /* 0x000000062e3f7c11 */ /* 0x000fe4000f8e08ff */
[----:B------:R-:W-:-:S03]  /*b130*/  LEA R62, R52, UR6, 0x2 ;  /* 0x00000006343e7c11 */ /* 0x000fc6000f8e10ff */
[----:B------:R0:W-:Y:S01]  /*b140*/  @!P0 STS.U16 [R63], R8 ;  /* 0x000000083f008388 */ /* 0x0001e20000000400 */
[----:B------:R-:W-:Y:S06]  /*b150*/  BAR.SYNC.DEFER_BLOCKING 0x0 ;  /* 0x0000000000007b1d */ /* 0x000fec0000010000 */
        /* <DEDUP_REMOVED lines=10> */
.L_x_190:
        /* <DEDUP_REMOVED lines=9> */
[----:B0-----:R-:W-:Y:S02]  /*b290*/  IADD3 R11, PT, PT, R12, 0xffffffe, RZ ;  /* 0x0ffffffe0c0b7810 */ /* 0x001fe40007ffe0ff */
[----:B------:R-:W0:Y:S04]  /*b2a0*/  S2R R12, SR_CgaCtaId ;  /* 0x00000000000c7919 */ /* 0x000e280000008800 */
[----:B------:R-:W1:Y:S02]  /*b2b0*/  F2I.FTZ.U32.TRUNC.NTZ R11, R11 ;  /* 0x0000000b000b7305 */ /* 0x000e64000021f000 */
        /* <DEDUP_REMOVED lines=24> */
.L_x_176:
[----:B------:R-:W-:Y:S01]  /*b440*/  @P0 ELECT P2, URZ, PT ;  /* 0x0000000000ff082f */ /* 0x000fe20003840000 */
[----:B------:R0:W-:-:S12]  /*b450*/  UBLKCP.S.S [UR8], [UR6], UR11 ;  /* 0x00000008060073ba */ /* 0x0001d8000800060b */
[----:B------:R-:W-:Y:S02]  /*b460*/  @P2 PLOP3.LUT P0, PT, P2, PT, PT, 0x8, 0x80 ;  /* 0x000000000080281c */ /* 0x000fe4000170e170 */
[----:B------:R-:W-:-:S11]  /*b470*/  PLOP3.LUT P2, PT, PT, PT, PT, 0x8, 0x80 ;  /* 0x000000000080781c */ /* 0x000fd60003f4e170 */
[----:B0-----:R-:W-:Y:S05]  /*b480*/  @P0 BRA.U.ANY `(.L_x_176) ;  /* 0xfffffffd00ec0947 */ /* 0x001fea000393ffff */
.L_x_175:
[----:B------:R-:W-:Y:S05]  /*b490*/  BSYNC.RECONVERGENT B0 ;  /* 0x0000000000007941 */ /* 0x000fea0003800200 */
.L_x_174:
        /* <DEDUP_REMOVED lines=9> */
.L_x_329:
        /* <DEDUP_REMOVED lines=8> */
[----:B------:R-:W-:Y:S01]  /*b5b0*/  HFMA2 R12, -RZ, RZ, 0, 0 ;  /* 0x00000000ff0c7431 */ /* 0x000fe200000001ff */
[----:B------:R-:W-:Y:S02]  /*b5c0*/  ISETP.NE.U32.AND P3, PT, RZ, UR12, PT ;  /* 0x0000000cff007c0c */ /* 0x000fe4000bf65070 */
[----:B------:R-:W-:-:S04]  /*b5d0*/  R2UR UR11, R11 ;  /* 0x000000000b0b72ca */ /* 0x000fc800000e0000 */
[----:B-1----:R-:W1:Y:S02]  /*b5e0*/  MUFU.RCP R14, R14 ;  /* 0x0000000e000e7308 */ /* 0x002e640000001000 */
[----:B-1----:R-:W-:Y:S02]  /*b5f0*/  IADD3 R15, PT, PT, R14, 0xffffffe, RZ ;  /* 0x0ffffffe0e0f7810 */ /* 0x002fe40007ffe0ff */
[----:B------:R-:W-:-:S04]  /*b600*/  IADD3 R14, PT, PT, R9, 0x850, RZ ;  /* 0x00000850090e7810 */ /* 0x000fc80007ffe0ff */
[----:B0-----:R-:W0:Y:S01]  /*b610*/  F2I.FTZ.U32.TRUNC.NTZ R13, R15 ;  /* 0x0000000f000d7305 */ /* 0x001e22000021f000 */
[----:B------:R-:W-:-:S04]  /*b620*/  LEA R14, R49, R14, 0x18 ;  /* 0x0000000e310e7211 */ /* 0x000fc800078ec0ff */
[----:B------:R-:W-:Y:S02]  /*b630*/  R2UR UR8, R14 ;  /* 0x000000000e0872ca */ /* 0x000fe400000e0000 */
        /* <DEDUP_REMOVED lines=16> */
.L_x_180:
[----:B------:R-:W-:Y:S01]  /*b740*/  @P0 ELECT P3, URZ, PT ;  /* 0x0000000000ff082f */ /* 0x000fe20003860000 */
[----:B------:R1:W-:-:S12]  /*b750*/  UBLKCP.S.S [UR8], [UR6], UR11 ;  /* 0x00000008060073ba */ /* 0x0003d8000800060b */
[----:B------:R-:W-:Y:S02]  /*b760*/  @P3 PLOP3.LUT P0, PT, P3, PT, PT, 0x8, 0x80 ;  /* 0x000000000080381c */ /* 0x000fe40001f0e170 */
[----:B------:R-:W-:-:S11]  /*b770*/  PLOP3.LUT P3, PT, PT, PT, PT, 0x8, 0x80 ;  /* 0x000000000080781c */ /* 0x000fd60003f6e170 */
[----:B-1----:R-:W-:Y:S05]  /*b780*/  @P0 BRA.U.ANY `(.L_x_180) ;  /* 0xfffffffd00ec0947 */ /* 0x002fea000393ffff */
.L_x_179:
[----:B------:R-:W-:Y:S05]  /*b790*/  BSYNC.RECONVERGENT B0 ;  /* 0x0000000000007941 */ /* 0x000fea0003800200 */
.L_x_178:
[----:B------:R-:W1:Y:S02]  /*b7a0*/  SYNCS.PHASECHK.TRANS64.TRYWAIT P0, [R11+URZ], R10 ;  /* 0x0000000a0b0075a7 */ /* 0x000e6400080011ff */
[----:B-1----:R-:W-:Y:S05]  /*b7b0*/  @!P0 BRA `(.L_x_181) ;  /* 0x0000008000fc8947 */ /* 0x002fea0003800000 */
.L_x_330:
        /* <DEDUP_REMOVED lines=19> */
[----:B------:R-:W-:Y:S01]  /*b8f0*/  IMAD.HI.U32 R13, R13, R17, R12 ;  /* 0x000000110d0d7227 */ /* 0x000fe200078e000c */
[----:B------:R-:W-:-:S05]  /*b900*/  IADD3 R12, PT, PT, R8, 0x1, RZ ;  /* 0x00000001080c7810 */ /* 0x000fca0007ffe0ff */
        /* <DEDUP_REMOVED lines=13> */
.L_x_184:
[----:B------:R-:W-:Y:S01]  /*b9e0*/  @P0 ELECT P3, URZ, PT ;  /* 0x0000000000ff082f */ /* 0x000fe20003860000 */
[----:B------:R1:W-:-:S12]  /*b9f0*/  UBLKCP.S.S [UR8], [UR6], UR11 ;  /* 0x00000008060073ba */ /* 0x0003d8000800060b */
[----:B------:R-:W-:Y:S02]  /*ba00*/  @P3 PLOP3.LUT P0, PT, P3, PT, PT, 0x8, 0x80 ;  /* 0x000000000080381c */ /* 0x000fe40001f0e170 */
[----:B------:R-:W-:-:S11]  /*ba10*/  PLOP3.LUT P3, PT, PT, PT, PT, 0x8, 0x80 ;  /* 0x000000000080781c */ /* 0x000fd60003f6e170 */
[----:B-1----:R-:W-:Y:S05]  /*ba20*/  @P0 BRA.U.ANY `(.L_x_184) ;  /* 0xfffffffd00ec0947 */ /* 0x002fea000393ffff */
.L_x_183:
[----:B------:R-:W-:Y:S05]  /*ba30*/  BSYNC.RECONVERGENT B0 ;  /* 0x0000000000007941 */ /* 0x000fea0003800200 */
.L_x_182:
[----:B------:R-:W1:Y:S02]  /*ba40*/  SYNCS.PHASECHK.TRANS64.TRYWAIT P0, [R11+URZ], R10 ;  /* 0x0000000a0b0075a7 */ /* 0x000e6400080011ff */
[----:B-1----:R-:W-:Y:S05]  /*ba50*/  @!P0 BRA `(.L_x_185) ;  /* 0x0000008000608947 */ /* 0x002fea0003800000 */
.L_x_331:
        /* <DEDUP_REMOVED lines=34> */
.L_x_188:
[----:B------:R-:W-:Y:S01]  /*bc80*/  @P0 ELECT P1, URZ, PT ;  /* 0x0000000000ff082f */ /* 0x000fe20003820000 */
[----:B------:R1:W-:-:S12]  /*bc90*/  UBLKCP.S.S [UR8], [UR6], UR11 ;  /* 0x00000008060073ba */ /* 0x0003d8000800060b */
[----:B------:R-:W-:Y:S02]  /*bca0*/  @P1 PLOP3.LUT P0, PT, P1, PT, PT, 0x8, 0x80 ;  /* 0x000000000080181c */ /* 0x000fe40000f0e170 */
[----:B------:R-:W-:-:S11]  /*bcb0*/  PLOP3.LUT P1, PT, PT, PT, PT, 0x8, 0x80 ;  /* 0x000000000080781c */ /* 0x000fd60003f2e170 */
[----:B-1----:R-:W-:Y:S05]  /*bcc0*/  @P0 BRA.U.ANY `(.L_x_188) ;  /* 0xfffffffd00ec0947 */ /* 0x002fea000393ffff */
.L_x_187:
[----:B------:R-:W-:Y:S05]  /*bcd0*/  BSYNC.RECONVERGENT B0 ;  /* 0x0000000000007941 */ /* 0x000fea0003800200 */
.L_x_186:
[----:B------:R-:W1:Y:S02]  /*bce0*/  SYNCS.PHASECHK.TRANS64.TRYWAIT P0, [R11+URZ], R10 ;  /* 0x0000000a0b0075a7 */ /* 0x000e6400080011ff */
[----:B-1----:R-:W-:Y:S05]  /*bcf0*/  @!P0 BRA `(.L_x_189) ;  /* 0x0000007c00c48947 */ /* 0x002fea0003800000 */
.L_x_332:
        /* <DEDUP_REMOVED lines=9> */
.L_x_173:
[----:B------:R-:W-:-:S09]  /*bd90*/  UISETP.NE.AND UP0, UPT, UR7, URZ, UPT ;  /* 0x000000ff0700728c */ /* 0x000fd2000bf05270 */
[----:B------:R-:W-:Y:S05]  /*bda0*/  BRA.U !UP0, `(.L_x_172) ;  /* 0x0000000108e87547 */ /* 0x000fea000b800000 */
[----:B------:R-:W-:Y:S01]  /*bdb0*/  IADD3 R49, PT, PT, R49, UR4, RZ ;  /* 0x0000000431317c10 */ /* 0x000fe2000fffe0ff */
[----:B------:R-:W-:Y:S01]  /*bdc0*/  UIADD3 UR7, UPT, UPT, -UR7, URZ, URZ ;  /* 0x000000ff07077290 */ /* 0x000fe2000fffe1ff */
[----:B------:R-:W-:Y:S02]  /*bdd0*/  ISETP.NE.AND P1, PT, R52, RZ, PT ;  /* 0x000000ff3400720c */ /* 0x000fe40003f25270 */
[----:B------:R-:W-:-:S15]  /*bde0*/  R2UR UR11, R49 ;  /* 0x00000000310b72ca */ /* 0x000fde00000e0000 */
.L_x_195:
[----:B------:R-:W-:Y:S01]  /*bdf0*/  UIADD3 UR7, UPT, UPT, UR7, 0x1, URZ ;  /* 0x0000000107077890 */ /* 0x000fe2000fffe0ff */
[----:B------:R-:W-:Y:S03]  /*be00*/  BSSY.RECONVERGENT B0, `(.L_x_191) ;  /* 0x0000024000007945 */ /* 0x000fe60003800200 */
[----:B------:R-:W-:Y:S01]  /*be10*/  UISETP.NE.AND UP0, UPT, UR7, URZ, UPT ;  /* 0x000000ff0700728c */ /* 0x000fe2000bf05270 */
[----:B--2---:R-:W-:Y:S10]  /*be20*/  @P1 BRA `(.L_x_192) ;  /* 0x0000000000841947 */ /* 0x004ff40003800000 */
[----:B0-----:R-:W0:Y:S01]  /*be30*/  I2F.U32.RP R8, UR12 ;  /* 0x0000000c00087d06 */ /* 0x001e220008209000 */
[----:B------:R-:W-:Y:S01]  /*be40*/  UMOV UR4, URZ ;  /* 0x000000ff00047c82 */ /* 0x000fe20008000000 */
[----:B------:R-:W2:Y:S01]  /*be50*/  S2UR UR9, SR_CgaCtaId ;  /* 0x00000000000979c3 */ /* 0x000ea20000008800 */
[----:B------:R-:W-:Y:S01]  /*be60*/  UISETP.NE.U32.AND UP2, UPT, UR12, URZ, UPT ;  /* 0x000000ff0c00728c */ /* 0x000fe2000bf45070 */
[----:B------:R-:W-:-:S04]  /*be70*/  PLOP3.LUT P0, PT, PT, PT, PT, 0x80, 0x8 ;  /* 0x000000000008781c */ /* 0x000fc80003f0f070 */
[----:B0-----:R-:W1:Y:S02]  /*be80*/  MUFU.RCP R8, R8 ;  /* 0x0000000800087308 */ /* 0x001e640000001000 */
[----:B-1----:R-:W-:-:S06]  /*be90*/  IADD3 R9, PT, PT, R8, 0xffffffe, RZ ;  /* 0x0ffffffe08097810 */ /* 0x002fcc0007ffe0ff */
[----:B------:R-:W0:Y:S02]  /*bea0*/  F2I.FTZ.U32.TRUNC.NTZ R9, R9 ;  /* 0x0000000900097305 */ /* 0x000e24000021f000 */
[----:B0-----:R-:W-:-:S13]  /*beb0*/  R2UR UR5, R9 ;  /* 0x00000000090572ca */ /* 0x001fda00000e0000 */
        /* <DEDUP_REMOVED lines=10> */
[----:B--2---:R-:W-:Y:S02]  /*bf60*/  ULEA UR8, UR9, UR8, 0x18 ;  /* 0x0000000809087291 */ /* 0x004fe4000f8ec0ff */
        /* <DEDUP_REMOVED lines=8> */
.L_x_193:
[----:B------:R-:W-:Y:S01]  /*bff0*/  @P0 ELECT P2, URZ, PT ;  /* 0x0000000000ff082f */ /* 0x000fe20003840000 */
[----:B------:R2:W-:-:S12]  /*c000*/  UBLKCP.S.S [UR8], [UR6], UR4 ;  /* 0x00000008060073ba */ /* 0x0005d80008000604 */
[----:B------:R-:W-:Y:S02]  /*c010*/  @P2 PLOP3.LUT P0, PT, P2, PT, PT, 0x8, 0x80 ;  /* 0x000000000080281c */ /* 0x000fe4000170e170 */
[----:B------:R-:W-:-:S11]  /*c020*/  PLOP3.LUT P2, PT, PT, PT, PT, 0x8, 0x80 ;  /* 0x000000000080781c */ /* 0x000fd60003f4e170 */
[----:B--2---:R-:W-:Y:S05]  /*c030*/  @P0 BRA.U.ANY `(.L_x_193) ;  /* 0xfffffffd00ec0947 */ /* 0x004fea000393ffff */
.L_x_192:
[----:B------:R-:W-:Y:S05]  /*c040*/  BSYNC.RECONVERGENT B0 ;  /* 0x0000000000007941 */ /* 0x000fea0003800200 */
.L_x_191:
[----:B------:R-:W2:Y:S01]  /*c050*/  S2UR UR4, SR_CgaCtaId ;  /* 0x00000000000479c3 */ /* 0x000ea20000008800 */
[----:B0-----:R-:W-:Y:S02]  /*c060*/  MOV R8, 0x400 ;  /* 0x0000040000087802 */ /* 0x001fe40000000f00 */
[----:B-1----:R-:W-:Y:S02]  /*c070*/  SHF.L.U32 R9, RZ, 0x1f, RZ ;  /* 0x0000001fff097819 */ /* 0x002fe400000006ff */
[----:B------:R-:W-:Y:S02]  /*c080*/  IADD3 R8, PT, PT, R8, 0xb50, RZ ;  /* 0x00000b5008087810 */ /* 0x000fe40007ffe0ff */
[----:B------:R-:W-:Y:S02]  /*c090*/  ISETP.GT.U32.AND P2, PT, R52, 0x3f, PT ;  /* 0x0000003f3400780c */ /* 0x000fe40003f44070 */
[----:B--2---:R-:W-:-:S04]  /*c0a0*/  MOV R49, UR4 ;  /* 0x0000000400317c02 */ /* 0x004fc80008000f00 */
[----:B------:R-:W-:-:S04]  /*c0b0*/  LEA R8, R49, R8, 0x18 ;  /* 0x0000000831087211 */ /* 0x000fc800078ec0ff */
[----:B------:R-:W0:Y:S02]  /*c0c0*/  SYNCS.PHASECHK.TRANS64.TRYWAIT P0, [R8+URZ], R9 ;  /* 0x00000009080075a7 */ /* 0x000e2400080011ff */
[----:B0-----:R-:W-:Y:S05]  /*c0d0*/  @!P0 BRA `(.L_x_194) ;  /* 0x0000007800d88947 */ /* 0x001fea0003800000 */
.L_x_333:
[----:B------:R-:W-:Y:S01]  /*c0e0*/  @!P2 LDS R8, [R54] ;  /* 0x000000003608a984 */ /* 0x000fe20000000800 */
[----:B------:R-:W-:-:S03]  /*c0f0*/  UIADD3 UR11, UPT, UPT, UR11, 0x1, URZ ;  /* 0x000000010b0b7890 */ /* 0x000fc6000fffe0ff */
[----:B------:R-:W0:Y:S02]  /*c100*/  @!P2 LDS R9, [R62] ;  /* 0x000000003e09a984 */ /* 0x000e240000000800 */
[----:B0-----:R-:W-:-:S05]  /*c110*/  @!P2 HFMA2 R9, R9, 1, 1, R8 ;  /* 0x3c003c000909a831 */ /* 0x001fca0000000008 */
[----:B------:R2:W-:Y:S01]  /*c120*/  @!P2 STS [R62], R9 ;  /* 0x000000093e00a388 */ /* 0x0005e20000000800 */
[----:B------:R-:W-:Y:S06]  /*c130*/  BAR.SYNC.DEFER_BLOCKING 0x0 ;  /* 0x0000000000007b1d */ /* 0x000fec0000010000 */
[----:B------:R-:W-:Y:S05]  /*c140*/  BRA.U UP0, `(.L_x_195) ;  /* 0xfffffffd00287547 */ /* 0x000fea000b83ffff */
.L_x_172:
[----:B------:R-:W-:Y:S01]  /*c150*/  LEA R32, R49, R32, 0xa ;  /* 0x0000002031207211 */ /* 0x000fe200078e50ff */
[----:B------:R-:W-:Y:S01]  /*c160*/  UMOV UR4, URZ ;  /* 0x000000ff00047c82 */ /* 0x000fe20008000000 */
[----:B------:R-:W-:Y:S02]  /*c170*/  LEA R55, R44, UR6, 0x1 ;  /* 0x000000062c377c11 */ /* 0x000fe4000f8e08ff */
[----:B------:R-:W-:Y:S02]  /*c180*/  LEA R47, R47, R32, 0x7 ;  /* 0x000000202f2f7211 */ /* 0x000fe400078e38ff */
[----:B------:R-:W-:Y:S02]  /*c190*/  MOV R50, R53 ;  /* 0x0000003500327202 */ /* 0x000fe40000000f00 */
[----:B------:R-:W-:-:S07]  /*c1a0*/  MOV R51, R47 ;  /* 0x0000002f00337202 */ /* 0x000fce0000000f00 */
.L_x_199:
[----:B------:R-:W3:Y:S01]  /*c1b0*/  LDC.64 R40, c[0x0][0x3a8] ;  /* 0x0000ea00ff287b82 */ /* 0x000ee20000000a00 */
[----:B------:R-:W4:Y:S01]  /*c1c0*/  LDS.128 R36, [R55] ;  /* 0x0000000037247984 */ /* 0x000f220000000c00 */
[----:B---3--:R-:W-:-:S05]  /*c1d0*/  IMAD.WIDE.U32 R40, R50, 0x2, R40 ;  /* 0x0000000232287825 */ /* 0x008fca00078e0028 */
[----:B------:R-:W4:Y:S04]  /*c1e0*/  LDG.E.128 R32, desc[UR14][R40.64] ;  /* 0x0000000e28207981 */ /* 0x000f28000c1e1d00 */
[----:B012---:R-:W2:Y:S04]  /*c1f0*/  LDG.E.128 R8, desc[UR14][R40.64+0x20] ;  /* 0x0000200e28087981 */ /* 0x007ea8000c1e1d00 */
[----:B------:R-:W3:Y:S04]  /*c200*/  LDG.E.128 R12, desc[UR14][R40.64+0x40] ;  /* 0x0000400e280c7981 */ /* 0x000ee8000c1e1d00 */
[----:B------:R-:W5:Y:S04]  /*c210*/  LDG.E.128 R16, desc[UR14][R40.64+0x60] ;  /* 0x0000600e28107981 */ /* 0x000f68000c1e1d00 */
[----:B------:R-:W5:Y:S04]  /*c220*/  LDG.E.128 R20, desc[UR14][R40.64+0x80] ;  /* 0x0000800e28147981 */ /* 0x000f68000c1e1d00 */
[----:B------:R-:W5:Y:S04]  /*c230*/  LDG.E.128 R24, desc[UR14][R40.64+0xa0] ;  /* 0x0000a00e28187981 */ /* 0x000f68000c1e1d00 */
[----:B------:R-:W5:Y:S01]  /*c240*/  LDG.E.128 R28, desc[UR14][R40.64+0xc0] ;  /* 0x0000c00e281c7981 */ /* 0x000f62000c1e1d00 */
[----:B----4-:R-:W-:-:S02]  /*c250*/  HMUL2 R32, R36, R32 ;  /* 0x0000002024207232 */ /* 0x010fc40000000000 */
        /* <DEDUP_REMOVED lines=9> */
[----:B------:R-:W-:-:S03]  /*c2f0*/  HADD2.F32 R33, -RZ, R34.H0_H0 ;  /* 0x20000022ff217230 */ /* 0x000fc60000004100 */
[----:B------:R-:W-:Y:S01]  /*c300*/  FADD R32, R32, R37 ;  /* 0x0000002520207221 */ /* 0x000fe20000000000 */
[----:B------:R-:W-:Y:S02]  /*c310*/  HFMA2 R42, R39, R35, -RZ ;  /* 0x00000023272a7231 */ /* 0x000fe400001000ff */
[----:B------:R-:W-:Y:S02]  /*c320*/  HADD2.F32 R37, -RZ, R34.H1_H1 ;  /* 0x30000022ff257230 */ /* 0x000fe40000004100 */
[----:B------:R-:W-:Y:S02]  /*c330*/  FADD R36, R32, R33 ;  /* 0x0000002120247221 */ /* 0x000fe40000000000 */
[----:B------:R0:W4:Y:S02]  /*c340*/  LDG.E.128 R32, desc[UR14][R40.64+0xe0] ;  /* 0x0000e00e28207981 */ /* 0x000124000c1e1d00 */
[----:B------:R-:W-:Y:S01]  /*c350*/  FADD R36, R36, R37 ;  /* 0x0000002524247221 */ /* 0x000fe20000000000 */
[----:B------:R-:W-:-:S05]  /*c360*/  HADD2.F32 R37, -RZ, R42.H0_H0 ;  /* 0x2000002aff257230 */ /* 0x000fca0000004100 */
[----:B------:R-:W-:Y:S02]  /*c370*/  FADD R43, R36, R37 ;  /* 0x00000025242b7221 */ /* 0x000fe40000000000 */
[----:B------:R-:W2:Y:S01]  /*c380*/  LDS.128 R36, [R55+0x20] ;  /* 0x0000200037247984 */ /* 0x000ea20000000c00 */
[----:B------:R-:W-:-:S05]  /*c390*/  HADD2.F32 R42, -RZ, R42.H1_H1 ;  /* 0x3000002aff2a7230 */ /* 0x000fca0000004100 */
[----:B------:R-:W-:Y:S01]  /*c3a0*/  FADD R42, R43, R42 ;  /* 0x0000002a2b2a7221 */ /* 0x000fe20000000000 */
[----:B--2---:R-:W-:Y:S02]  /*c3b0*/  HMUL2 R8, R36, R8 ;  /* 0x0000000824087232 */ /* 0x004fe40000000000 */
[----:B------:R-:W-:-:S03]  /*c3c0*/  HFMA2 R37, R37, R9, -RZ ;  /* 0x0000000925257231 */ /* 0x000fc600001000ff */
[--C-:B------:R-:W-:Y:S02]  /*c3d0*/  HADD2.F32 R43, -RZ, R8.reuse.H0_H0 ;  /* 0x20000008ff2b7230 */ /* 0x100fe40000004100 */
[----:B------:R-:W-:-:S03]  /*c3e0*/  HADD2.F32 R9, -RZ, R8.H1_H1 ;  /* 0x30000008ff097230 */ /* 0x000fc60000004100 */
[----:B------:R-:W-:-:S04]  /*c3f0*/  FADD R42, R42, R43 ;  /* 0x0000002b2a2a7221 */ /* 0x000fc80000000000 */
[----:B------:R-:W-:Y:S02]  /*c400*/  FADD R9, R42, R9 ;  /* 0x000000092a097221 */ /* 0x000fe40000000000 */
[----:B0-----:R-:W3:Y:S01]  /*c410*/  LDS.128 R40, [R55+0x40] ;  /* 0x0000400037287984 */ /* 0x001ee20000000c00 */
        /* <DEDUP_REMOVED lines=14> */
[----:B---3--:R-:W-:-:S05]  /*c500*/  HMUL2 R12, R40, R12 ;  /* 0x0000000c280c7232 */ /* 0x008fca0000000000 */
[----:B------:R-:W-:Y:S02]  /*c510*/  HADD2.F32 R9, -RZ, R12.H0_H0 ;  /* 0x2000000cff097230 */ /* 0x000fe40000004100 */
[----:B------:R-:W-:-:S03]  /*c520*/  HFMA2 R41, R41, R13, -RZ ;  /* 0x0000000d29297231 */ /* 0x000fc600001000ff */
[----:B------:R-:W-:Y:S02]  /*c530*/  FADD R36, R8, R9 ;  /* 0x0000000908247221 */ /* 0x000fe40000000000 */
[----:B------:R-:W5:Y:S01]  /*c540*/  LDS.128 R8, [R55+0x60] ;  /* 0x0000600037087984 */ /* 0x000f620000000c00 */
        /* <DEDUP_REMOVED lines=12> */
[----:B------:R-:W0:Y:S01]  /*c610*/  LDS.128 R12, [R55+0x80] ;  /* 0x00008000370c7984 */ /* 0x000e220000000c00 */
[--C-:B------:R-:W-:Y:S02]  /*c620*/  HADD2.F32 R36, -RZ, R43.reuse.H0_H0 ;  /* 0x2000002bff247230 */ /* 0x100fe40000004100 */
[----:B------:R-:W-:-:S03]  /*c630*/  HADD2.F32 R43, -RZ, R43.H1_H1 ;  /* 0x3000002bff2b7230 */ /* 0x000fc60000004100 */
[----:B------:R-:W-:Y:S01]  /*c640*/  FADD R36, R37, R36 ;  /* 0x0000002425247221 */ /* 0x000fe20000000000 */
[----:B-----5:R-:W-:Y:S02]  /*c650*/  HMUL2 R8, R8, R16 ;  /* 0x0000001008087232 */ /* 0x020fe40000000000 */
        /* <DEDUP_REMOVED lines=16> */
[--C-:B------:R-:W-:Y:S02]  /*c760*/  HADD2.F32 R17, -RZ, R36.reuse.H0_H0 ;  /* 0x20000024ff117230 */ /* 0x100fe40000004100 */
[----:B0-----:R-:W-:Y:S02]  /*c770*/  HMUL2 R12, R12, R20 ;  /* 0x000000140c0c7232 */ /* 0x001fe40000000000 */
        /* <DEDUP_REMOVED lines=65> */
[----:B----4-:R-:W-:Y:S02]  /*cb90*/  HMUL2 R8, R8, R32 ;  /* 0x0000002008087232 */ /* 0x010fe40000000000 */
        /* <DEDUP_REMOVED lines=21> */
[----:B------:R-:W-:Y:S01]  /*ccf0*/  UMOV UR5, UR4 ;  /* 0x0000000400057c82 */ /* 0x000fe20008000000 */
[----:B------:R-:W-:Y:S01]  /*cd00*/  UIADD3 UR4, UPT, UPT, UR4, 0x10, URZ ;  /* 0x0000001004047890 */ /* 0x000fe2000fffe0ff */
[----:B------:R-:W-:Y:S01]  /*cd10*/  BSSY.RECONVERGENT B0, `(.L_x_196) ;  /* 0x0000014000007945 */ /* 0x000fe20003800200 */
[----:B------:R-:W-:Y:S01]  /*cd20*/  UISETP.GE.U32.AND UP0, UPT, UR5, 0x70, UPT ;  /* 0x000000700500788c */ /* 0x000fe2000bf06070 */
[----:B0-----:R-:W-:-:S08]  /*cd30*/  FADD R64, R8, R9 ;  /* 0x0000000908407221 */ /* 0x001fd00000000000 */
[----:B------:R-:W-:Y:S05]  /*cd40*/  @P0 BRA `(.L_x_197) ;  /* 0x0000000000400947 */ /* 0x000fea0003800000 */
[----:B------:R-:W0:Y:S01]  /*cd50*/  LDC.64 R10, c[0x0][0x3d8] ;  /* 0x0000f600ff0a7b82 */ /* 0x000e220000000a00 */
[----:B------:R-:W-:Y:S01]  /*cd60*/  F2FP.F16.F32.PACK_AB R14, RZ, R64 ;  /* 0x00000040ff0e723e */ /* 0x000fe200000000ff */
[----:B0-----:R-:W-:-:S03]  /*cd70*/  IMAD.WIDE.U32 R10, R51, 0x2, R10 ;  /* 0x00000002330a7825 */ /* 0x001fc600078e000a */
[C---:B------:R-:W-:Y:S02]  /*cd80*/  LOP3.LUT R8, R10.reuse, 0xfffffffd, RZ, 0xc0, !PT ;  /* 0xfffffffd0a087812 */ /* 0x040fe400078ec0ff */
[----:B------:R-:W-:Y:S02]  /*cd90*/  MOV R9, R11 ;  /* 0x0000000b00097202 */ /* 0x000fe40000000f00 */
[----:B------:R-:W-:-:S03]  /*cda0*/  LOP3.LUT R12, R10, 0x2, RZ, 0xc0, !PT ;  /* 0x000000020a0c7812 */ /* 0x000fc600078ec0ff */
[----:B------:R0:W5:Y:S01]  /*cdb0*/  LD.E R13, desc[UR14][R8.64] ;  /* 0x0000000e080d7980 */ /* 0x000162000c101900 */
[----:B------:R-:W-:Y:S02]  /*cdc0*/  ISETP.EQ.U32.AND P0, PT, R12, RZ, PT ;  /* 0x000000ff0c00720c */ /* 0x000fe40003f02070 */
[----:B------:R-:W-:-:S04]  /*cdd0*/  MOV R12, 0x3254 ;  /* 0x00003254000c7802 */ /* 0x000fc80000000f00 */
[----:B------:R-:W-:-:S07]  /*cde0*/  SEL R16, R12, 0x7610, P0 ;  /* 0x000076100c107807 */ /* 0x000fce0000000000 */
.L_x_198:
[----:B-----5:R-:W-:-:S05]  /*cdf0*/  HADD2 R12, R13, R14.H0_H0 ;  /* 0x2000000e0d0c7230 */ /* 0x020fca0000000000 */
[----:B------:R-:W-:-:S05]  /*ce00*/  PRMT R15, R13, R16, R12 ;  /* 0x000000100d0f7216 */ /* 0x000fca000000000c */
[----:B------:R-:W2:Y:S02]  /*ce10*/  ATOM.E.CAS.STRONG.GPU PT, R12, [R8], R13, R15 ;  /* 0x0000000d080c738b */ /* 0x000ea400001ee10f */
[----:B--2---:R-:W-:Y:S02]  /*ce20*/  ISETP.NE.U32.AND P0, PT, R12, R13, PT ;  /* 0x0000000d0c00720c */ /* 0x004fe40003f05070 */
[----:B------:R-:W-:-:S11]  /*ce30*/  MOV R13, R12 ;  /* 0x0000000c000d7202 */ /* 0x000fd60000000f00 */
[----:B------:R-:W-:Y:S05]  /*ce40*/  @P0 BRA `(.L_x_198) ;  /* 0xfffffffc00e80947 */ /* 0x000fea000383ffff */
.L_x_197:
[----:B------:R-:W-:Y:S05]  /*ce50*/  BSYNC.RECONVERGENT B0 ;  /* 0x0000000000007941 */ /* 0x000fea0003800200 */
.L_x_196:
[----:B------:R-:W-:Y:S02]  /*ce60*/  IADD3 R50, PT, PT, R50, 0x800, RZ ;  /* 0x0000080032327810 */ /* 0x000fe40007ffe0ff */
[----:B------:R-:W-:Y:S01]  /*ce70*/  IADD3 R51, PT, PT, R51, 0x10, RZ ;  /* 0x0000001033337810 */ /* 0x000fe20007ffe0ff */
[----:B------:R-:W-:Y:S06]  /*ce80*/  BRA.U !UP0, `(.L_x_199) ;  /* 0xfffffff108c87547 */ /* 0x000fec000b83ffff */
[----:B------:R-:W-:Y:S01]  /*ce90*/  BAR.SYNC.DEFER_BLOCKING 0x0 ;  /* 0x0000000000007b1d */ /* 0x000fe20000010000 */
[----:B------:R-:W-:-:S05]  /*cea0*/  ISETP.GT.U32.AND P0, PT, R52, 0x1ff, PT ;  /* 0x000001ff3400780c */ /* 0x000fca0003f04070 */
[----:B------:R-:W-:Y:S08]  /*ceb0*/  BSSY.RECONVERGENT B0, `(.L_x_200) ;  /* 0x0000022000007945 */ /* 0x000ff00003800200 */
[----:B------:R-:W-:Y:S05]  /*cec0*/  @P0 BRA `(.L_x_201) ;  /* 0x0000000000800947 */ /* 0x000fea0003800000 */
[----:B------:R-:W1:Y:S01]  /*ced0*/  S2UR UR7, SR_CgaCtaId ;  /* 0x00000000000779c3 */ /* 0x000e620000008800 */
[----:B0-----:R-:W-:Y:S01]  /*cee0*/  HFMA2 R9, -RZ, RZ, 0, 0 ;  /* 0x00000000ff097431 */ /* 0x001fe200000001ff */
[----:B------:R-:W0:Y:S01]  /*cef0*/  LDCU.64 UR4, c[0x0][0x3d8] ;  /* 0x00007b00ff0477ac */ /* 0x000e220008000a00 */
[----:B------:R-:W-:Y:S01]  /*cf00*/  MOV R8, R60 ;  /* 0x0000003c00087202 */ /* 0x000fe20000000f00 */
[----:B------:R-:W-:Y:S01]  /*cf10*/  HFMA2 R11, -RZ, RZ, 0, 0 ;  /* 0x00000000ff0b7431 */ /* 0x000fe200000001ff */
[----:B------:R-:W-:Y:S02]  /*cf20*/  MOV R10, R58 ;  /* 0x0000003a000a7202 */ /* 0x000fe40000000f00 */
[----:B------:R-:W-:Y:S01]  /*cf30*/  MOV R12, 0x400 ;  /* 0x00000400000c7802 */ /* 0x000fe20000000f00 */
[----:B------:R-:W-:-:S04]  /*cf40*/  IMAD.WIDE.U32 R8, R0, UR20, R8 ;  /* 0x0000001400087c25 */ /* 0x000fc8000f8e0008 */
[----:B------:R-:W-:Y:S02]  /*cf50*/  IMAD R9, R9, UR19, RZ ;  /* 0x0000001309097c24 */ /* 0x000fe4000f8e02ff */
[----:B------:R-:W-:-:S03]  /*cf60*/  IMAD.WIDE.U32 R10, R8, UR19, R10 ;  /* 0x00000013080a7c25 */ /* 0x000fc6000f8e000a */
[----:B0-----:R-:W-:Y:S02]  /*cf70*/  LEA R8, P0, R10, UR4, 0x2 ;  /* 0x000000040a087c11 */ /* 0x001fe4000f8010ff */
[----:B-1----:R-:W-:Y:S02]  /*cf80*/  MOV R49, UR7 ;  /* 0x0000000700317c02 */ /* 0x002fe40008000f00 */
[----:B------:R-:W-:Y:S02]  /*cf90*/  IADD3 R9, PT, PT, R11, R9, RZ ;  /* 0x000000090b097210 */ /* 0x000fe40007ffe0ff */
[----:B------:R-:W-:Y:S02]  /*cfa0*/  LEA R13, R49, R12, 0x18 ;  /* 0x0000000c310d7211 */ /* 0x000fe400078ec0ff */
[----:B------:R-:W-:Y:S02]  /*cfb0*/  MOV R12, R2 ;  /* 0x00000002000c7202 */ /* 0x000fe40000000f00 */
[----:B------:R-:W-:-:S02]  /*cfc0*/  LEA R11, R52, R13, 0x2 ;  /* 0x0000000d340b7211 */ /* 0x000fc400078e10ff */
[----:B------:R-:W-:-:S07]  /*cfd0*/  LEA.HI.X R17, R10, UR5, R9, 0x2, P0 ;  /* 0x000000050a117c11 */ /* 0x000fce00080f1409 */
.L_x_202:
[----:B------:R-:W-:Y:S01]  /*cfe0*/  MOV R9, R17 ;  /* 0x0000001100097202 */ /* 0x000fe20000000f00 */
[----:B------:R0:W1:Y:S05]  /*cff0*/  LDS R10, [R11] ;  /* 0x000000000b0a7984 */ /* 0x00006a0000000800 */
[----:B------:R2:W1:Y:S01]  /*d000*/  LDG.E R9, desc[UR14][R8.64] ;  /* 0x0000000e08097981 */ /* 0x000462000c1e1900 */
[C---:B------:R-:W-:Y:S02]  /*d010*/  ISETP.GE.U32.AND P0, PT, R12.reuse, 0x200, PT ;  /* 0x000002000c00780c */ /* 0x040fe40003f06070 */
[----:B------:R-:W-:Y:S02]  /*d020*/  IADD3 R12, PT, PT, R12, 0x200, RZ ;  /* 0x000002000c0c7810 */ /* 0x000fe40007ffe0ff */
[----:B0-----:R-:W-:-:S02]  /*d030*/  IADD3 R11, PT, PT, R11, 0x400, RZ ;  /* 0x000004000b0b7810 */ /* 0x001fc40007ffe0ff */
[----:B--2---:R-:W-:-:S04]  /*d040*/  IADD3 R8, P1, PT, R8, 0x400, RZ ;  /* 0x0000040008087810 */ /* 0x004fc80007f3e0ff */
[----:B------:R-:W-:Y:S01]  /*d050*/  IADD3.X R17, PT, PT, RZ, R17, RZ, P1, !PT ;  /* 0x00000011ff117210 */ /* 0x000fe20000ffe4ff */
[----:B-1----:R-:W-:-:S04]  /*d060*/  HADD2 R9, R10, R9 ;  /* 0x000000090a097230 */ /* 0x002fc80000000000 */
[----:B------:R-:W-:-:S05]  /*d070*/  HMUL2 R9, R9, R9 ;  /* 0x0000000909097232 */ /* 0x000fca0000000000 */
[--C-:B------:R-:W-:Y:S02]  /*d080*/  HADD2.F32 R13, -RZ, R9.reuse.H0_H0 ;  /* 0x20000009ff0d7230 */ /* 0x100fe40000004100 */
[----:B------:R-:W-:-:S03]  /*d090*/  HADD2.F32 R15, -RZ, R9.H1_H1 ;  /* 0x30000009ff0f7230 */ /* 0x000fc60000004100 */
[----:B------:R-:W-:-:S04]  /*d0a0*/  FADD R4, R13, R4 ;  /* 0x000000040d047221 */ /* 0x000fc80000000000 */
[----:B------:R-:W-:Y:S01]  /*d0b0*/  FADD R4, R4, R15 ;  /* 0x0000000f04047221 */ /* 0x000fe20000000000 */
[----:B------:R-:W-:Y:S06]  /*d0c0*/  @!P0 BRA `(.L_x_202) ;  /* 0xfffffffc00c48947 */ /* 0x000fec000383ffff */
.L_x_201:
[----:B------:R-:W-:Y:S05]  /*d0d0*/  BSYNC.RECONVERGENT B0 ;  /* 0x0000000000007941 */ /* 0x000fea0003800200 */
.L_x_200:
[----:B0-----:R-:W0:Y:S01]  /*d0e0*/  SHFL.DOWN PT, R9, R4, 0x10, 0x1f ;  /* 0x0a001f0004097f89 */ /* 0x001e2200000e0000 */
[----:B------:R-:W-:Y:S01]  /*d0f0*/  ISETP.GT.U32.AND P1, PT, R52, 0xf, PT ;  /* 0x0000000f3400780c */ /* 0x000fe20003f24070 */
[----:B------:R-:W-:Y:S01]  /*d100*/  UISETP.GT.U32.AND UP0, UPT, UR10, -0x3, UPT ;  /* 0xfffffffd0a00788c */ /* 0x000fe2000bf04070 */
[----:B------:R-:W-:-:S11]  /*d110*/  ISETP.NE.AND P0, PT, R48, RZ, PT ;  /* 0x000000ff3000720c */ /* 0x000fd60003f05270 */
[----:B------:R-:W1:Y:S01]  /*d120*/  @!P1 S2R R49, SR_CgaCtaId ;  /* 0x0000000000319919 */ /* 0x000e620000008800 */
[----:B0-----:R-:W-:Y:S01]  /*d130*/  FADD R9, R9, R4 ;  /* 0x0000000409097221 */ /* 0x001fe20000000000 */
[----:B------:R-:W-:-:S04]  /*d140*/  @!P1 MOV R4, 0x400 ;  /* 0x0000040000049802 */ /* 0x000fc80000000f00 */
[----:B------:R-:W0:Y:S01]  /*d150*/  SHFL.DOWN PT, R8, R9, 0x8, 0x1f ;  /* 0x09001f0009087f89 */ /* 0x000e2200000e0000 */
[----:B------:R-:W-:Y:S01]  /*d160*/  @!P1 IADD3 R4, PT, PT, R4, 0x800, RZ ;  /* 0x0000080004049810 */ /* 0x000fe20007ffe0ff */
[----:B0-----:R-:W-:-:S03]  /*d170*/  FADD R8, R9, R8 ;  /* 0x0000000809087221 */ /* 0x001fc60000000000 */
[----:B-1----:R-:W-:Y:S02]  /*d180*/  @!P1 LEA R9, R49, R4, 0x18 ;  /* 0x0000000431099211 */ /* 0x002fe400078ec0ff */
[----:B------:R-:W0:Y:S02]  /*d190*/  SHFL.DOWN PT, R11, R8, 0x4, 0x1f ;  /* 0x08801f00080b7f89 */ /* 0x000e2400000e0000 */
[----:B------:R-:W-:Y:S01]  /*d1a0*/  @!P1 LEA R12, R52, R9, 0x2 ;  /* 0x00000009340c9211 */ /* 0x000fe200078e10ff */
[----:B0-----:R-:W-:-:S05]  /*d1b0*/  FADD R11, R8, R11 ;  /* 0x0000000b080b7221 */ /* 0x001fca0000000000 */
[----:B------:R-:W0:Y:S02]  /*d1c0*/  SHFL.DOWN PT, R10, R11, 0x2, 0x1f ;  /* 0x08401f000b0a7f89 */ /* 0x000e2400000e0000 */
[----:B0-----:R-:W-:-:S05]  /*d1d0*/  FADD R10, R11, R10 ;  /* 0x0000000a0b0a7221 */ /* 0x001fca0000000000 */
[----:B------:R-:W0:Y:S02]  /*d1e0*/  SHFL.DOWN PT, R13, R10, 0x1, 0x1f ;  /* 0x08201f000a0d7f89 */ /* 0x000e2400000e0000 */
[----:B0-----:R-:W-:-:S05]  /*d1f0*/  FADD R4, R10, R13 ;  /* 0x0000000d0a047221 */ /* 0x001fca0000000000 */
[----:B------:R0:W-:Y:S01]  /*d200*/  @!P0 STS [R3], R4 ;  /* 0x0000000403008388 */ /* 0x0001e20000000800 */
[----:B------:R-:W-:Y:S01]  /*d210*/  BAR.SYNC.DEFER_BLOCKING 0x0 ;  /* 0x0000000000007b1d */ /* 0x000fe20000010000 */
[----:B------:R-:W-:-:S13]  /*d220*/  ISETP.NE.AND P0, PT, R52, RZ, PT ;  /* 0x000000ff3400720c */ /* 0x000fda0003f05270 */
[----:B------:R-:W0:Y:S01]  /*d230*/  @!P0 S2R R49, SR_CgaCtaId ;  /* 0x0000000000318919 */ /* 0x000e220000008800 */
[----:B------:R-:W-:Y:S01]  /*d240*/  @!P0 MOV R14, 0x400 ;  /* 0x00000400000e8802 */ /* 0x000fe20000000f00 */
[----:B------:R-:W1:Y:S03]  /*d250*/  @!P1 LDS R4, [R12] ;  /* 0x000000000c049984 */ /* 0x000e660000000800 */
[----:B0-----:R-:W-:Y:S01]  /*d260*/  @!P0 LEA R3, R49, R14, 0x18 ;  /* 0x0000000e31038211 */ /* 0x001fe200078ec0ff */
[----:B-1----:R-:W0:Y:S02]  /*d270*/  SHFL.DOWN PT, R9, R4, 0x8, 0x1f ;  /* 0x09001f0004097f89 */ /* 0x002e2400000e0000 */
        /* <DEDUP_REMOVED lines=25> */
.L_x_231:
[----:B------:R-:W-:Y:S01]  /*d410*/  UIADD3 UR4, UPT, UPT, UR4, 0x4, URZ ;  /* 0x0000000404047890 */ /* 0x000fe2000fffe0ff */
[----:B------:R-:W-:Y:S03]  /*d420*/  BSSY.RECONVERGENT B0, `(.L_x_205) ;  /* 0x0000036000007945 */ /* 0x000fe60003800200 */
[----:B------:R-:W-:Y:S01]  /*d430*/  UISETP.NE.AND UP0, UPT, UR4, URZ, UPT ;  /* 0x000000ff0400728c */ /* 0x000fe2000bf05270 */
[----:B0123--:R-:W-:Y:S10]  /*d440*/  @P0 BRA `(.L_x_206) ;  /* 0x0000000000cc0947 */ /* 0x00fff40003800000 */
[----:B------:R-:W0:Y:S01]  /*d450*/  I2F.U32.RP R10, UR12 ;  /* 0x0000000c000a7d06 */ /* 0x000e220008209000 */
[----:B------:R-:W1:Y:S01]  /*d460*/  S2UR UR8, SR_CgaCtaId ;  /* 0x00000000000879c3 */ /* 0x000e620000008800 */
[----:B------:R-:W-:Y:S01]  /*d470*/  HFMA2 R8, -RZ, RZ, 0, 0 ;  /* 0x00000000ff087431 */ /* 0x000fe200000001ff */
[----:B------:R-:W-:Y:S01]  /*d480*/  IADD3 R4, PT, PT, R3, -0x1, RZ ;  /* 0xffffffff03047810 */ /* 0x000fe20007ffe0ff */
[----:B------:R-:W2:Y:S01]  /*d490*/  S2R R15, SR_SWINHI ;  /* 0x00000000000f7919 */ /* 0x000ea20000002f00 */
[----:B------:R-:W-:-:S03]  /*d4a0*/  ISETP.NE.U32.AND P1, PT, RZ, UR12, PT ;  /* 0x0000000cff007c0c */ /* 0x000fc6000bf25070 */
[----:B0-----:R-:W0:Y:S01]  /*d4b0*/  MUFU.RCP R10, R10 ;  /* 0x0000000a000a7308 */ /* 0x001e220000001000 */
[----:B-1----:R-:W-:Y:S02]  /*d4c0*/  MOV R49, UR8 ;  /* 0x0000000800317c02 */ /* 0x002fe40008000f00 */
[----:B0-----:R-:W-:-:S06]  /*d4d0*/  IADD3 R9, PT, PT, R10, 0xffffffe, RZ ;  /* 0x0ffffffe0a097810 */ /* 0x001fcc0007ffe0ff */
[----:B------:R-:W0:Y:S02]  /*d4e0*/  F2I.FTZ.U32.TRUNC.NTZ R9, R9 ;  /* 0x0000000900097305 */ /* 0x000e24000021f000 */
[----:B0-----:R-:W-:-:S05]  /*d4f0*/  IADD3 R11, PT, PT, RZ, -R9, RZ ;  /* 0x80000009ff0b7210 */ /* 0x001fca0007ffe0ff */
[----:B------:R-:W-:-:S04]  /*d500*/  IMAD R11, R11, UR12, RZ ;  /* 0x0000000c0b0b7c24 */ /* 0x000fc8000f8e02ff */
[----:B------:R-:W-:-:S06]  /*d510*/  IMAD.HI.U32 R11, R9, R11, R8 ;  /* 0x0000000b090b7227 */ /* 0x000fcc00078e0008 */
[----:B------:R-:W-:-:S05]  /*d520*/  IMAD.HI.U32 R8, R11, R4, RZ ;  /* 0x000000040b087227 */ /* 0x000fca00078e00ff */
[----:B------:R-:W-:Y:S02]  /*d530*/  IADD3 R13, PT, PT, -R8, RZ, RZ ;  /* 0x000000ff080d7210 */ /* 0x000fe40007ffe1ff */
[----:B------:R-:W-:-:S03]  /*d540*/  MOV R8, 0x400 ;  /* 0x0000040000087802 */ /* 0x000fc60000000f00 */
[----:B------:R-:W-:Y:S01]  /*d550*/  IMAD R13, R13, UR12, R4 ;  /* 0x0000000c0d0d7c24 */ /* 0x000fe2000f8e0204 */
[----:B------:R-:W-:Y:S02]  /*d560*/  LEA R11, R49, R8, 0x18 ;  /* 0x00000008310b7211 */ /* 0x000fe400078ec0ff */
[----:B------:R-:W-:Y:S02]  /*d570*/  IADD3 R8, PT, PT, R8, 0x840, RZ ;  /* 0x0000084008087810 */ /* 0x000fe40007ffe0ff */
[----:B------:R-:W-:Y:S02]  /*d580*/  ISETP.GE.U32.AND P0, PT, R13, UR12, PT ;  /* 0x0000000c0d007c0c */ /* 0x000fe4000bf06070 */
[----:B------:R-:W0:Y:S01]  /*d590*/  LDS R11, [R11+0x840] ;  /* 0x000840000b0b7984 */ /* 0x000e220000000800 */
[----:B------:R-:W-:-:S04]  /*d5a0*/  LEA R8, R49, R8, 0x18 ;  /* 0x0000000831087211 */ /* 0x000fc800078ec0ff */
[----:B------:R-:W-:Y:S02]  /*d5b0*/  MOV R8, R8 ;  /* 0x0000000800087202 */ /* 0x000fe40000000f00 */
[----:B--2---:R-:W-:-:S04]  /*d5c0*/  MOV R9, R15 ;  /* 0x0000000f00097202 */ /* 0x004fc80000000f00 */
[----:B------:R-:W-:-:S04]  /*d5d0*/  @P0 IADD3 R13, PT, PT, R13, -UR12, RZ ;  /* 0x8000000c0d0d0c10 */ /* 0x000fc8000fffe0ff */
[----:B------:R-:W-:-:S13]  /*d5e0*/  ISETP.GE.U32.AND P0, PT, R13, UR12, PT ;  /* 0x0000000c0d007c0c */ /* 0x000fda000bf06070 */
[----:B------:R-:W-:Y:S02]  /*d5f0*/  @P0 IADD3 R13, PT, PT, R13, -UR12, RZ ;  /* 0x8000000c0d0d0c10 */ /* 0x000fe4000fffe0ff */
[----:B------:R-:W-:-:S04]  /*d600*/  @!P1 LOP3.LUT R13, RZ, UR12, RZ, 0x33, !PT ;  /* 0x0000000cff0d9c12 */ /* 0x000fc8000f8e33ff */
[----:B------:R-:W-:Y:S02]  /*d610*/  PRMT R8, R13, 0x654, R8 ;  /* 0x000006540d087816 */ /* 0x000fe40000000008 */
[----:B------:R-:W-:-:S05]  /*d620*/  MOV R9, R9 ;  /* 0x0000000900097202 */ /* 0x000fca0000000f00 */
[----:B0-----:R0:W-:Y:S02]  /*d630*/  ATOM.E.ADD.F32.FTZ.RN.STRONG.GPU P0, RZ, desc[UR14][R8.64], R11 ;  /* 0x8000000b08ff79a2 */ /* 0x0011e4000c10f30e */
[----:B0-----:R-:W-:Y:S05]  /*d640*/  @P0 BRA `(.L_x_206) ;  /* 0x00000000004c0947 */ /* 0x001fea0003800000 */
[----:B------:R-:W0:Y:S02]  /*d650*/  QSPC.E.S P0, RZ, [R8] ;  /* 0x0000000008ff73aa */ /* 0x000e240000000500 */
[----:B0-----:R-:W-:Y:S05]  /*d660*/  @!P0 BRA `(.L_x_207) ;  /* 0x0000000000188947 */ /* 0x001fea0003800000 */
[----:B------:R-:W-:-:S07]  /*d670*/  MOV R4, R8 ;  /* 0x0000000800047202 */ /* 0x000fce0000000f00 */
.L_x_208:
[----:B------:R-:W0:Y:S02]  /*d680*/  LDS R8, [R4] ;  /* 0x0000000004087984 */ /* 0x000e240000000800 */
[----:B0-----:R-:W-:-:S05]  /*d690*/  FADD R9, R11, R8 ;  /* 0x000000080b097221 */ /* 0x001fca0000000000 */
[----:B------:R-:W0:Y:S02]  /*d6a0*/  ATOMS.CAST.SPIN P0, [R4], R8, R9 ;  /* 0x000000080400758d */ /* 0x000e240001800009 */
[----:B0-----:R-:W-:Y:S05]  /*d6b0*/  @!P0 BRA `(.L_x_208) ;  /* 0xfffffffc00f08947 */ /* 0x001fea000383ffff */
[----:B------:R-:W-:Y:S05]  /*d6c0*/  BRA `(.L_x_206) ;  /* 0x00000000002c7947 */ /* 0x000fea0003800000 */
.L_x_207:
[----:B------:R-:W0:Y:S02]  /*d6d0*/  QSPC.E.D P0, RZ, [R8] ;  /* 0x0000000008ff73aa */ /* 0x000e240000000700 */
[----:B0-----:R-:W-:Y:S05]  /*d6e0*/  @!P0 BRA `(.L_x_209) ;  /* 0x0000000000188947 */ /* 0x001fea0003800000 */
.L_x_210:
[----:B------:R-:W2:Y:S02]  /*d6f0*/  LD.E R12, [R8] ;  /* 0x00000000080c7980 */ /* 0x000ea40000100900 */
[----:B--2---:R-:W-:-:S06]  /*d700*/  FADD R13, R11, R12 ;  /* 0x0000000c0b0d7221 */ /* 0x004fcc0000000000 */
[----:B------:R-:W2:Y:S02]  /*d710*/  ATOM.E.CAST.SPIN PT, R13, [R8], R12, R13 ;  /* 0x0000000c080d738b */ /* 0x000ea400019e010d */
[----:B--2---:R-:W-:-:S13]  /*d720*/  ISETP.EQ.U32.AND P0, PT, R13, 0x1, PT ;  /* 0x000000010d00780c */ /* 0x004fda0003f02070 */
[----:B------:R-:W-:Y:S05]  /*d730*/  @!P0 BRA `(.L_x_210) ;  /* 0xfffffffc00ec8947 */ /* 0x000fea000383ffff */
[----:B------:R-:W-:Y:S05]  /*d740*/  BRA `(.L_x_206) ;  /* 0x00000000000c7947 */ /* 0x000fea0003800000 */
.L_x_209:
[----:B------:R-:W2:Y:S02]  /*d750*/  LD.E R4, desc[UR14][R8.64] ;  /* 0x0000000e08047980 */ /* 0x000ea4000c101900 */
[----:B--2---:R-:W-:-:S05]  /*d760*/  FADD R11, R11, R4 ;  /* 0x000000040b0b7221 */ /* 0x004fca0000000000 */
[----:B------:R0:W-:Y:S02]  /*d770*/  ST.E desc[UR14][R8.64], R11 ;  /* 0x0000000b08007985 */ /* 0x0001e4000c10190e */
.L_x_206:
[----:B------:R-:W-:Y:S05]  /*d780*/  BSYNC.RECONVERGENT B0 ;  /* 0x0000000000007941 */ /* 0x000fea0003800200 */
.L_x_205:
        /* <DEDUP_REMOVED lines=12> */
[----:B0-----:R-:W-:Y:S01]  /*d850*/  MOV R8, RZ ;  /* 0x000000ff00087202 */ /* 0x001fe20000000f00 */
[----:B------:R-:W0:Y:S01]  /*d860*/  S2R R15, SR_SWINHI ;  /* 0x00000000000f7919 */ /* 0x000e220000002f00 */
[----:B------:R-:W-:-:S04]  /*d870*/  ISETP.NE.U32.AND P2, PT, RZ, UR12, PT ;  /* 0x0000000cff007c0c */ /* 0x000fc8000bf45070 */
[----:B-1----:R-:W1:Y:S01]  /*d880*/  MUFU.RCP R10, R10 ;  /* 0x0000000a000a7308 */ /* 0x002e620000001000 */
[----:B--2---:R-:W-:Y:S02]  /*d890*/  MOV R49, UR8 ;  /* 0x0000000800317c02 */ /* 0x004fe40008000f00 */
[----:B-1----:R-:W-:-:S06]  /*d8a0*/  IADD3 R9, PT, PT, R10, 0xffffffe, RZ ;  /* 0x0ffffffe0a097810 */ /* 0x002fcc0007ffe0ff */
[----:B------:R-:W1:Y:S02]  /*d8b0*/  F2I.FTZ.U32.TRUNC.NTZ R9, R9 ;  /* 0x0000000900097305 */ /* 0x000e64000021f000 */
        /* <DEDUP_REMOVED lines=25> */
.L_x_214:
[----:B------:R-:W0:Y:S02]  /*da50*/  LDS R8, [R4] ;  /* 0x0000000004087984 */ /* 0x000e240000000800 */
[----:B0-----:R-:W-:-:S05]  /*da60*/  FADD R9, R11, R8 ;  /* 0x000000080b097221 */ /* 0x001fca0000000000 */
[----:B------:R-:W0:Y:S02]  /*da70*/  ATOMS.CAST.SPIN P1, [R4], R8, R9 ;  /* 0x000000080400758d */ /* 0x000e240001820009 */
[----:B0-----:R-:W-:Y:S05]  /*da80*/  @!P1 BRA `(.L_x_214) ;  /* 0xfffffffc00f09947 */ /* 0x001fea000383ffff */
[----:B------:R-:W-:Y:S05]  /*da90*/  BRA `(.L_x_212) ;  /* 0x00000000002c7947 */ /* 0x000fea0003800000 */
.L_x_213:
[----:B------:R-:W0:Y:S02]  /*daa0*/  QSPC.E.D P1, RZ, [R8] ;  /* 0x0000000008ff73aa */ /* 0x000e240000020700 */
[----:B0-----:R-:W-:Y:S05]  /*dab0*/  @!P1 BRA `(.L_x_215) ;  /* 0x0000000000189947 */ /* 0x001fea0003800000 */
.L_x_216:
[----:B------:R-:W2:Y:S02]  /*dac0*/  LD.E R12, [R8] ;  /* 0x00000000080c7980 */ /* 0x000ea40000100900 */
[----:B--2---:R-:W-:-:S06]  /*dad0*/  FADD R13, R11, R12 ;  /* 0x0000000c0b0d7221 */ /* 0x004fcc0000000000 */
[----:B------:R-:W2:Y:S02]  /*dae0*/  ATOM.E.CAST.SPIN PT, R13, [R8], R12, R13 ;  /* 0x0000000c080d738b */ /* 0x000ea400019e010d */
[----:B--2---:R-:W-:-:S13]  /*daf0*/  ISETP.EQ.U32.AND P1, PT, R13, 0x1, PT ;  /* 0x000000010d00780c */ /* 0x004fda0003f22070 */
[----:B------:R-:W-:Y:S05]  /*db00*/  @!P1 BRA `(.L_x_216) ;  /* 0xfffffffc00ec9947 */ /* 0x000fea000383ffff */
[----:B------:R-:W-:Y:S05]  /*db10*/  BRA `(.L_x_212) ;  /* 0x00000000000c7947 */ /* 0x000fea0003800000 */
.L_x_215:
[----:B------:R-:W2:Y:S02]  /*db20*/  LD.E R4, desc[UR14][R8.64] ;  /* 0x0000000e08047980 */ /* 0x000ea4000c101900 */
[----:B--2---:R-:W-:-:S05]  /*db30*/  FADD R11, R11, R4 ;  /* 0x000000040b0b7221 */ /* 0x004fca0000000000 */
[----:B------:R1:W-:Y:S02]  /*db40*/  ST.E desc[UR14][R8.64], R11 ;  /* 0x0000000b08007985 */ /* 0x0003e4000c10190e */
.L_x_212:
[----:B------:R-:W-:Y:S05]  /*db50*/  BSYNC.RECONVERGENT B0 ;  /* 0x0000000000007941 */ /* 0x000fea0003800200 */
.L_x_211:
        /* <DEDUP_REMOVED lines=12> */
[----:B------:R-:W-:Y:S01]  /*dc20*/  IADD3 R4, PT, PT, R3, 0x1, RZ ;  /* 0x0000000103047810 */ /* 0x000fe20007ffe0ff */
[----:B------:R-:W0:Y:S01]  /*dc30*/  S2R R15, SR_SWINHI ;  /* 0x00000000000f7919 */ /* 0x000e220000002f00 */
[----:B------:R-:W-:-:S03]  /*dc40*/  ISETP.NE.U32.AND P2, PT, RZ, UR12, PT ;  /* 0x0000000cff007c0c */ /* 0x000fc6000bf45070 */
[----:B--2---:R-:W1:Y:S01]  /*dc50*/  MUFU.RCP R10, R10 ;  /* 0x0000000a000a7308 */ /* 0x004e620000001000 */
[----:B---3--:R-:W-:Y:S02]  /*dc60*/  MOV R49, UR8 ;  /* 0x0000000800317c02 */ /* 0x008fe40008000f00 */
        /* <DEDUP_REMOVED lines=27> */
.L_x_220:
[----:B------:R-:W0:Y:S02]  /*de20*/  LDS R8, [R4] ;  /* 0x0000000004087984 */ /* 0x000e240000000800 */
[----:B0-----:R-:W-:-:S05]  /*de30*/  FADD R9, R11, R8 ;  /* 0x000000080b097221 */ /* 0x001fca0000000000 */
[----:B------:R-:W0:Y:S02]  /*de40*/  ATOMS.CAST.SPIN P1, [R4], R8, R9 ;  /* 0x000000080400758d */ /* 0x000e240001820009 */
[----:B0-----:R-:W-:Y:S05]  /*de50*/  @!P1 BRA `(.L_x_220) ;  /* 0xfffffffc00f09947 */ /* 0x001fea000383ffff */
[----:B------:R-:W-:Y:S05]  /*de60*/  BRA `(.L_x_218) ;  /* 0x00000000002c7947 */ /* 0x000fea0003800000 */
.L_x_219:
[----:B------:R-:W0:Y:S02]  /*de70*/  QSPC.E.D P1, RZ, [R8] ;  /* 0x0000000008ff73aa */ /* 0x000e240000020700 */
[----:B0-----:R-:W-:Y:S05]  /*de80*/  @!P1 BRA `(.L_x_221) ;  /* 0x0000000000189947 */ /* 0x001fea0003800000 */
.L_x_222:
[----:B------:R-:W2:Y:S02]  /*de90*/  LD.E R12, [R8] ;  /* 0x00000000080c7980 */ /* 0x000ea40000100900 */
[----:B--2---:R-:W-:-:S06]  /*dea0*/  FADD R13, R11, R12 ;  /* 0x0000000c0b0d7221 */ /* 0x004fcc0000000000 */
[----:B------:R-:W2:Y:S02]  /*deb0*/  ATOM.E.CAST.SPIN PT, R13, [R8], R12, R13 ;  /* 0x0000000c080d738b */ /* 0x000ea400019e010d */
[----:B--2---:R-:W-:-:S13]  /*dec0*/  ISETP.EQ.U32.AND P1, PT, R13, 0x1, PT ;  /* 0x000000010d00780c */ /* 0x004fda0003f22070 */
[----:B------:R-:W-:Y:S05]  /*ded0*/  @!P1 BRA `(.L_x_222) ;  /* 0xfffffffc00ec9947 */ /* 0x000fea000383ffff */
[----:B------:R-:W-:Y:S05]  /*dee0*/  BRA `(.L_x_218) ;  /* 0x00000000000c7947 */ /* 0x000fea0003800000 */
.L_x_221:
[----:B------:R-:W2:Y:S02]  /*def0*/  LD.E R4, desc[UR14][R8.64] ;  /* 0x0000000e08047980 */ /* 0x000ea4000c101900 */
[----:B--2---:R-:W-:-:S05]  /*df00*/  FADD R11, R11, R4 ;  /* 0x000000040b0b7221 */ /* 0x004fca0000000000 */
[----:B------:R2:W-:Y:S02]  /*df10*/  ST.E desc[UR14][R8.64], R11 ;  /* 0x0000000b08007985 */ /* 0x0005e4000c10190e */
.L_x_218:
[----:B------:R-:W-:Y:S05]  /*df20*/  BSYNC.RECONVERGENT B0 ;  /* 0x0000000000007941 */ /* 0x000fea0003800200 */
.L_x_217:
        /* <DEDUP_REMOVED lines=11> */
[----:B012---:R-:W-:Y:S01]  /*dfe0*/  MOV R8, RZ ;  /* 0x000000ff00087202 */ /* 0x007fe20000000f00 */
[----:B------:R-:W0:Y:S01]  /*dff0*/  S2R R15, SR_SWINHI ;  /* 0x00000000000f7919 */ /* 0x000e220000002f00 */
[----:B------:R-:W-:Y:S02]  /*e000*/  IADD3 R4, PT, PT, R3, 0x2, RZ ;  /* 0x0000000203047810 */ /* 0x000fe40007ffe0ff */
[----:B------:R-:W-:Y:S02]  /*e010*/  ISETP.NE.U32.AND P2, PT, RZ, UR12, PT ;  /* 0x0000000cff007c0c */ /* 0x000fe4000bf45070 */
[----:B---3--:R-:W1:Y:S01]  /*e020*/  MUFU.RCP R10, R10 ;  /* 0x0000000a000a7308 */ /* 0x008e620000001000 */
[----:B----4-:R-:W-:Y:S02]  /*e030*/  MOV R49, UR8 ;  /* 0x0000000800317c02 */ /* 0x010fe40008000f00 */
        /* <DEDUP_REMOVED lines=28> */
.L_x_227:
[----:B------:R-:W0:Y:S02]  /*e200*/  LDS R8, [R4] ;  /* 0x0000000004087984 */ /* 0x000e240000000800 */
[----:B0-----:R-:W-:-:S05]  /*e210*/  FADD R9, R11, R8 ;  /* 0x000000080b097221 */ /* 0x001fca0000000000 */
[----:B------:R-:W0:Y:S02]  /*e220*/  ATOMS.CAST.SPIN P1, [R4], R8, R9 ;  /* 0x000000080400758d */ /* 0x000e240001820009 */
[----:B0-----:R-:W-:Y:S05]  /*e230*/  @!P1 BRA `(.L_x_227) ;  /* 0xfffffffc00f09947 */ /* 0x001fea000383ffff */
[----:B------:R-:W-:Y:S05]  /*e240*/  BSYNC.RECONVERGENT B1 ;  /* 0x0000000000017941 */ /* 0x000fea0003800200 */
.L_x_226:
[----:B------:R-:W-:Y:S05]  /*e250*/  BRA `(.L_x_224) ;  /* 0x0000000000347947 */ /* 0x000fea0003800000 */
.L_x_225:
[----:B------:R-:W0:Y:S02]  /*e260*/  QSPC.E.D P1, RZ, [R8] ;  /* 0x0000000008ff73aa */ /* 0x000e240000020700 */
[----:B0-----:R-:W-:Y:S05]  /*e270*/  @!P1 BRA `(.L_x_228) ;  /* 0x0000000000209947 */ /* 0x001fea0003800000 */
[----:B------:R-:W-:Y:S01]  /*e280*/  BSSY.RECONVERGENT B1, `(.L_x_229) ;  /* 0x0000006000017945 */ /* 0x000fe20003800200 */
.L_x_230:
[----:B------:R-:W2:Y:S02]  /*e290*/  LD.E R12, [R8] ;  /* 0x00000000080c7980 */ /* 0x000ea40000100900 */
[----:B--2---:R-:W-:-:S06]  /*e2a0*/  FADD R13, R11, R12 ;  /* 0x0000000c0b0d7221 */ /* 0x004fcc0000000000 */
[----:B------:R-:W2:Y:S02]  /*e2b0*/  ATOM.E.CAST.SPIN PT, R13, [R8], R12, R13 ;  /* 0x0000000c080d738b */ /* 0x000ea400019e010d */
[----:B--2---:R-:W-:-:S13]  /*e2c0*/  ISETP.EQ.U32.AND P1, PT, R13, 0x1, PT ;  /* 0x000000010d00780c */ /* 0x004fda0003f22070 */
[----:B------:R-:W-:Y:S05]  /*e2d0*/  @!P1 BRA `(.L_x_230) ;  /* 0xfffffffc00ec9947 */ /* 0x000fea000383ffff */
[----:B------:R-:W-:Y:S05]  /*e2e0*/  BSYNC.RECONVERGENT B1 ;  /* 0x0000000000017941 */ /* 0x000fea0003800200 */
.L_x_229:
[----:B------:R-:W-:Y:S05]  /*e2f0*/  BRA `(.L_x_224) ;  /* 0x00000000000c7947 */ /* 0x000fea0003800000 */
.L_x_228:
[----:B------:R-:W2:Y:S02]  /*e300*/  LD.E R4, desc[UR14][R8.64] ;  /* 0x0000000e08047980 */ /* 0x000ea4000c101900 */
[----:B--2---:R-:W-:-:S05]  /*e310*/  FADD R11, R11, R4 ;  /* 0x000000040b0b7221 */ /* 0x004fca0000000000 */
[----:B------:R3:W-:Y:S02]  /*e320*/  ST.E desc[UR14][R8.64], R11 ;  /* 0x0000000b08007985 */ /* 0x0007e4000c10190e */
.L_x_224:
[----:B------:R-:W-:Y:S05]  /*e330*/  BSYNC.RECONVERGENT B0 ;  /* 0x0000000000007941 */ /* 0x000fea0003800200 */
.L_x_223:
        /* <DEDUP_REMOVED lines=11> */
.L_x_204:
[----:B------:R-:W-:-:S09]  /*e3f0*/  UISETP.NE.AND UP0, UPT, UR7, URZ, UPT ;  /* 0x000000ff0700728c */ /* 0x000fd2000bf05270 */
[----:B------:R-:W-:Y:S05]  /*e400*/  BRA.U !UP0, `(.L_x_203) ;  /* 0x0000000508147547 */ /* 0x000fea000b800000 */
[----:B------:R-:W-:Y:S01]  /*e410*/  IADD3 R49, PT, PT, R49, UR4, RZ ;  /* 0x0000000431317c10 */ /* 0x000fe2000fffe0ff */
[----:B------:R-:W-:-:S12]  /*e420*/  UIADD3 UR5, UPT, UPT, -UR7, URZ, URZ ;  /* 0x000000ff07057290 */ /* 0x000fd8000fffe1ff */
.L_x_240:
[----:B------:R-:W-:Y:S01]  /*e430*/  UIADD3 UR5, UPT, UPT, UR5, 0x1, URZ ;  /* 0x0000000105057890 */ /* 0x000fe2000fffe0ff */
[----:B------:R-:W-:Y:S03]  /*e440*/  BSSY.RECONVERGENT B0, `(.L_x_232) ;  /* 0x0000038000007945 */ /* 0x000fe60003800200 */
[----:B------:R-:W-:Y:S01]  /*e450*/  UISETP.NE.AND UP0, UPT, UR5, URZ, UPT ;  /* 0x000000ff0500728c */ /* 0x000fe2000bf05270 */
[----:B----4-:R-:W-:Y:S10]  /*e460*/  @P0 BRA `(.L_x_233) ;  /* 0x0000000000d40947 */ /* 0x010ff40003800000 */
[----:B0-----:R-:W0:Y:S01]  /*e470*/  I2F.U32.RP R10, UR12 ;  /* 0x0000000c000a7d06 */ /* 0x001e220008209000 */
[----:B------:R-:W4:Y:S01]  /*e480*/  S2R R13, SR_CgaCtaId ;  /* 0x00000000000d7919 */ /* 0x000f220000008800 */
[----:B-123--:R-:W-:Y:S01]  /*e490*/  HFMA2 R8, -RZ, RZ, 0, 0 ;  /* 0x00000000ff087431 */ /* 0x00efe200000001ff */
[----:B------:R-:W-:Y:S01]  /*e4a0*/  ISETP.NE.U32.AND P2, PT, RZ, UR12, PT ;  /* 0x0000000cff007c0c */ /* 0x000fe2000bf45070 */
[----:B------:R-:W1:Y:S04]  /*e4b0*/  S2R R15, SR_SWINHI ;  /* 0x00000000000f7919 */ /* 0x000e680000002f00 */
[----:B0-----:R-:W0:Y:S02]  /*e4c0*/  MUFU.RCP R10, R10 ;  /* 0x0000000a000a7308 */ /* 0x001e240000001000 */
[----:B0-----:R-:W-:-:S06]  /*e4d0*/  IADD3 R9, PT, PT, R10, 0xffffffe, RZ ;  /* 0x0ffffffe0a097810 */ /* 0x001fcc0007ffe0ff */
[----:B------:R-:W0:Y:S02]  /*e4e0*/  F2I.FTZ.U32.TRUNC.NTZ R9, R9 ;  /* 0x0000000900097305 */ /* 0x000e24000021f000 */
[----:B0-----:R-:W-:-:S05]  /*e4f0*/  IADD3 R3, PT, PT, RZ, -R9, RZ ;  /* 0x80000009ff037210 */ /* 0x001fca0007ffe0ff */
[----:B------:R-:W-:-:S04]  /*e500*/  IMAD R3, R3, UR12, RZ ;  /* 0x0000000c03037c24 */ /* 0x000fc8000f8e02ff */
[----:B------:R-:W-:-:S06]  /*e510*/  IMAD.HI.U32 R8, R9, R3, R8 ;  /* 0x0000000309087227 */ /* 0x000fcc00078e0008 */
[----:B------:R-:W-:Y:S01]  /*e520*/  IMAD.HI.U32 R3, R8, R49, RZ ;  /* 0x0000003108037227 */ /* 0x000fe200078e00ff */
[----:B------:R-:W-:-:S04]  /*e530*/  MOV R8, 0x400 ;  /* 0x0000040000087802 */ /* 0x000fc80000000f00 */
[----:B------:R-:W-:Y:S02]  /*e540*/  IADD3 R4, PT, PT, -R3, RZ, RZ ;  /* 0x000000ff03047210 */ /* 0x000fe40007ffe1ff */
[----:B----4-:R-:W-:Y:S02]  /*e550*/  LEA R3, R13, R8, 0x18 ;  /* 0x000000080d037211 */ /* 0x010fe400078ec0ff */
[----:B------:R-:W-:Y:S01]  /*e560*/  IADD3 R8, PT, PT, R8, 0x840, RZ ;  /* 0x0000084008087810 */ /* 0x000fe20007ffe0ff */
[----:B------:R-:W-:-:S03]  /*e570*/  IMAD R11, R4, UR12, R49 ;  /* 0x0000000c040b7c24 */ /* 0x000fc6000f8e0231 */
[----:B------:R-:W0:Y:S01]  /*e580*/  LDS R3, [R3+0x840] ;  /* 0x0008400003037984 */ /* 0x000e220000000800 */
[----:B------:R-:W-:Y:S02]  /*e590*/  LEA R8, R13, R8, 0x18 ;  /* 0x000000080d087211 */ /* 0x000fe400078ec0ff */
[----:B------:R-:W-:Y:S02]  /*e5a0*/  ISETP.GE.U32.AND P1, PT, R11, UR12, PT ;  /* 0x0000000c0b007c0c */ /* 0x000fe4000bf26070 */
[----:B------:R-:W-:Y:S02]  /*e5b0*/  MOV R8, R8 ;  /* 0x0000000800087202 */ /* 0x000fe40000000f00 */
[----:B-1----:R-:W-:-:S09]  /*e5c0*/  MOV R9, R15 ;  /* 0x0000000f00097202 */ /* 0x002fd20000000f00 */
        /* <DEDUP_REMOVED lines=10> */
[----:B------:R-:W-:Y:S01]  /*e670*/  BSSY.RECONVERGENT B1, `(.L_x_235) ;  /* 0x0000006000017945 */ /* 0x000fe20003800200 */
[----:B------:R-:W-:-:S07]  /*e680*/  MOV R4, R8 ;  /* 0x0000000800047202 */ /* 0x000fce0000000f00 */
.L_x_236:
[----:B------:R-:W0:Y:S02]  /*e690*/  LDS R8, [R4] ;  /* 0x0000000004087984 */ /* 0x000e240000000800 */
[----:B0-----:R-:W-:-:S05]  /*e6a0*/  FADD R9, R3, R8 ;  /* 0x0000000803097221 */ /* 0x001fca0000000000 */
[----:B------:R-:W0:Y:S02]  /*e6b0*/  ATOMS.CAST.SPIN P1, [R4], R8, R9 ;  /* 0x000000080400758d */ /* 0x000e240001820009 */
[----:B0-----:R-:W-:Y:S05]  /*e6c0*/  @!P1 BRA `(.L_x_236) ;  /* 0xfffffffc00f09947 */ /* 0x001fea000383ffff */
[----:B------:R-:W-:Y:S05]  /*e6d0*/  BSYNC.RECONVERGENT B1 ;  /* 0x0000000000017941 */ /* 0x000fea0003800200 */
.L_x_235:
[----:B------:R-:W-:Y:S05]  /*e6e0*/  BRA `(.L_x_233) ;  /* 0x0000000000347947 */ /* 0x000fea0003800000 */
.L_x_234:
[----:B------:R-:W0:Y:S02]  /*e6f0*/  QSPC.E.D P1, RZ, [R8] ;  /* 0x0000000008ff73aa */ /* 0x000e240000020700 */
[----:B0-----:R-:W-:Y:S05]  /*e700*/  @!P1 BRA `(.L_x_237) ;  /* 0x0000000000209947 */ /* 0x001fea0003800000 */
[----:B------:R-:W-:Y:S01]  /*e710*/  BSSY.RECONVERGENT B1, `(.L_x_238) ;  /* 0x0000006000017945 */ /* 0x000fe20003800200 */
.L_x_239:
[----:B------:R-:W2:Y:S02]  /*e720*/  LD.E R10, [R8] ;  /* 0x00000000080a7980 */ /* 0x000ea40000100900 */
[----:B--2---:R-:W-:-:S06]  /*e730*/  FADD R11, R3, R10 ;  /* 0x0000000a030b7221 */ /* 0x004fcc0000000000 */
[----:B------:R-:W2:Y:S02]  /*e740*/  ATOM.E.CAST.SPIN PT, R11, [R8], R10, R11 ;  /* 0x0000000a080b738b */ /* 0x000ea400019e010b */
[----:B--2---:R-:W-:-:S13]  /*e750*/  ISETP.EQ.U32.AND P1, PT, R11, 0x1, PT ;  /* 0x000000010b00780c */ /* 0x004fda0003f22070 */
[----:B------:R-:W-:Y:S05]  /*e760*/  @!P1 BRA `(.L_x_239) ;  /* 0xfffffffc00ec9947 */ /* 0x000fea000383ffff */
[----:B------:R-:W-:Y:S05]  /*e770*/  BSYNC.RECONVERGENT B1 ;  /* 0x0000000000017941 */ /* 0x000fea0003800200 */
.L_x_238:
[----:B------:R-:W-:Y:S05]  /*e780*/  BRA `(.L_x_233) ;  /* 0x00000000000c7947 */ /* 0x000fea0003800000 */
.L_x_237:
[----:B------:R-:W2:Y:S02]  /*e790*/  LD.E R4, desc[UR14][R8.64] ;  /* 0x0000000e08047980 */ /* 0x000ea4000c101900 */
[----:B--2---:R-:W-:-:S05]  /*e7a0*/  FADD R3, R3, R4 ;  /* 0x0000000403037221 */ /* 0x004fca0000000000 */
[----:B------:R4:W-:Y:S02]  /*e7b0*/  ST.E desc[UR14][R8.64], R3 ;  /* 0x0000000308007985 */ /* 0x0009e4000c10190e */
.L_x_233:
[----:B------:R-:W-:Y:S05]  /*e7c0*/  BSYNC.RECONVERGENT B0 ;  /* 0x0000000000007941 */ /* 0x000fea0003800200 */
.L_x_232:
        /* <DEDUP_REMOVED lines=9> */
.L_x_203:
[----:B------:R-:W0:Y:S01]  /*e860*/  S2UR UR4, SR_CgaCtaId ;  /* 0x00000000000479c3 */ /* 0x000e220000008800 */
[----:B------:R-:W-:Y:S02]  /*e870*/  MOV R4, 0x400 ;  /* 0x0000040000047802 */ /* 0x000fe40000000f00 */
[----:B------:R-:W-:Y:S02]  /*e880*/  ISETP.GT.U32.AND P3, PT, R52, 0x1ff, PT ;  /* 0x000001ff3400780c */ /* 0x000fe40003f64070 */
[----:B0---4-:R-:W-:-:S04]  /*e890*/  MOV R3, UR4 ;  /* 0x0000000400037c02 */ /* 0x011fc80008000f00 */
[----:B------:R-:W-:-:S05]  /*e8a0*/  LEA R10, R3, R4, 0x18 ;  /* 0x00000004030a7211 */ /* 0x000fca00078ec0ff */
[----:B------:R-:W1:Y:S02]  /*e8b0*/  LDS R4, [R10+0x840] ;  /* 0x000840000a047984 */ /* 0x000e640000000800 */
[----:B-123--:R-:W-:-:S04]  /*e8c0*/  FMUL R8, R4, 0.000244140625 ;  /* 0x3980000004087820 */ /* 0x00efc80000400000 */
        /* <DEDUP_REMOVED lines=8> */
.L_x_241:
[----:B------:R-:W-:Y:S01]  /*e950*/  FMUL.FTZ R11, R8, R9 ;  /* 0x00000009080b7220 */ /* 0x000fe20000410000 */
[----:B------:R-:W-:-:S03]  /*e960*/  FMUL.FTZ R9, R9, 0.5 ;  /* 0x3f00000009097820 */ /* 0x000fc60000410000 */
[----:B------:R-:W-:-:S04]  /*e970*/  FFMA R4, -R11, R11, R8 ;  /* 0x0000000b0b047223 */ /* 0x000fc80000000108 */
[----:B------:R-:W-:-:S07]  /*e980*/  FFMA R4, R4, R9, R11 ;  /* 0x0000000904047223 */ /* 0x000fce000000000b */
.L_x_242:
[----:B------:R-:W-:-:S05]  /*e990*/  FADD R11, R4, 9.9999997473787516356e-06 ;  /* 0x3727c5ac040b7421 */ /* 0x000fca0000000000 */
[----:B------:R-:W-:-:S04]  /*e9a0*/  IADD3 R4, PT, PT, R11, 0x1800000, RZ ;  /* 0x018000000b047810 */ /* 0x000fc80007ffe0ff */
[----:B------:R-:W-:-:S04]  /*e9b0*/  LOP3.LUT R4, R4, 0x7f800000, RZ, 0xc0, !PT ;  /* 0x7f80000004047812 */ /* 0x000fc800078ec0ff */
[----:B------:R-:W-:-:S13]  /*e9c0*/  ISETP.GT.U32.AND P0, PT, R4, 0x1ffffff, PT ;  /* 0x01ffffff0400780c */ /* 0x000fda0003f04070 */
[----:B------:R-:W-:Y:S05]  /*e9d0*/  @P0 BRA `(.L_x_243) ;  /* 0x0000000000140947 */ /* 0x000fea0003800000 */
[----:B------:R-:W-:Y:S02]  /*e9e0*/  MOV R8, R11 ;  /* 0x0000000b00087202 */ /* 0x000fe40000000f00 */
[----:B------:R-:W-:-:S07]  /*e9f0*/  MOV R14, 0xea10 ;  /* 0x0000ea10000e7802 */ /* 0x000fce0000000f00 */
[----:B------:R-:W-:Y:S05]  /*ea00*/  CALL.REL.NOINC `($__internal_0_$__cuda_sm20_rcp_rn_f32_slowpath) ;  /* 0x0000005400107944 */ /* 0x000fea0003c00000 */
[----:B------:R-:W-:Y:S01]  /*ea10*/  MOV R4, R10 ;  /* 0x0000000a00047202 */ /* 0x000fe20000000f00 */
[----:B------:R-:W-:Y:S06]  /*ea20*/  BRA `(.L_x_244) ;  /* 0x0000000000107947 */ /* 0x000fec0003800000 */
.L_x_243:
[----:B------:R-:W0:Y:S02]  /*ea30*/  MUFU.RCP R4, R11 ;  /* 0x0000000b00047308 */ /* 0x000e240000001000 */
[----:B0-----:R-:W-:-:S04]  /*ea40*/  FFMA R8, R11, R4, -1 ;  /* 0xbf8000000b087423 */ /* 0x001fc80000000004 */
[----:B------:R-:W-:-:S04]  /*ea50*/  FADD.FTZ R9, -R8, -RZ ;  /* 0x800000ff08097221 */ /* 0x000fc80000010100 */
[----:B------:R-:W-:-:S07]  /*ea60*/  FFMA R4, R4, R9, R4 ;  /* 0x0000000904047223 */ /* 0x000fce0000000004 */
.L_x_244:
[----:B------:R-:W-:Y:S04]  /*ea70*/  BSSY.RECONVERGENT B0, `(.L_x_245) ;  /* 0x000001c000007945 */ /* 0x000fe80003800200 */
[----:B------:R-:W-:Y:S05]  /*ea80*/  @P3 BRA `(.L_x_246) ;  /* 0x0000000000683947 */ /* 0x000fea0003800000 */
[----:B------:R-:W0:Y:S01]  /*ea90*/  S2UR UR7, SR_CgaCtaId ;  /* 0x00000000000779c3 */ /* 0x000e220000008800 */
[----:B------:R-:W-:Y:S01]  /*eaa0*/  HFMA2 R61, -RZ, RZ, 0, 0 ;  /* 0x00000000ff3d7431 */ /* 0x000fe200000001ff */
[----:B------:R-:W1:Y:S01]  /*eab0*/  LDCU.64 UR4, c[0x0][0x3e8] ;  /* 0x00007d00ff0477ac */ /* 0x000e620008000a00 */
[----:B------:R-:W-:Y:S02]  /*eac0*/  MOV R59, RZ ;  /* 0x000000ff003b7202 */ /* 0x000fe40000000f00 */
[----:B------:R-:W-:Y:S01]  /*ead0*/  F2FP.F16.F32.PACK_AB R10, RZ, R4 ;  /* 0x00000004ff0a723e */ /* 0x000fe200000000ff */
[----:B------:R-:W-:Y:S01]  /*eae0*/  IMAD.WIDE.U32 R60, R0, UR20, R60 ;  /* 0x00000014003c7c25 */ /* 0x000fe2000f8e003c */
[----:B------:R-:W-:-:S03]  /*eaf0*/  MOV R0, 0x400 ;  /* 0x0000040000007802 */ /* 0x000fc60000000f00 */
[----:B------:R-:W-:Y:S02]  /*eb00*/  IMAD R61, R61, UR19, RZ ;  /* 0x000000133d3d7c24 */ /* 0x000fe4000f8e02ff */
[----:B------:R-:W-:-:S03]  /*eb10*/  IMAD.WIDE.U32 R58, R60, UR19, R58 ;  /* 0x000000133c3a7c25 */ /* 0x000fc6000f8e003a */
[----:B-1----:R-:W-:Y:S02]  /*eb20*/  LEA R8, P0, R58, UR4, 0x2 ;  /* 0x000000043a087c11 */ /* 0x002fe4000f8010ff */
[----:B0-----:R-:W-:Y:S02]  /*eb30*/  MOV R3, UR7 ;  /* 0x0000000700037c02 */ /* 0x001fe40008000f00 */
[----:B------:R-:W-:Y:S02]  /*eb40*/  IADD3 R61, PT, PT, R59, R61, RZ ;  /* 0x0000003d3b3d7210 */ /* 0x000fe40007ffe0ff */
[----:B------:R-:W-:-:S04]  /*eb50*/  LEA R9, R3, R0, 0x18 ;  /* 0x0000000003097211 */ /* 0x000fc800078ec0ff */
[----:B------:R-:W-:Y:S02]  /*eb60*/  LEA R0, R52, R9, 0x2 ;  /* 0x0000000934007211 */ /* 0x000fe400078e10ff */
[----:B------:R-:W-:-:S07]  /*eb70*/  LEA.HI.X R9, R58, UR5, R61, 0x2, P0 ;  /* 0x000000053a097c11 */ /* 0x000fce00080f143d */
.L_x_247:
[----:B------:R0:W2:Y:S01]  /*eb80*/  LDG.E R4, desc[UR14][R8.64] ;  /* 0x0000000e08047981 */ /* 0x0000a2000c1e1900 */
[C---:B------:R-:W-:Y:S02]  /*eb90*/  ISETP.GE.U32.AND P0, PT, R2.reuse, 0x200, PT ;  /* 0x000002000200780c */ /* 0x040fe40003f06070 */
[----:B------:R-:W-:Y:S01]  /*eba0*/  IADD3 R2, PT, PT, R2, 0x200, RZ ;  /* 0x0000020002027810 */ /* 0x000fe20007ffe0ff */
[----:B------:R-:W1:Y:S01]  /*ebb0*/  LDS R11, [R0] ;  /* 0x00000000000b7984 */ /* 0x000e620000000800 */
[----:B0-----:R-:W-:-:S04]  /*ebc0*/  IADD3 R8, P1, PT, R8, 0x400, RZ ;  /* 0x0000040008087810 */ /* 0x001fc80007f3e0ff */
[----:B------:R-:W-:Y:S01]  /*ebd0*/  IADD3.X R9, PT, PT, RZ, R9, RZ, P1, !PT ;  /* 0x00000009ff097210 */ /* 0x000fe20000ffe4ff */
[----:B-1----:R-:W-:-:S04]  /*ebe0*/  HMUL2 R11, R11, R10.H0_H0 ;  /* 0x2000000a0b0b7232 */ /* 0x002fc80000000000 */
[----:B--2---:R-:W-:-:S05]  /*ebf0*/  HFMA2 R11, R11, R4, -RZ ;  /* 0x000000040b0b7231 */ /* 0x004fca00001000ff */
[----:B------:R0:W-:Y:S02]  /*ec00*/  STS [R0], R11 ;  /* 0x0000000b00007388 */ /* 0x0001e40000000800 */
[----:B0-----:R-:W-:Y:S01]  /*ec10*/  IADD3 R0, PT, PT, R0, 0x400, RZ ;  /* 0x0000040000007810 */ /* 0x001fe20007ffe0ff */
[----:B------:R-:W-:Y:S06]  /*ec20*/  @!P0 BRA `(.L_x_247) ;  /* 0xfffffffc00d48947 */ /* 0x000fec000383ffff */
.L_x_246:
[----:B------:R-:W-:Y:S05]  /*ec30*/  BSYNC.RECONVERGENT B0 ;  /* 0x0000000000007941 */ /* 0x000fea0003800200 */
.L_x_245:
[----:B------:R-:W-:Y:S01]  /*ec40*/  BAR.SYNC.DEFER_BLOCKING 0x0 ;  /* 0x0000000000007b1d */ /* 0x000fe20000010000 */
[----:B------:R-:W-:-:S05]  /*ec50*/  ISETP.GT.U32.AND P0, PT, R52, 0x3ff, PT ;  /* 0x000003ff3400780c */ /* 0x000fca0003f04070 */
[----:B------:R-:W-:Y:S08]  /*ec60*/  BSSY.RECONVERGENT B0, `(.L_x_248) ;  /* 0x0000012000007945 */ /* 0x000ff00003800200 */
[----:B------:R-:W-:Y:S05]  /*ec70*/  @P0 BRA `(.L_x_249) ;  /* 0x0000000000400947 */ /* 0x000fea0003800000 */
        /* <DEDUP_REMOVED lines=16> */
.L_x_249:
[----:B------:R-:W-:Y:S05]  /*ed80*/  BSYNC.RECONVERGENT B0 ;  /* 0x0000000000007941 */ /* 0x000fea0003800200 */
.L_x_248:
[----:B------:R-:W3:Y:S01]  /*ed90*/  LDCU.64 UR4, c[0x0][0x3c0] ;  /* 0x00007800ff0477ac */ /* 0x000ee20008000a00 */
[----:B--2---:R-:W-:Y:S02]  /*eda0*/  MOV R2, R6 ;  /* 0x0000000600027202 */ /* 0x004fe40000000f00 */
[----:B01----:R-:W-:Y:S01]  /*edb0*/  MOV R0, R5 ;  /* 0x0000000500007202 */ /* 0x003fe20000000f00 */
[----:B------:R-:W-:Y:S01]  /*edc0*/  BAR.SYNC.DEFER_BLOCKING 0x0 ;  /* 0x0000000000007b1d */ /* 0x000fe20000010000 */
[----:B---3--:R-:W-:-:S05]  /*edd0*/  IADD3 R58, P0, PT, R56, UR4, RZ ;  /* 0x00000004383a7c10 */ /* 0x008fca000ff1e0ff */
[----:B------:R-:W-:Y:S01]  /*ede0*/  UMOV UR4, URZ ;  /* 0x000000ff00047c82 */ /* 0x000fe20008000000 */
[----:B------:R-:W-:-:S07]  /*edf0*/  IADD3.X R59, PT, PT, R57, UR5, RZ, P0, !PT ;  /* 0x00000005393b7c10 */ /* 0x000fce00087fe4ff */
.L_x_250:
        /* <DEDUP_REMOVED lines=10> */
[----:B------:R-:W1:Y:S04]  /*eea0*/  LDG.E.128 R8, desc[UR14][R8.64] ;  /* 0x0000000e08087981 */ /* 0x000e68000c1e1d00 */
[----:B------:R-:W2:Y:S01]  /*eeb0*/  LDS.128 R48, [R0+-0x60] ;  /* 0xffffa00000307984 */ /* 0x000ea20000000c00 */
[----:B------:R-:W-:Y:S01]  /*eec0*/  UISETP.GE.U32.AND UP0, UPT, UR4, 0x380, UPT ;  /* 0x000003800400788c */ /* 0x000fe2000bf06070 */
[----:B0-----:R-:W-:Y:S01]  /*eed0*/  IADD3 R58, P0, PT, R58, 0x100, RZ ;  /* 0x000001003a3a7810 */ /* 0x001fe20007f1e0ff */
[----:B------:R-:W-:Y:S01]  /*eee0*/  UIADD3 UR5, UPT, UPT, UR4, 0x80, URZ ;  /* 0x0000008004057890 */ /* 0x000fe2000fffe0ff */
[----:B------:R-:W-:-:S02]  /*eef0*/  IADD3 R2, PT, PT, R2, 0x80, RZ ;  /* 0x0000008002027810 */ /* 0x000fc40007ffe0ff */
[----:B------:R-:W-:-:S04]  /*ef00*/  IADD3.X R59, PT, PT, RZ, R59, RZ, P0, !PT ;  /* 0x0000003bff3b7210 */ /* 0x000fc800007fe4ff */
[----:B------:R-:W-:Y:S01]  /*ef10*/  UMOV UR4, UR5 ;  /* 0x0000000500047c82 */ /* 0x000fe20008000000 */
[----:B-1----:R-:W-:Y:S02]  /*ef20*/  HMUL2 R40, R40, R8 ;  /* 0x0000000828287232 */ /* 0x002fe40000000000 */
[----:B------:R-:W-:-:S03]  /*ef30*/  HFMA2 R9, R41, R9, -RZ ;  /* 0x0000000929097231 */ /* 0x000fc600001000ff */
[--C-:B------:R-:W-:Y:S02]  /*ef40*/  HADD2.F32 R7, -RZ, R40.reuse.H0_H0 ;  /* 0x20000028ff077230 */ /* 0x100fe40000004100 */
[----:B------:R-:W-:-:S03]  /*ef50*/  HADD2.F32 R40, -RZ, R40.H1_H1 ;  /* 0x30000028ff287230 */ /* 0x000fc60000004100 */
[----:B------:R-:W-:Y:S01]  /*ef60*/  FADD R7, R7, R64 ;  /* 0x0000004007077221 */ /* 0x000fe20000000000 */
[--C-:B------:R-:W-:Y:S02]  /*ef70*/  HADD2.F32 R4, -RZ, R9.reuse.H0_H0 ;  /* 0x20000009ff047230 */ /* 0x100fe40000004100 */
[----:B------:R-:W-:Y:S02]  /*ef80*/  HMUL2 R10, R42, R10 ;  /* 0x0000000a2a0a7232 */ /* 0x000fe40000000000 */
[----:B------:R-:W-:Y:S01]  /*ef90*/  FADD R7, R7, R40 ;  /* 0x0000002807077221 */ /* 0x000fe20000000000 */
        /* <DEDUP_REMOVED lines=13> */
[----:B------:R-:W3:Y:S01]  /*f070*/  LDS.128 R8, [R0+-0x40] ;  /* 0xffffc00000087984 */ /* 0x000ee20000000c00 */
[----:B------:R-:W-:Y:S02]  /*f080*/  HADD2.F32 R7, -RZ, R12.H0_H0 ;  /* 0x2000000cff077230 */ /* 0x000fe40000004100 */
[----:B------:R-:W-:-:S03]  /*f090*/  HFMA2 R13, R49, R13, -RZ ;  /* 0x0000000d310d7231 */ /* 0x000fc600001000ff */
[----:B------:R-:W-:Y:S01]  /*f0a0*/  FADD R4, R4, R7 ;  /* 0x0000000704047221 */ /* 0x000fe20000000000 */
        /* <DEDUP_REMOVED lines=10> */
[----:B------:R-:W-:Y:S02]  /*f150*/  HADD2.F32 R7, -RZ, R14.H1_H1 ;  /* 0x3000000eff077230 */ /* 0x000fe40000004100 */
[----:B------:R-:W4:Y:S03]  /*f160*/  LDS.128 R12, [R0+-0x20] ;  /* 0xffffe000000c7984 */ /* 0x000f260000000c00 */
[----:B------:R-:W-:Y:S01]  /*f170*/  FADD R4, R4, R7 ;  /* 0x0000000704047221 */ /* 0x000fe20000000000 */
        /* <DEDUP_REMOVED lines=15> */
[--C-:B------:R-:W-:Y:S01]  /*f270*/  HADD2.F32 R7, -RZ, R18.reuse.H0_H0 ;  /* 0x20000012ff077230 */ /* 0x100fe20000004100 */
[----:B------:R-:W5:Y:S02]  /*f280*/  LDS.128 R8, [R0] ;  /* 0x0000000000087984 */ /* 0x000f640000000c00 */
[----:B------:R-:W-:Y:S01]  /*f290*/  FADD R4, R4, R17 ;  /* 0x0000001104047221 */ /* 0x000fe20000000000 */
[----:B------:R-:W-:-:S03]  /*f2a0*/  HADD2.F32 R17, -RZ, R18.H1_H1 ;  /* 0x30000012ff117230 */ /* 0x000fc60000004100 */
[----:B------:R-:W-:Y:S01]  /*f2b0*/  FADD R4, R4, R7 ;  /* 0x0000000704047221 */ /* 0x000fe20000000000 */
[----:B------:R-:W-:-:S03]  /*f2c0*/  HADD2.F32 R7, -RZ, R19.H0_H0 ;  /* 0x20000013ff077230 */ /* 0x000fc60000004100 */
[----:B------:R-:W-:Y:S01]  /*f2d0*/  FADD R4, R4, R17 ;  /* 0x0000001104047221 */ /* 0x000fe20000000000 */
[----:B----4-:R-:W-:Y:S02]  /*f2e0*/  HMUL2 R12, R12, R20 ;  /* 0x000000140c0c7232 */ /* 0x010fe40000000000 */
        /* <DEDUP_REMOVED lines=14> */
[----:B------:R-:W0:Y:S02]  /*f3d0*/  LDS.128 R12, [R0+0x20] ;  /* 0x00002000000c7984 */ /* 0x000e240000000c00 */
[----:B------:R-:W-:Y:S01]  /*f3e0*/  FADD R4, R4, R21 ;  /* 0x0000001504047221 */ /* 0x000fe20000000000 */
[----:B------:R-:W-:-:S03]  /*f3f0*/  HADD2.F32 R17, -RZ, R22.H1_H1 ;  /* 0x30000016ff117230 */ /* 0x000fc60000004100 */
[----:B------:R-:W-:Y:S01]  /*f400*/  FADD R4, R4, R7 ;  /* 0x0000000704047221 */ /* 0x000fe20000000000 */
[--C-:B------:R-:W-:Y:S02]  /*f410*/  HADD2.F32 R7, -RZ, R23.reuse.H0_H0 ;  /* 0x20000017ff077230 */ /* 0x100fe40000004100 */
[----:B-----5:R-:W-:Y:S02]  /*f420*/  HMUL2 R8, R8, R24 ;  /* 0x0000001808087232 */ /* 0x020fe40000000000 */
        /* <DEDUP_REMOVED lines=15> */
[----:B------:R-:W1:Y:S02]  /*f520*/  LDS.128 R8, [R0+0x40] ;  /* 0x0000400000087984 */ /* 0x000e640000000c00 */
[----:B------:R-:W-:Y:S01]  /*f530*/  FADD R4, R4, R25 ;  /* 0x0000001904047221 */ /* 0x000fe20000000000 */
[----:B------:R-:W-:-:S03]  /*f540*/  HADD2.F32 R17, -RZ, R26.H1_H1 ;  /* 0x3000001aff117230 */ /* 0x000fc60000004100 */
[----:B------:R-:W-:Y:S01]  /*f550*/  FADD R4, R4, R7 ;  /* 0x0000000704047221 */ /* 0x000fe20000000000 */
[--C-:B------:R-:W-:Y:S02]  /*f560*/  HADD2.F32 R7, -RZ, R27.reuse.H0_H0 ;  /* 0x2000001bff077230 */ /* 0x100fe40000004100 */
[----:B0-----:R-:W-:Y:S02]  /*f570*/  HMUL2 R12, R12, R28 ;  /* 0x0000001c0c0c7232 */ /* 0x001fe40000000000 */
        /* <DEDUP_REMOVED lines=20> */
[----:B-1----:R-:W-:Y:S02]  /*f6c0*/  HMUL2 R8, R8, R32 ;  /* 0x0000002008087232 */ /* 0x002fe40000000000 */
        /* <DEDUP_REMOVED lines=44> */
[----:B------:R-:W-:Y:S06]  /*f990*/  BRA.U !UP0, `(.L_x_250) ;  /* 0xfffffff508187547 */ /* 0x000fec000b83ffff */
[----:B------:R-:W0:Y:S01]  /*f9a0*/  SHFL.DOWN PT, R7, R64, 0x1, 0x1f ;  /* 0x08201f0040077f89 */ /* 0x000e2200000e0000 */
[----:B------:R-:W-:Y:S01]  /*f9b0*/  ISETP.NE.AND P0, PT, R45, RZ, PT ;  /* 0x000000ff2d00720c */ /* 0x000fe20003f05270 */
[----:B------:R-:W-:Y:S01]  /*f9c0*/  UISETP.GT.U32.AND UP0, UPT, UR10, -0x3, UPT ;  /* 0xfffffffd0a00788c */ /* 0x000fe2000bf04070 */
[----:B0-----:R-:W-:-:S11]  /*f9d0*/  FADD R0, R64, R7 ;  /* 0x0000000740007221 */ /* 0x001fd60000000000 */
[----:B------:R-:W-:-:S05]  /*f9e0*/  @!P0 F2FP.F16.F32.PACK_AB R2, RZ, R0 ;  /* 0x00000000ff02823e */ /* 0x000fca00000000ff */
        /* <DEDUP_REMOVED lines=9> */
[----:B0-----:R-:W-:Y:S01]  /*fa80*/  IADD3 R2, PT, PT, R3, 0x2, RZ ;  /* 0x0000000203027810 */ /* 0x001fe20007ffe0ff */
[----:B------:R-:W-:Y:S01]  /*fa90*/  UIADD3 UR5, UPT, UPT, -UR12, URZ, URZ ;  /* 0x000000ff0c057290 */ /* 0x000fe2000fffe1ff */
[----:B------:R-:W-:Y:S01]  /*faa0*/  MOV R12, UR10 ;  /* 0x0000000a000c7c02 */ /* 0x000fe20008000f00 */
[----:B------:R-:W-:-:S04]  /*fab0*/  UIADD3 UR4, UPT, UPT, -UR4, URZ, URZ ;  /* 0x000000ff04047290 */ /* 0x000fc8000fffe1ff */
[----:B------:R-:W-:Y:S01]  /*fac0*/  MOV R13, UR5 ;  /* 0x00000005000d7c02 */ /* 0x000fe20008000f00 */
[----:B------:R-:W-:-:S07]  /*fad0*/  UMOV UR5, 0x3 ;  /* 0x0000000300057882 */ /* 0x000fce0000000000 */
.L_x_277:
[----:B------:R-:W-:Y:S01]  /*fae0*/  ISETP.NE.AND P1, PT, R52, RZ, PT ;  /* 0x000000ff3400720c */ /* 0x000fe20003f25270 */
[----:B------:R-:W-:-:S12]  /*faf0*/  BSSY.RECONVERGENT B0, `(.L_x_253) ;  /* 0x0000025000007945 */ /* 0x000fd80003800200 */
[----:B0123--:R-:W-:Y:S05]  /*fb00*/  @P1 BRA `(.L_x_254) ;  /* 0x00000000008c1947 */ /* 0x00ffea0003800000 */
[----:B------:R-:W0:Y:S01]  /*fb10*/  I2F.U32.RP R7, UR12 ;  /* 0x0000000c00077d06 */ /* 0x000e220008209000 */
[----:B------:R-:W-:Y:S01]  /*fb20*/  ISETP.NE.U32.AND P2, PT, RZ, UR12, PT ;  /* 0x0000000cff007c0c */ /* 0x000fe2000bf45070 */
[----:B------:R-:W-:-:S06]  /*fb30*/  UMOV UR8, 0x10 ;  /* 0x0000001000087882 */ /* 0x000fcc0000000000 */
[----:B0-----:R-:W0:Y:S02]  /*fb40*/  MUFU.RCP R7, R7 ;  /* 0x0000000700077308 */ /* 0x001e240000001000 */
[----:B0-----:R-:W-:-:S06]  /*fb50*/  IADD3 R8, PT, PT, R7, 0xffffffe, RZ ;  /* 0x0ffffffe07087810 */ /* 0x001fcc0007ffe0ff */
[----:B------:R0:W1:Y:S02]  /*fb60*/  F2I.FTZ.U32.TRUNC.NTZ R9, R8 ;  /* 0x0000000800097305 */ /* 0x000064000021f000 */
[----:B0-----:R-:W-:Y:S01]  /*fb70*/  HFMA2 R8, -RZ, RZ, 0, 0 ;  /* 0x00000000ff087431 */ /* 0x001fe200000001ff */
[----:B-1----:R-:W-:-:S05]  /*fb80*/  IADD3 R3, PT, PT, RZ, -R9, RZ ;  /* 0x80000009ff037210 */ /* 0x002fca0007ffe0ff */
[----:B------:R-:W-:-:S04]  /*fb90*/  IMAD R3, R3, UR12, RZ ;  /* 0x0000000c03037c24 */ /* 0x000fc8000f8e02ff */
[----:B------:R-:W-:Y:S01]  /*fba0*/  IMAD.HI.U32 R4, R9, R3, R8 ;  /* 0x0000000309047227 */ /* 0x000fe200078e0008 */
[----:B------:R-:W-:Y:S01]  /*fbb0*/  IADD3 R3, PT, PT, R2, -0x1, RZ ;  /* 0xffffffff02037810 */ /* 0x000fe20007ffe0ff */
[----:B------:R-:W0:Y:S04]  /*fbc0*/  S2R R8, SR_CgaCtaId ;  /* 0x0000000000087919 */ /* 0x000e280000008800 */
[----:B------:R-:W-:-:S05]  /*fbd0*/  IMAD.HI.U32 R4, R4, R3, RZ ;  /* 0x0000000304047227 */ /* 0x000fca00078e00ff */
[----:B------:R-:W-:-:S05]  /*fbe0*/  IADD3 R4, PT, PT, -R4, RZ, RZ ;  /* 0x000000ff04047210 */ /* 0x000fca0007ffe1ff */
[----:B------:R-:W-:Y:S01]  /*fbf0*/  IMAD R3, R4, UR12, R3 ;  /* 0x0000000c04037c24 */ /* 0x000fe2000f8e0203 */
[----:B------:R-:W-:-:S04]  /*fc00*/  MOV R4, 0x400 ;  /* 0x0000040000047802 */ /* 0x000fc80000000f00 */
[----:B------:R-:W-:Y:S02]  /*fc10*/  ISETP.GE.U32.AND P0, PT, R3, UR12, PT ;  /* 0x0000000c03007c0c */ /* 0x000fe4000bf06070 */
[C---:B------:R-:W-:Y:S02]  /*fc20*/  IADD3 R7, PT, PT, R4.reuse, 0x850, RZ ;  /* 0x0000085004077810 */ /* 0x040fe40007ffe0ff */
[----:B------:R-:W-:-:S09]  /*fc30*/  IADD3 R9, PT, PT, R4, 0xb50, RZ ;  /* 0x00000b5004097810 */ /* 0x000fd20007ffe0ff */
[----:B------:R-:W-:Y:S02]  /*fc40*/  @P0 IADD3 R3, PT, PT, R3, -UR12, RZ ;  /* 0x8000000c03030c10 */ /* 0x000fe4000fffe0ff */
[C---:B0-----:R-:W-:Y:S02]  /*fc50*/  LEA R4, R8.reuse, R7, 0x18 ;  /* 0x0000000708047211 */ /* 0x041fe400078ec0ff */
[----:B------:R-:W-:Y:S02]  /*fc60*/  ISETP.GE.U32.AND P0, PT, R3, UR12, PT ;  /* 0x0000000c03007c0c */ /* 0x000fe4000bf06070 */
[----:B------:R-:W-:-:S11]  /*fc70*/  LEA R8, R8, R9, 0x18 ;  /* 0x0000000908087211 */ /* 0x000fd600078ec0ff */
[----:B------:R-:W-:Y:S02]  /*fc80*/  @P0 IADD3 R3, PT, PT, R3, -UR12, RZ ;  /* 0x8000000c03030c10 */ /* 0x000fe4000fffe0ff */
[----:B------:R-:W-:Y:S02]  /*fc90*/  @!P2 LOP3.LUT R3, RZ, UR12, RZ, 0x33, !PT ;  /* 0x0000000cff03ac12 */ /* 0x000fe4000f8e33ff */
[----:B------:R-:W-:Y:S02]  /*fca0*/  PLOP3.LUT P0, PT, PT, PT, PT, 0x80, 0x8 ;  /* 0x000000000008781c */ /* 0x000fe40003f0f070 */
[C---:B------:R-:W-:Y:S02]  /*fcb0*/  PRMT R4, R3.reuse, 0x654, R4 ;  /* 0x0000065403047816 */ /* 0x040fe40000000004 */
[----:B------:R-:W-:-:S09]  /*fcc0*/  PRMT R3, R3, 0x654, R8 ;  /* 0x0000065403037816 */ /* 0x000fd20000000008 */
.L_x_255:
[----:B------:R-:W-:-:S13]  /*fcd0*/  @P0 ELECT P2, URZ, PT ;  /* 0x0000000000ff082f */ /* 0x000fda0003840000 */
[----:B------:R-:W-:Y:S02]  /*fce0*/  @P2 R2UR.BROADCAST UR17, R3 ;  /* 0x00000000031122ca */ /* 0x000fe400008e0000 */
[----:B------:R-:W-:Y:S02]  /*fcf0*/  @P2 R2UR.BROADCAST UR16, R4 ;  /* 0x00000000041022ca */ /* 0x000fe400008e0000 */
[----:B------:R-:W-:Y:S02]  /*fd00*/  @P2 PLOP3.LUT P0, PT, P2, PT, PT, 0x8, 0x80 ;  /* 0x000000000080281c */ /* 0x000fe4000170e170 */
[----:B------:R-:W-:-:S09]  /*fd10*/  PLOP3.LUT P2, PT, PT, PT, PT, 0x8, 0x80 ;  /* 0x000000000080781c */ /* 0x000fd20003f4e170 */
[----:B------:R0:W-:Y:S02]  /*fd20*/  UBLKCP.S.S [UR16], [UR6], UR8 ;  /* 0x00000010060073ba */ /* 0x0001e40008000608 */
[----:B0-----:R-:W-:Y:S05]  /*fd30*/  @P0 BRA.U.ANY `(.L_x_255) ;  /* 0xfffffffd00e40947 */ /* 0x001fea000393ffff */
.L_x_254:
[----:B------:R-:W-:Y:S05]  /*fd40*/  BSYNC.RECONVERGENT B0 ;  /* 0x0000000000007941 */ /* 0x000fea0003800200 */
.L_x_253:
        /* <DEDUP_REMOVED lines=9> */
.L_x_334:
[----:B------:R-:W-:Y:S04]  /*fde0*/  BSSY.RECONVERGENT B0, `(.L_x_257) ;  /* 0x000000b000007945 */ /* 0x000fe80003800200 */
[----:B------:R-:W-:Y:S05]  /*fdf0*/  @P2 BRA `(.L_x_258) ;  /* 0x0000000000242947 */ /* 0x000fea0003800000 */
[----:B------:R-:W-:Y:S01]  /*fe00*/  ISETP.NE.AND P0, PT, R12, RZ, PT ;  /* 0x000000ff0c00720c */ /* 0x000fe20003f05270 */
[----:B------:R-:W-:-:S12]  /*fe10*/  LDS R9, [R54] ;  /* 0x0000000036097984 */ /* 0x000fd80000000800 */
[----:B------:R-:W0:Y:S02]  /*fe20*/  @!P0 LDS R10, [R62] ;  /* 0x000000003e0a8984 */ /* 0x000e240000000800 */
[----:B0-----:R-:W-:-:S05]  /*fe30*/  @!P0 HADD2 R10, R10, R9 ;  /* 0x000000090a0a8230 */ /* 0x001fca0000000000 */
[----:B------:R-:W-:-:S05]  /*fe40*/  @!P0 HMNMX2 R11, R10, RZ.H0_H0, !PT ;  /* 0x200000ff0a0b8240 */ /* 0x000fca0007800000 */
[----:B------:R-:W-:Y:S04]  /*fe50*/  @!P0 STS [R62], R11 ;  /* 0x0000000b3e008388 */ /* 0x000fe80000000800 */
[----:B------:R-:W0:Y:S02]  /*fe60*/  @P0 LDS R10, [R62] ;  /* 0x000000003e0a0984 */ /* 0x000e240000000800 */
[----:B0-----:R-:W-:-:S05]  /*fe70*/  @P0 HFMA2 R9, R10, 1, 1, R9 ;  /* 0x3c003c000a090831 */ /* 0x001fca0000000009 */
[----:B------:R0:W-:Y:S02]  /*fe80*/  @P0 STS [R62], R9 ;  /* 0x000000093e000388 */ /* 0x0001e40000000800 */
.L_x_258:
[----:B------:R-:W-:Y:S05]  /*fe90*/  BSYNC.RECONVERGENT B0 ;  /* 0x0000000000007941 */ /* 0x000fea0003800200 */
.L_x_257:
[----:B------:R-:W-:Y:S06]  /*fea0*/  BAR.SYNC.DEFER_BLOCKING 0x0 ;  /* 0x0000000000007b1d */ /* 0x000fec0000010000 */
[----:B------:R-:W-:Y:S04]  /*feb0*/  BSSY.RECONVERGENT B0, `(.L_x_259) ;  /* 0x0000020000007945 */ /* 0x000fe80003800200 */
[----:B------:R-:W-:Y:S05]  /*fec0*/  @P1 BRA `(.L_x_260) ;  /* 0x0000000000781947 */ /* 0x000fea0003800000 */
[----:B------:R-:W1:Y:S01]  /*fed0*/  I2F.U32.RP R14, UR12 ;  /* 0x0000000c000e7d06 */ /* 0x000e620008209000 */
[----:B------:R-:W-:Y:S01]  /*fee0*/  MOV R10, RZ ;  /* 0x000000ff000a7202 */ /* 0x000fe20000000f00 */
[----:B------:R-:W-:Y:S01]  /*fef0*/  UMOV UR8, 0x10 ;  /* 0x0000001000087882 */ /* 0x000fe20000000000 */
[----:B------:R-:W-:-:S05]  /*ff00*/  ISETP.NE.U32.AND P3, PT, RZ, UR12, PT ;  /* 0x0000000cff007c0c */ /* 0x000fca000bf65070 */
[----:B-1----:R-:W1:Y:S02]  /*ff10*/  MUFU.RCP R14, R14 ;  /* 0x0000000e000e7308 */ /* 0x002e640000001000 */
[----:B-1----:R-:W-:Y:S02]  /*ff20*/  IADD3 R11, PT, PT, R14, 0xffffffe, RZ ;  /* 0x0ffffffe0e0b7810 */ /* 0x002fe40007ffe0ff */
[----:B------:R-:W-:-:S04]  /*ff30*/  IADD3 R14, PT, PT, R8, 0x850, RZ ;  /* 0x00000850080e7810 */ /* 0x000fc80007ffe0ff */
[----:B------:R-:W0:Y:S02]  /*ff40*/  F2I.FTZ.U32.TRUNC.NTZ R11, R11 ;  /* 0x0000000b000b7305 */ /* 0x000e24000021f000 */
[----:B0-----:R-:W-:-:S05]  /*ff50*/  IADD3 R9, PT, PT, RZ, -R11, RZ ;  /* 0x8000000bff097210 */ /* 0x001fca0007ffe0ff */
[----:B------:R-:W-:-:S04]  /*ff60*/  IMAD R9, R9, UR12, RZ ;  /* 0x0000000c09097c24 */ /* 0x000fc8000f8e02ff */
[----:B------:R-:W-:-:S06]  /*ff70*/  IMAD.HI.U32 R9, R11, R9, R10 ;  /* 0x000000090b097227 */ /* 0x000fcc00078e000a */
[----:B------:R-:W-:-:S05]  /*ff80*/  IMAD.HI.U32 R9, R9, R2, RZ ;  /* 0x0000000209097227 */ /* 0x000fca00078e00ff */
[----:B------:R-:W-:-:S05]  /*ff90*/  IADD3 R9, PT, PT, -R9, RZ, RZ ;  /* 0x000000ff09097210 */ /* 0x000fca0007ffe1ff */
[----:B------:R-:W-:Y:S01]  /*ffa0*/  IMAD R10, R9, UR12, R2 ;  /* 0x0000000c090a7c24 */ /* 0x000fe2000f8e0202 */
[----:B------:R-:W-:-:S04]  /*ffb0*/  LEA R9, R3, R14, 0x18 ;  /* 0x0000000e03097211 */ /* 0x000fc800078ec0ff */
[----:B------:R-:W-:-:S13]  /*ffc0*/  ISETP.GE.U32.AND P0, PT, R10, UR12, PT ;  /* 0x0000000c0a007c0c */ /* 0x000fda000bf06070 */
[----:B------:R-:W-:-:S04]  /*ffd0*/  @P0 IADD3 R10, PT, PT, R10, -UR12, RZ ;  /* 0x8000000c0a0a0c10 */ /* 0x000fc8000fffe0ff */
[----:B------:R-:W-:-:S13]  /*ffe0*/  ISETP.GE.U32.AND P0, PT, R10, UR12, PT ;  /* 0x0000000c0a007c0c */ /* 0x000fda000bf06070 */
[----:B------:R-:W-:Y:S02]  /*fff0*/  @P0 IADD3 R10, PT, PT, R10, -UR12, RZ ;  /* 0x8000000c0a0a0c10 */ /* 0x000fe4000fffe0ff */
[----:B------:R-:W-:Y:S02]  /*10000*/  @!P3 LOP3.LUT R10, RZ, UR12, RZ, 0x33, !PT ;  /* 0x0000000cff0abc12 */ /* 0x000fe4000f8e33ff */
[----:B------:R-:W-:Y:S02]  /*10010*/  PLOP3.LUT P0, PT, PT, PT, PT, 0x80, 0x8 ;  /* 0x000000000008781c */ /* 0x000fe40003f0f070 */
[C---:B------:R-:W-:Y:S02]  /*10020*/  PRMT R9, R10.reuse, 0x654, R9 ;  /* 0x000006540a097816 */ /* 0x040fe40000000009 */
[----:B------:R-:W-:-:S09]  /*10030*/  PRMT R10, R10, 0x654, R7 ;  /* 0x000006540a0a7816 */ /* 0x000fd20000000007 */
.L_x_261:
[----:B------:R-:W-:-:S13]  /*10040*/  @P0 ELECT P3, URZ, PT ;  /* 0x0000000000ff082f */ /* 0x000fda0003860000 */
[----:B------:R-:W-:Y:S02]  /*10050*/  @P3 R2UR.BROADCAST UR17, R10 ;  /* 0x000000000a1132ca */ /* 0x000fe400008e0000 */
[----:B------:R-:W-:Y:S02]  /*10060*/  @P3 R2UR.BROADCAST UR16, R9 ;  /* 0x00000000091032ca */ /* 0x000fe400008e0000 */
[----:B------:R-:W-:Y:S02]  /*10070*/  @P3 PLOP3.LUT P0, PT, P3, PT, PT, 0x8, 0x80 ;  /* 0x000000000080381c */ /* 0x000fe40001f0e170 */
[----:B------:R-:W-:-:S09]  /*10080*/  PLOP3.LUT P3, PT, PT, PT, PT, 0x8, 0x80 ;  /* 0x000000000080781c */ /* 0x000fd20003f6e170 */
[----:B------:R1:W-:Y:S02]  /*10090*/  UBLKCP.S.S [UR16], [UR6], UR8 ;  /* 0x00000010060073ba */ /* 0x0003e40008000608 */
[----:B-1----:R-:W-:Y:S05]  /*100a0*/  @P0 BRA.U.ANY `(.L_x_261) ;  /* 0xfffffffd00e40947 */ /* 0x002fea000393ffff */
.L_x_260:
[----:B------:R-:W-:Y:S05]  /*100b0*/  BSYNC.RECONVERGENT B0 ;  /* 0x0000000000007941 */ /* 0x000fea0003800200 */
.L_x_259:
[----:B------:R-:W1:Y:S02]  /*100c0*/  SYNCS.PHASECHK.TRANS64.TRYWAIT P0, [R7+URZ], R4 ;  /* 0x00000004070075a7 */ /* 0x000e6400080011ff */
[----:B-1----:R-:W-:Y:S05]  /*100d0*/  @!P0 BRA `(.L_x_262) ;  /* 0x0000003800f08947 */ /* 0x002fea0003800000 */
.L_x_335:
[----:B------:R-:W-:Y:S04]  /*100e0*/  BSSY.RECONVERGENT B0, `(.L_x_263) ;  /* 0x000000b000007945 */ /* 0x000fe80003800200 */
[----:B------:R-:W-:Y:S05]  /*100f0*/  @P2 BRA `(.L_x_264) ;  /* 0x0000000000242947 */ /* 0x000fea0003800000 */
[----:B------:R-:W-:Y:S01]  /*10100*/  ISETP.NE.AND P0, PT, R12, 0x1, PT ;  /* 0x000000010c00780c */ /* 0x000fe20003f05270 */
[----:B0-----:R-:W-:-:S12]  /*10110*/  LDS R9, [R54] ;  /* 0x0000000036097984 */ /* 0x001fd80000000800 */
[----:B------:R-:W0:Y:S02]  /*10120*/  @P0 LDS R10, [R62] ;  /* 0x000000003e0a0984 */ /* 0x000e240000000800 */
[----:B0-----:R-:W-:-:S05]  /*10130*/  @P0 HADD2 R11, R10, R9 ;  /* 0x000000090a0b0230 */ /* 0x001fca0000000000 */
[----:B------:R-:W-:Y:S04]  /*10140*/  @P0 STS [R62], R11 ;  /* 0x0000000b3e000388 */ /* 0x000fe80000000800 */
[----:B------:R-:W0:Y:S02]  /*10150*/  @!P0 LDS R10, [R62] ;  /* 0x000000003e0a8984 */ /* 0x000e240000000800 */
[----:B0-----:R-:W-:-:S05]  /*10160*/  @!P0 HFMA2 R9, R10, 1, 1, R9 ;  /* 0x3c003c000a098831 */ /* 0x001fca0000000009 */
[----:B------:R-:W-:-:S05]  /*10170*/  @!P0 HMNMX2 R9, R9, RZ.H0_H0, !PT ;  /* 0x200000ff09098240 */ /* 0x000fca0007800000 */
[----:B------:R1:W-:Y:S02]  /*10180*/  @!P0 STS [R62], R9 ;  /* 0x000000093e008388 */ /* 0x0003e40000000800 */
.L_x_264:
[----:B------:R-:W-:Y:S05]  /*10190*/  BSYNC.RECONVERGENT B0 ;  /* 0x0000000000007941 */ /* 0x000fea0003800200 */
.L_x_263:
[----:B------:R-:W-:Y:S06]  /*101a0*/  BAR.SYNC.DEFER_BLOCKING 0x0 ;  /* 0x0000000000007b1d */ /* 0x000fec0000010000 */
[----:B------:R-:W-:Y:S04]  /*101b0*/  BSSY.RECONVERGENT B0, `(.L_x_265) ;  /* 0x0000021000007945 */ /* 0x000fe80003800200 */
[----:B------:R-:W-:Y:S05]  /*101c0*/  @P1 BRA `(.L_x_266) ;  /* 0x00000000007c1947 */ /* 0x000fea0003800000 */
[----:B------:R-:W2:Y:S01]  /*101d0*/  I2F.U32.RP R14, UR12 ;  /* 0x0000000c000e7d06 */ /* 0x000ea20008209000 */
[----:B------:R-:W-:Y:S01]  /*101e0*/  MOV R10, RZ ;  /* 0x000000ff000a7202 */ /* 0x000fe20000000f00 */
[----:B------:R-:W-:Y:S01]  /*101f0*/  UMOV UR8, 0x10 ;  /* 0x0000001000087882 */ /* 0x000fe20000000000 */
[----:B------:R-:W-:-:S05]  /*10200*/  ISETP.NE.U32.AND P3, PT, RZ, UR12, PT ;  /* 0x0000000cff007c0c */ /* 0x000fca000bf65070 */
[----:B--2---:R-:W2:Y:S02]  /*10210*/  MUFU.RCP R14, R14 ;  /* 0x0000000e000e7308 */ /* 0x004ea40000001000 */
[----:B--2---:R-:W-:Y:S02]  /*10220*/  IADD3 R11, PT, PT, R14, 0xffffffe, RZ ;  /* 0x0ffffffe0e0b7810 */ /* 0x004fe40007ffe0ff */
[----:B------:R-:W-:-:S04]  /*10230*/  IADD3 R14, PT, PT, R8, 0x850, RZ ;  /* 0x00000850080e7810 */ /* 0x000fc80007ffe0ff */
[----:B------:R-:W0:Y:S02]  /*10240*/  F2I.FTZ.U32.TRUNC.NTZ R11, R11 ;  /* 0x0000000b000b7305 */ /* 0x000e24000021f000 */
[----:B01----:R-:W-:-:S05]  /*10250*/  IADD3 R9, PT, PT, RZ, -R11, RZ ;  /* 0x8000000bff097210 */ /* 0x003fca0007ffe0ff */
[----:B------:R-:W-:-:S04]  /*10260*/  IMAD R9, R9, UR12, RZ ;  /* 0x0000000c09097c24 */ /* 0x000fc8000f8e02ff */
[----:B------:R-:W-:Y:S01]  /*10270*/  IMAD.HI.U32 R10, R11, R9, R10 ;  /* 0x000000090b0a7227 */ /* 0x000fe200078e000a */
[----:B------:R-:W-:-:S05]  /*10280*/  IADD3 R9, PT, PT, R2, 0x1, RZ ;  /* 0x0000000102097810 */ /* 0x000fca0007ffe0ff */
        /* <DEDUP_REMOVED lines=12> */
.L_x_267:
[----:B------:R-:W-:-:S13]  /*10350*/  @P0 ELECT P3, URZ, PT ;  /* 0x0000000000ff082f */ /* 0x000fda0003860000 */
[----:B------:R-:W-:Y:S02]  /*10360*/  @P3 R2UR.BROADCAST UR17, R10 ;  /* 0x000000000a1132ca */ /* 0x000fe400008e0000 */
[----:B------:R-:W-:Y:S02]  /*10370*/  @P3 R2UR.BROADCAST UR16, R9 ;  /* 0x00000000091032ca */ /* 0x000fe400008e0000 */
[----:B------:R-:W-:Y:S02]  /*10380*/  @P3 PLOP3.LUT P0, PT, P3, PT, PT, 0x8, 0x80 ;  /* 0x000000000080381c */ /* 0x000fe40001f0e170 */
[----:B------:R-:W-:-:S09]  /*10390*/  PLOP3.LUT P3, PT, PT, PT, PT, 0x8, 0x80 ;  /* 0x000000000080781c */ /* 0x000fd20003f6e170 */
[----:B------:R2:W-:Y:S02]  /*103a0*/  UBLKCP.S.S [UR16], [UR6], UR8 ;  /* 0x00000010060073ba */ /* 0x0005e40008000608 */
[----:B--2---:R-:W-:Y:S05]  /*103b0*/  @P0 BRA.U.ANY `(.L_x_267) ;  /* 0xfffffffd00e40947 */ /* 0x004fea000393ffff */
.L_x_266:
[----:B------:R-:W-:Y:S05]  /*103c0*/  BSYNC.RECONVERGENT B0 ;  /* 0x0000000000007941 */ /* 0x000fea0003800200 */
.L_x_265:
[----:B------:R-:W2:Y:S02]  /*103d0*/  SYNCS.PHASECHK.TRANS64.TRYWAIT P0, [R7+URZ], R4 ;  /* 0x00000004070075a7 */ /* 0x000ea400080011ff */
[----:B--2---:R-:W-:Y:S05]  /*103e0*/  @!P0 BRA `(.L_x_268) ;  /* 0x0000003800388947 */ /* 0x004fea0003800000 */
.L_x_336:
[----:B------:R-:W-:Y:S04]  /*103f0*/  BSSY.RECONVERGENT B0, `(.L_x_269) ;  /* 0x000000b000007945 */ /* 0x000fe80003800200 */
[----:B------:R-:W-:Y:S05]  /*10400*/  @P2 BRA `(.L_x_270) ;  /* 0x0000000000242947 */ /* 0x000fea0003800000 */
[----:B------:R-:W-:Y:S01]  /*10410*/  ISETP.NE.AND P0, PT, R12, 0x2, PT ;  /* 0x000000020c00780c */ /* 0x000fe20003f05270 */
[----:B01----:R-:W-:-:S12]  /*10420*/  LDS R9, [R54] ;  /* 0x0000000036097984 */ /* 0x003fd80000000800 */
[----:B------:R-:W0:Y:S02]  /*10430*/  @P0 LDS R10, [R62] ;  /* 0x000000003e0a0984 */ /* 0x000e240000000800 */
[----:B0-----:R-:W-:-:S05]  /*10440*/  @P0 HADD2 R11, R10, R9 ;  /* 0x000000090a0b0230 */ /* 0x001fca0000000000 */
[----:B------:R-:W-:Y:S04]  /*10450*/  @P0 STS [R62], R11 ;  /* 0x0000000b3e000388 */ /* 0x000fe80000000800 */
[----:B------:R-:W0:Y:S02]  /*10460*/  @!P0 LDS R10, [R62] ;  /* 0x000000003e0a8984 */ /* 0x000e240000000800 */
[----:B0-----:R-:W-:-:S05]  /*10470*/  @!P0 HFMA2 R9, R10, 1, 1, R9 ;  /* 0x3c003c000a098831 */ /* 0x001fca0000000009 */
[----:B------:R-:W-:-:S05]  /*10480*/  @!P0 HMNMX2 R9, R9, RZ.H0_H0, !PT ;  /* 0x200000ff09098240 */ /* 0x000fca0007800000 */
[----:B------:R2:W-:Y:S02]  /*10490*/  @!P0 STS [R62], R9 ;  /* 0x000000093e008388 */ /* 0x0005e40000000800 */
.L_x_270:
[----:B------:R-:W-:Y:S05]  /*104a0*/  BSYNC.RECONVERGENT B0 ;  /* 0x0000000000007941 */ /* 0x000fea0003800200 */
.L_x_269:
[----:B------:R-:W-:Y:S06]  /*104b0*/  BAR.SYNC.DEFER_BLOCKING 0x0 ;  /* 0x0000000000007b1d */ /* 0x000fec0000010000 */
[----:B------:R-:W-:Y:S04]  /*104c0*/  BSSY.RECONVERGENT B0, `(.L_x_271) ;  /* 0x0000021000007945 */ /* 0x000fe80003800200 */
[----:B------:R-:W-:Y:S05]  /*104d0*/  @P1 BRA `(.L_x_272) ;  /* 0x00000000007c1947 */ /* 0x000fea0003800000 */
[----:B------:R-:W3:Y:S01]  /*104e0*/  I2F.U32.RP R14, UR12 ;  /* 0x0000000c000e7d06 */ /* 0x000ee20008209000 */
[----:B------:R-:W-:Y:S01]  /*104f0*/  MOV R10, RZ ;  /* 0x000000ff000a7202 */ /* 0x000fe20000000f00 */
[----:B------:R-:W-:Y:S01]  /*10500*/  UMOV UR8, 0x10 ;  /* 0x0000001000087882 */ /* 0x000fe20000000000 */
[----:B------:R-:W-:Y:S02]  /*10510*/  ISETP.NE.U32.AND P1, PT, RZ, UR12, PT ;  /* 0x0000000cff007c0c */ /* 0x000fe4000bf25070 */
[----:B------:R-:W-:-:S03]  /*10520*/  IADD3 R8, PT, PT, R8, 0x850, RZ ;  /* 0x0000085008087810 */ /* 0x000fc60007ffe0ff */
[----:B---3--:R-:W3:Y:S02]  /*10530*/  MUFU.RCP R14, R14 ;  /* 0x0000000e000e7308 */ /* 0x008ee40000001000 */
[----:B---3--:R-:W-:-:S06]  /*10540*/  IADD3 R11, PT, PT, R14, 0xffffffe, RZ ;  /* 0x0ffffffe0e0b7810 */ /* 0x008fcc0007ffe0ff */
[----:B------:R-:W0:Y:S02]  /*10550*/  F2I.FTZ.U32.TRUNC.NTZ R11, R11 ;  /* 0x0000000b000b7305 */ /* 0x000e24000021f000 */
[----:B012---:R-:W-:-:S05]  /*10560*/  IADD3 R9, PT, PT, RZ, -R11, RZ ;  /* 0x8000000bff097210 */ /* 0x007fca0007ffe0ff */
        /* <DEDUP_REMOVED lines=15> */
.L_x_273:
[----:B------:R-:W-:-:S13]  /*10660*/  @P0 ELECT P1, URZ, PT ;  /* 0x0000000000ff082f */ /* 0x000fda0003820000 */
[----:B------:R-:W-:Y:S02]  /*10670*/  @P1 R2UR.BROADCAST UR17, R10 ;  /* 0x000000000a1112ca */ /* 0x000fe400008e0000 */
[----:B------:R-:W-:Y:S02]  /*10680*/  @P1 R2UR.BROADCAST UR16, R8 ;  /* 0x00000000081012ca */ /* 0x000fe400008e0000 */
[----:B------:R-:W-:Y:S02]  /*10690*/  @P1 PLOP3.LUT P0, PT, P1, PT, PT, 0x8, 0x80 ;  /* 0x000000000080181c */ /* 0x000fe40000f0e170 */
[----:B------:R-:W-:-:S09]  /*106a0*/  PLOP3.LUT P1, PT, PT, PT, PT, 0x8, 0x80 ;  /* 0x000000000080781c */ /* 0x000fd20003f2e170 */
[----:B------:R3:W-:Y:S02]  /*106b0*/  UBLKCP.S.S [UR16], [UR6], UR8 ;  /* 0x00000010060073ba */ /* 0x0007e40008000608 */
[----:B---3--:R-:W-:Y:S05]  /*106c0*/  @P0 BRA.U.ANY `(.L_x_273) ;  /* 0xfffffffd00e40947 */ /* 0x008fea000393ffff */
.L_x_272:
[----:B------:R-:W-:Y:S05]  /*106d0*/  BSYNC.RECONVERGENT B0 ;  /* 0x0000000000007941 */ /* 0x000fea0003800200 */
.L_x_271:
[----:B------:R-:W3:Y:S02]  /*106e0*/  SYNCS.PHASECHK.TRANS64.TRYWAIT P0, [R7+URZ], R4 ;  /* 0x00000004070075a7 */ /* 0x000ee400080011ff */
[----:B---3--:R-:W-:Y:S05]  /*106f0*/  @!P0 BRA `(.L_x_274) ;  /* 0x0000003400808947 */ /* 0x008fea0003800000 */
.L_x_337:
[----:B------:R-:W-:Y:S04]  /*10700*/  BSSY.RECONVERGENT B0, `(.L_x_275) ;  /* 0x000000b000007945 */ /* 0x000fe80003800200 */
[----:B------:R-:W-:Y:S05]  /*10710*/  @P2 BRA `(.L_x_276) ;  /* 0x0000000000242947 */ /* 0x000fea0003800000 */
[----:B------:R-:W-:Y:S01]  /*10720*/  ISETP.NE.AND P0, PT, R13, -0x6, PT ;  /* 0xfffffffa0d00780c */ /* 0x000fe20003f05270 */
[----:B------:R-:W-:-:S12]  /*10730*/  LDS R4, [R54] ;  /* 0x0000000036047984 */ /* 0x000fd80000000800 */
[----:B------:R-:W3:Y:S02]  /*10740*/  @P0 LDS R7, [R62] ;  /* 0x000000003e070984 */ /* 0x000ee40000000800 */
[----:B---3--:R-:W-:-:S05]  /*10750*/  @P0 HADD2 R7, R7, R4 ;  /* 0x0000000407070230 */ /* 0x008fca0000000000 */
[----:B------:R-:W-:Y:S04]  /*10760*/  @P0 STS [R62], R7 ;  /* 0x000000073e000388 */ /* 0x000fe80000000800 */
[----:B012---:R-:W0:Y:S02]  /*10770*/  @!P0 LDS R9, [R62] ;  /* 0x000000003e098984 */ /* 0x007e240000000800 */
[----:B0-----:R-:W-:-:S05]  /*10780*/  @!P0 HFMA2 R4, R9, 1, 1, R4 ;  /* 0x3c003c0009048831 */ /* 0x001fca0000000004 */
[----:B------:R-:W-:-:S05]  /*10790*/  @!P0 HMNMX2 R9, R4, RZ.H0_H0, !PT ;  /* 0x200000ff04098240 */ /* 0x000fca0007800000 */
[----:B------:R3:W-:Y:S02]  /*107a0*/  @!P0 STS [R62], R9 ;  /* 0x000000093e008388 */ /* 0x0007e40000000800 */
.L_x_276:
[----:B------:R-:W-:Y:S05]  /*107b0*/  BSYNC.RECONVERGENT B0 ;  /* 0x0000000000007941 */ /* 0x000fea0003800200 */
.L_x_275:
[----:B------:R-:W-:Y:S01]  /*107c0*/  BAR.SYNC.DEFER_BLOCKING 0x0 ;  /* 0x0000000000007b1d */ /* 0x000fe20000010000 */
[----:B------:R-:W-:Y:S01]  /*107d0*/  UIADD3 UR4, UPT, UPT, UR4, 0x4, URZ ;  /* 0x0000000404047890 */ /* 0x000fe2000fffe0ff */
[----:B------:R-:W-:Y:S01]  /*107e0*/  IADD3 R2, PT, PT, R2, 0x4, RZ ;  /* 0x0000000402027810 */ /* 0x000fe20007ffe0ff */
[----:B------:R-:W-:Y:S01]  /*107f0*/  UIADD3 UR5, UPT, UPT, UR5, 0x4, URZ ;  /* 0x0000000405057890 */ /* 0x000fe2000fffe0ff */
[----:B------:R-:W-:Y:S01]  /*10800*/  IADD3 R13, PT, PT, R13, 0x4, RZ ;  /* 0x000000040d0d7810 */ /* 0x000fe20007ffe0ff */
[----:B------:R-:W-:Y:S01]  /*10810*/  UISETP.NE.AND UP0, UPT, UR4, URZ, UPT ;  /* 0x000000ff0400728c */ /* 0x000fe2000bf05270 */
[----:B------:R-:W-:-:S08]  /*10820*/  IADD3 R12, PT, PT, R12, -0x4, RZ ;  /* 0xfffffffc0c0c7810 */ /* 0x000fd00007ffe0ff */
[----:B------:R-:W-:Y:S05]  /*10830*/  BRA.U UP0, `(.L_x_277) ;  /* 0xfffffff100a87547 */ /* 0x000fea000b83ffff */
[----:B------:R-:W-:-:S12]  /*10840*/  UIADD3 UR4, UPT, UPT, UR5, -0x2, URZ ;  /* 0xfffffffe05047890 */ /* 0x000fd8000fffe0ff */
.L_x_252:
[----:B------:R-:W-:-:S09]  /*10850*/  UISETP.NE.AND UP0, UPT, UR7, URZ, UPT ;  /* 0x000000ff0700728c */ /* 0x000fd2000bf05270 */
[----:B------:R-:W-:Y:S05]  /*10860*/  BRA.U !UP0, `(.L_x_251) ;  /* 0x0000000508107547 */ /* 0x000fea000b800000 */
[----:B------:R-:W-:Y:S01]  /*10870*/  UIADD3 UR8, UPT, UPT, -UR12, UR4, URZ ;  /* 0x000000040c087290 */ /* 0x000fe2000fffe1ff */
[----:B------:R-:W-:Y:S01]  /*10880*/  ISETP.NE.AND P1, PT, R52, RZ, PT ;  /* 0x000000ff3400720c */ /* 0x000fe20003f25270 */
[----:B------:R-:W-:Y:S01]  /*10890*/  UIADD3 UR5, UPT, UPT, -UR7, URZ, URZ ;  /* 0x000000ff07057290 */ /* 0x000fe2000fffe1ff */
[----:B------:R-:W-:-:S03]  /*108a0*/  IADD3 R4, PT, PT, R3, UR4, RZ ;  /* 0x0000000403047c10 */ /* 0x000fc6000fffe0ff */
[----:B------:R-:W-:-:S08]  /*108b0*/  MOV R11, UR8 ;  /* 0x00000008000b7c02 */ /* 0x000fd00008000f00 */
.L_x_284:
[----:B------:R-:W-:Y:S01]  /*108c0*/  UIADD3 UR5, UPT, UPT, UR5, 0x1, URZ ;  /* 0x0000000105057890 */ /* 0x000fe2000fffe0ff */
[----:B------:R-:W-:Y:S03]  /*108d0*/  BSSY.RECONVERGENT B0, `(.L_x_278) ;  /* 0x0000025000007945 */ /* 0x000fe60003800200 */
[----:B------:R-:W-:Y:S01]  /*108e0*/  UISETP.NE.AND UP0, UPT, UR5, URZ, UPT ;  /* 0x000000ff0500728c */ /* 0x000fe2000bf05270 */
[----:B0-----:R-:W-:Y:S10]  /*108f0*/  @P1 BRA `(.L_x_279) ;  /* 0x0000000000881947 */ /* 0x001ff40003800000 */
[----:B------:R-:W4:Y:S01]  /*10900*/  I2F.U32.RP R7, UR12 ;  /* 0x0000000c00077d06 */ /* 0x000f220008209000 */
[----:B0-----:R-:W-:Y:S01]  /*10910*/  MOV R2, RZ ;  /* 0x000000ff00027202 */ /* 0x001fe20000000f00 */
[----:B------:R-:W0:Y:S01]  /*10920*/  S2R R10, SR_CgaCtaId ;  /* 0x00000000000a7919 */ /* 0x000e220000008800 */
[----:B------:R-:W-:Y:S01]  /*10930*/  ISETP.NE.U32.AND P2, PT, RZ, UR12, PT ;  /* 0x0000000cff007c0c */ /* 0x000fe2000bf45070 */
[----:B------:R-:W-:-:S04]  /*10940*/  UMOV UR4, 0x10 ;  /* 0x0000001000047882 */ /* 0x000fc80000000000 */
[----:B----4-:R-:W4:Y:S02]  /*10950*/  MUFU.RCP R7, R7 ;  /* 0x0000000700077308 */ /* 0x010f240000001000 */
[----:B----4-:R-:W-:-:S06]  /*10960*/  IADD3 R8, PT, PT, R7, 0xffffffe, RZ ;  /* 0x0ffffffe07087810 */ /* 0x010fcc0007ffe0ff */
[----:B------:R-:W1:Y:S02]  /*10970*/  F2I.FTZ.U32.TRUNC.NTZ R3, R8 ;  /* 0x0000000800037305 */ /* 0x000e64000021f000 */
[----:B-123--:R-:W-:-:S05]  /*10980*/  IADD3 R9, PT, PT, RZ, -R3, RZ ;  /* 0x80000003ff097210 */ /* 0x00efca0007ffe0ff */
[----:B------:R-:W-:-:S04]  /*10990*/  IMAD R9, R9, UR12, RZ ;  /* 0x0000000c09097c24 */ /* 0x000fc8000f8e02ff */
[----:B------:R-:W-:-:S06]  /*109a0*/  IMAD.HI.U32 R9, R3, R9, R2 ;  /* 0x0000000903097227 */ /* 0x000fcc00078e0002 */
        /* <DEDUP_REMOVED lines=8> */
[----:B------:R-:W-:-:S05]  /*10a30*/  LEA R9, R10, R9, 0x18 ;  /* 0x000000090a097211 */ /* 0x000fca00078ec0ff */
[----:B------:R-:W-:-:S04]  /*10a40*/  @P0 IADD3 R2, PT, PT, R2, -UR12, RZ ;  /* 0x8000000c02020c10 */ /* 0x000fc8000fffe0ff */
[----:B------:R-:W-:-:S13]  /*10a50*/  ISETP.GE.U32.AND P0, PT, R2, UR12, PT ;  /* 0x0000000c02007c0c */ /* 0x000fda000bf06070 */
[----:B------:R-:W-:Y:S02]  /*10a60*/  @P0 IADD3 R2, PT, PT, R2, -UR12, RZ ;  /* 0x8000000c02020c10 */ /* 0x000fe4000fffe0ff */
[----:B------:R-:W-:Y:S02]  /*10a70*/  @!P2 LOP3.LUT R2, RZ, UR12, RZ, 0x33, !PT ;  /* 0x0000000cff02ac12 */ /* 0x000fe4000f8e33ff */
[----:B------:R-:W-:Y:S02]  /*10a80*/  PLOP3.LUT P0, PT, PT, PT, PT, 0x80, 0x8 ;  /* 0x000000000008781c */ /* 0x000fe40003f0f070 */
[C---:B------:R-:W-:Y:S02]  /*10a90*/  PRMT R3, R2.reuse, 0x654, R3 ;  /* 0x0000065402037816 */ /* 0x040fe40000000003 */
[----:B------:R-:W-:-:S09]  /*10aa0*/  PRMT R2, R2, 0x654, R9 ;  /* 0x0000065402027816 */ /* 0x000fd20000000009 */
.L_x_280:
[----:B------:R-:W-:-:S13]  /*10ab0*/  @P0 ELECT P2, URZ, PT ;  /* 0x0000000000ff082f */ /* 0x000fda0003840000 */
[----:B------:R-:W-:Y:S02]  /*10ac0*/  @P2 R2UR.BROADCAST UR9, R2 ;  /* 0x00000000020922ca */ /* 0x000fe400008e0000 */
[----:B------:R-:W-:Y:S02]  /*10ad0*/  @P2 R2UR.BROADCAST UR8, R3 ;  /* 0x00000000030822ca */ /* 0x000fe400008e0000 */
[----:B------:R-:W-:Y:S02]  /*10ae0*/  @P2 PLOP3.LUT P0, PT, P2, PT, PT, 0x8, 0x80 ;  /* 0x000000000080281c */ /* 0x000fe4000170e170 */
[----:B------:R-:W-:-:S09]  /*10af0*/  PLOP3.LUT P2, PT, PT, PT, PT, 0x8, 0x80 ;  /* 0x000000000080781c */ /* 0x000fd20003f4e170 */
[----:B------:R4:W-:Y:S02]  /*10b00*/  UBLKCP.S.S [UR8], [UR6], UR4 ;  /* 0x00000008060073ba */ /* 0x0009e40008000604 */
[----:B----4-:R-:W-:Y:S05]  /*10b10*/  @P0 BRA.U.ANY `(.L_x_280) ;  /* 0xfffffffd00e40947 */ /* 0x010fea000393ffff */
.L_x_279:
[----:B------:R-:W-:Y:S05]  /*10b20*/  BSYNC.RECONVERGENT B0 ;  /* 0x0000000000007941 */ /* 0x000fea0003800200 */
.L_x_278:
[----:B------:R-:W4:Y:S01]  /*10b30*/  S2UR UR7, SR_CgaCtaId ;  /* 0x00000000000779c3 */ /* 0x000f220000008800 */
[----:B------:R-:W-:Y:S01]  /*10b40*/  UMOV UR4, 0x400 ;  /* 0x0000040000047882 */ /* 0x000fe20000000000 */
[----:B0-----:R-:W-:Y:S01]  /*10b50*/  SHF.L.U32 R2, RZ, 0x1f, RZ ;  /* 0x0000001fff027819 */ /* 0x001fe200000006ff */
[----:B------:R-:W-:Y:S01]  /*10b60*/  UIADD3 UR4, UPT, UPT, UR4, 0xb50, URZ ;  /* 0x00000b5004047890 */ /* 0x000fe2000fffe0ff */
[----:B------:R-:W-:-:S03]  /*10b70*/  ISETP.GT.U32.AND P2, PT, R52, 0x3f, PT ;  /* 0x0000003f3400780c */ /* 0x000fc60003f44070 */
[----:B----4-:R-:W-:-:S09]  /*10b80*/  ULEA UR4, UR7, UR4, 0x18 ;  /* 0x0000000407047291 */ /* 0x010fd2000f8ec0ff */
[----:B------:R-:W0:Y:S02]  /*10b90*/  SYNCS.PHASECHK.TRANS64.TRYWAIT P0, [UR4], R2 ;  /* 0x00000002ff0075a7 */ /* 0x000e240008001104 */
[----:B0-----:R-:W-:Y:S05]  /*10ba0*/  @!P0 BRA `(.L_x_281) ;  /* 0x0000003000608947 */ /* 0x001fea0003800000 */
.L_x_338:
[----:B------:R-:W-:Y:S04]  /*10bb0*/  BSSY.RECONVERGENT B0, `(.L_x_282) ;  /* 0x000000b000007945 */ /* 0x000fe80003800200 */
[----:B------:R-:W-:Y:S05]  /*10bc0*/  @P2 BRA `(.L_x_283) ;  /* 0x0000000000242947 */ /* 0x000fea0003800000 */
[----:B------:R-:W-:Y:S01]  /*10bd0*/  ISETP.NE.AND P0, PT, R11, -0x2, PT ;  /* 0xfffffffe0b00780c */ /* 0x000fe20003f05270 */
[----:B------:R-:W-:-:S12]  /*10be0*/  LDS R2, [R54] ;  /* 0x0000000036027984 */ /* 0x000fd80000000800 */
[----:B------:R-:W0:Y:S02]  /*10bf0*/  @P0 LDS R3, [R62] ;  /* 0x000000003e030984 */ /* 0x000e240000000800 */
[----:B0-----:R-:W-:-:S05]  /*10c00*/  @P0 HADD2 R3, R3, R2 ;  /* 0x0000000203030230 */ /* 0x001fca0000000000 */
[----:B------:R-:W-:Y:S04]  /*10c10*/  @P0 STS [R62], R3 ;  /* 0x000000033e000388 */ /* 0x000fe80000000800 */
[----:B------:R-:W0:Y:S02]  /*10c20*/  @!P0 LDS R7, [R62] ;  /* 0x000000003e078984 */ /* 0x000e240000000800 */
[----:B0-----:R-:W-:-:S05]  /*10c30*/  @!P0 HFMA2 R2, R7, 1, 1, R2 ;  /* 0x3c003c0007028831 */ /* 0x001fca0000000002 */
[----:B------:R-:W-:-:S05]  /*10c40*/  @!P0 HMNMX2 R7, R2, RZ.H0_H0, !PT ;  /* 0x200000ff02078240 */ /* 0x000fca0007800000 */
[----:B------:R0:W-:Y:S02]  /*10c50*/  @!P0 STS [R62], R7 ;  /* 0x000000073e008388 */ /* 0x0001e40000000800 */
.L_x_283:
[----:B------:R-:W-:Y:S05]  /*10c60*/  BSYNC.RECONVERGENT B0 ;  /* 0x0000000000007941 */ /* 0x000fea0003800200 */
.L_x_282:
[----:B------:R-:W-:Y:S01]  /*10c70*/  BAR.SYNC.DEFER_BLOCKING 0x0 ;  /* 0x0000000000007b1d */ /* 0x000fe20000010000 */
[----:B------:R-:W-:Y:S02]  /*10c80*/  IADD3 R11, PT, PT, R11, 0x1, RZ ;  /* 0x000000010b0b7810 */ /* 0x000fe40007ffe0ff */
[----:B------:R-:W-:-:S03]  /*10c90*/  IADD3 R4, PT, PT, R4, 0x1, RZ ;  /* 0x0000000104047810 */ /* 0x000fc60007ffe0ff */
[----:B------:R-:W-:Y:S05]  /*10ca0*/  BRA.U UP0, `(.L_x_284) ;  /* 0xfffffffd00047547 */ /* 0x000fea000b83ffff */
.L_x_251:
[----:B------:R-:W4:Y:S01]  /*10cb0*/  LDCU.64 UR4, c[0x0][0x3d0] ;  /* 0x00007a00ff0477ac */ /* 0x000f220008000a00 */
[----:B0-----:R-:W0:Y:S01]  /*10cc0*/  LDC.64 R2, c[0x0][0x3d0] ;  /* 0x0000f400ff027b82 */ /* 0x001e220000000a00 */
[----:B----4-:R-:W-:Y:S01]  /*10cd0*/  IADD3 R56, P0, PT, R56, UR4, RZ ;  /* 0x0000000438387c10 */ /* 0x010fe2000ff1e0ff */
[----:B------:R-:W-:-:S03]  /*10ce0*/  UMOV UR4, URZ ;  /* 0x000000ff00047c82 */ /* 0x000fc60008000000 */
[----:B------:R-:W-:-:S09]  /*10cf0*/  IADD3.X R57, PT, PT, R57, UR5, RZ, P0, !PT ;  /* 0x0000000539397c10 */ /* 0x000fd200087fe4ff */
.L_x_285:
[----:B0123--:R-:W-:Y:S01]  /*10d00*/  IMAD.WIDE.U32 R8, R6, 0x2, R2 ;  /* 0x0000000206087825 */ /* 0x00ffe200078e0002 */
[----:B------:R-:W2:Y:S04]  /*10d10*/  LDG.E.128 R12, desc[UR14][R56.64+-0x60] ;  /* 0xffffa00e380c7981 */ /* 0x000ea8000c1e1d00 */
[----:B------:R-:W3:Y:S04]  /*10d20*/  LDG.E.128 R16, desc[UR14][R56.64+-0x40] ;  /* 0xffffc00e38107981 */ /* 0x000ee8000c1e1d00 */
[----:B------:R-:W4:Y:S04]  /*10d30*/  LDG.E.128 R8, desc[UR14][R8.64] ;  /* 0x0000000e08087981 */ /* 0x000f28000c1e1d00 */
[----:B------:R-:W5:Y:S04]  /*10d40*/  LDG.E.128 R20, desc[UR14][R56.64+-0x20] ;  /* 0xffffe00e38147981 */ /* 0x000f68000c1e1d00 */
[----:B------:R-:W5:Y:S04]  /*10d50*/  LDG.E.128 R24, desc[UR14][R56.64] ;  /* 0x0000000e38187981 */ /* 0x000f68000c1e1d00 */
[----:B------:R-:W5:Y:S04]  /*10d60*/  LDG.E.128 R28, desc[UR14][R56.64+0x20] ;  /* 0x0000200e381c7981 */ /* 0x000f68000c1e1d00 */
[----:B------:R-:W5:Y:S04]  /*10d70*/  LDG.E.128 R32, desc[UR14][R56.64+0x40] ;  /* 0x0000400e38207981 */ /* 0x000f68000c1e1d00 */
[----:B------:R0:W5:Y:S04]  /*10d80*/  LDG.E.128 R36, desc[UR14][R56.64+0x60] ;  /* 0x0000600e38247981 */ /* 0x000168000c1e1d00 */
[----:B------:R-:W4:Y:S04]  /*10d90*/  LDS.128 R40, [R5+-0x80] ;  /* 0xffff800005287984 */ /* 0x000f280000000c00 */
[----:B------:R-:W2:Y:S01]  /*10da0*/  LDS.128 R48, [R5+-0x60] ;  /* 0xffffa00005307984 */ /* 0x000ea20000000c00 */
[----:B------:R-:W-:Y:S01]  /*10db0*/  UISETP.GE.U32.AND UP0, UPT, UR4, 0x380, UPT ;  /* 0x000003800400788c */ /* 0x000fe2000bf06070 */
[----:B0-----:R-:W-:Y:S01]  /*10dc0*/  IADD3 R56, P0, PT, R56, 0x100, RZ ;  /* 0x0000010038387810 */ /* 0x001fe20007f1e0ff */
[----:B------:R-:W-:Y:S01]  /*10dd0*/  UIADD3 UR5, UPT, UPT, UR4, 0x80, URZ ;  /* 0x0000008004057890 */ /* 0x000fe2000fffe0ff */
[----:B------:R-:W-:-:S02]  /*10de0*/  IADD3 R6, PT, PT, R6, 0x80, RZ ;  /* 0x0000008006067810 */ /* 0x000fc40007ffe0ff */
[----:B------:R-:W-:Y:S01]  /*10df0*/  IADD3.X R57, PT, PT, RZ, R57, RZ, P0, !PT ;  /* 0x00000039ff397210 */ /* 0x000fe200007fe4ff */
        /* <DEDUP_REMOVED lines=14> */
[----:B------:R-:W3:Y:S02]  /*10ee0*/  LDS.128 R8, [R5+-0x40] ;  /* 0xffffc00005087984 */ /* 0x000ee40000000c00 */
[----:B------:R-:W-:Y:S01]  /*10ef0*/  FADD R0, R0, R7 ;  /* 0x0000000700007221 */ /* 0x000fe20000000000 */
[--C-:B------:R-:W-:Y:S02]  /*10f00*/  HADD2.F32 R7, -RZ, R43.reuse.H0_H0 ;  /* 0x2000002bff077230 */ /* 0x100fe40000004100 */
[----:B--2---:R-:W-:Y:S02]  /*10f10*/  HMUL2 R12, R48, R12 ;  /* 0x0000000c300c7232 */ /* 0x004fe40000000000 */
        /* <DEDUP_REMOVED lines=15> */
[----:B------:R-:W5:Y:S02]  /*11010*/  LDS.128 R12, [R5+-0x20] ;  /* 0xffffe000050c7984 */ /* 0x000f640000000c00 */
[----:B------:R-:W-:Y:S01]  /*11020*/  FADD R0, R0, R49 ;  /* 0x0000003100007221 */ /* 0x000fe20000000000 */
[----:B------:R-:W-:-:S03]  /*11030*/  HADD2.F32 R41, -RZ, R50.H1_H1 ;  /* 0x30000032ff297230 */ /* 0x000fc60000004100 */
[----:B------:R-:W-:Y:S01]  /*11040*/  FADD R0, R0, R7 ;  /* 0x0000000700007221 */ /* 0x000fe20000000000 */
[----:B------:R-:W-:-:S03]  /*11050*/  HADD2.F32 R7, -RZ, R51.H0_H0 ;  /* 0x20000033ff077230 */ /* 0x000fc60000004100 */
[----:B------:R-:W-:Y:S01]  /*11060*/  FADD R0, R0, R41 ;  /* 0x0000002900007221 */ /* 0x000fe20000000000 */
[----:B------:R-:W-:Y:S02]  /*11070*/  HADD2.F32 R51, -RZ, R51.H1_H1 ;  /* 0x30000033ff337230 */ /* 0x000fe40000004100 */
[----:B---3--:R-:W-:Y:S02]  /*11080*/  HMUL2 R8, R8, R16 ;  /* 0x0000001008087232 */ /* 0x008fe40000000000 */
        /* <DEDUP_REMOVED lines=13> */
[----:B------:R-:W0:Y:S02]  /*11160*/  LDS.128 R8, [R5] ;  /* 0x0000000005087984 */ /* 0x000e240000000c00 */
        /* <DEDUP_REMOVED lines=114> */
[----:B------:R-:W-:Y:S01]  /*11890*/  ISETP.NE.AND P0, PT, R45, RZ, PT ;  /* 0x000000ff2d00720c */ /* 0x000fe20003f05270 */
[----:B------:R-:W0:Y:S01]  /*118a0*/  SHFL.DOWN PT, R3, R0, 0x1, 0x1f ;  /* 0x08201f0000037f89 */ /* 0x000e2200000e0000 */
[----:B------:R-:W-:-:S11]  /*118b0*/  UISETP.GT.U32.AND UP0, UPT, UR10, -0x3, UPT ;  /* 0xfffffffd0a00788c */ /* 0x000fd6000bf04070 */
[----:B------:R-:W1:Y:S01]  /*118c0*/  @!P0 S2R R6, SR_CgaCtaId ;  /* 0x0000000000068919 */ /* 0x000e620000008800 */
[----:B------:R-:W-:Y:S01]  /*118d0*/  @!P0 MOV R4, 0x400 ;  /* 0x0000040000048802 */ /* 0x000fe20000000f00 */
[----:B0-----:R-:W-:-:S03]  /*118e0*/  FADD R2, R0, R3 ;  /* 0x0000000300027221 */ /* 0x001fc60000000000 */
[----:B------:R-:W-:Y:S02]  /*118f0*/  @!P0 IADD3 R3, PT, PT, R4, 0x14b0, RZ ;  /* 0x000014b004038810 */ /* 0x000fe40007ffe0ff */
[----:B------:R-:W-:Y:S02]  /*11900*/  @!P0 F2FP.F16.F32.PACK_AB R2, RZ, R2 ;  /* 0x00000002ff02823e */ /* 0x000fe400000000ff */
[----:B-1----:R-:W-:-:S04]  /*11910*/  @!P0 LEA R3, R6, R3, 0x18 ;  /* 0x0000000306038211 */ /* 0x002fc800078ec0ff */
[----:B------:R-:W-:-:S05]  /*11920*/  @!P0 LEA R3, R46, R3, 0x1 ;  /* 0x000000032e038211 */ /* 0x000fca00078e08ff */
[----:B------:R0:W-:Y:S01]  /*11930*/  @!P0 STS.U16 [R3], R2 ;  /* 0x0000000203008388 */ /* 0x0001e20000000400 */
[----:B------:R-:W-:Y:S06]  /*11940*/  BAR.SYNC.DEFER_BLOCKING 0x0 ;  /* 0x0000000000007b1d */ /* 0x000fec0000010000 */
[----:B------:R-:W-:Y:S05]  /*11950*/  BRA.U UP0, `(.L_x_286) ;  /* 0x0000000d00e07547 */ /* 0x000fea000b800000 */
[----:B------:R-:W1:Y:S01]  /*11960*/  S2UR UR7, SR_CgaCtaId ;  /* 0x00000000000779c3 */ /* 0x000e620000008800 */
[----:B------:R-:W-:Y:S01]  /*11970*/  UMOV UR4, 0x400 ;  /* 0x0000040000047882 */ /* 0x000fe20000000000 */
[----:B------:R-:W-:Y:S02]  /*11980*/  UISETP.GE.U32.AND UP0, UPT, UR10, 0x3, UPT ;  /* 0x000000030a00788c */ /* 0x000fe4000bf06070 */
[----:B------:R-:W-:Y:S02]  /*11990*/  UIADD3 UR4, UPT, UPT, UR4, 0x14b0, URZ ;  /* 0x000014b004047890 */ /* 0x000fe4000fffe0ff */
[----:B------:R-:W-:Y:S01]  /*119a0*/  UIADD3 UR5, UPT, UPT, UR12, -0x2, URZ ;  /* 0xfffffffe0c057890 */ /* 0x000fe2000fffe0ff */
[----:B------:R-:W-:-:S03]  /*119b0*/  UMOV UR11, 0x1 ;  /* 0x00000001000b7882 */ /* 0x000fc60000000000 */
[----:B------:R-:W-:Y:S02]  /*119c0*/  ULOP3.LUT UR8, UR5, 0x3, URZ, 0xc0, !UPT ;  /* 0x0000000305087892 */ /* 0x000fe4000f8ec0ff */
[----:B-1----:R-:W-:-:S06]  /*119d0*/  ULEA UR6, UR7, UR4, 0x18 ;  /* 0x0000000407067291 */ /* 0x002fcc000f8ec0ff */
[----:B------:R-:W-:Y:S01]  /*119e0*/  LEA R0, R52, UR6, 0x2 ;  /* 0x0000000634007c11 */ /* 0x000fe2000f8e10ff */
[----:B------:R-:W-:Y:S06]  /*119f0*/  BRA.U !UP0, `(.L_x_287) ;  /* 0x0000000908d07547 */ /* 0x000fec000b800000 */
[----:B------:R-:W-:Y:S02]  /*11a00*/  ULOP3.LUT UR5, UR5, 0xfffffffc, URZ, 0xc0, !UPT ;  /* 0xfffffffc05057892 */ /* 0x000fe4000f8ec0ff */
[----:B------:R-:W-:Y:S02]  /*11a10*/  UIADD3 UR9, UPT, UPT, UR7, 0x2, URZ ;  /* 0x0000000207097890 */ /* 0x000fe4000fffe0ff */
[----:B------:R-:W-:Y:S01]  /*11a20*/  UIADD3 UR10, UPT, UPT, -UR5, URZ, URZ ;  /* 0x000000ff050a7290 */ /* 0x000fe2000fffe1ff */
[----:B------:R-:W-:-:S11]  /*11a30*/  UMOV UR11, 0x2 ;  /* 0x00000002000b7882 */ /* 0x000fd60000000000 */
.L_x_304:
[----:B------:R-:W-:Y:S01]  /*11a40*/  ISETP.NE.AND P1, PT, R52, RZ, PT ;  /* 0x000000ff3400720c */ /* 0x000fe20003f25270 */
[----:B------:R-:W-:Y:S01]  /*11a50*/  UIADD3 UR10, UPT, UPT, UR10, 0x4, URZ ;  /* 0x000000040a0a7890 */ /* 0x000fe2000fffe0ff */
[----:B-1----:R-:W1:Y:S01]  /*11a60*/  S2UR UR7, SR_CgaCtaId ;  /* 0x00000000000779c3 */ /* 0x002e620000008800 */
[----:B------:R-:W-:Y:S01]  /*11a70*/  UMOV UR19, 0x400 ;  /* 0x0000040000137882 */ /* 0x000fe20000000000 */
[----:B------:R-:W-:Y:S01]  /*11a80*/  BSSY.RECONVERGENT B0, `(.L_x_288) ;  /* 0x0000025000007945 */ /* 0x000fe20003800200 */
[----:B------:R-:W-:-:S08]  /*11a90*/  UISETP.NE.AND UP0, UPT, UR10, URZ, UPT ;  /* 0x000000ff0a00728c */ /* 0x000fd0000bf05270 */
[----:B------:R-:W-:Y:S05]  /*11aa0*/  @P1 BRA `(.L_x_289) ;  /* 0x0000000000881947 */ /* 0x000fea0003800000 */
[----:B0-----:R-:W0:Y:S01]  /*11ab0*/  I2F.U32.RP R2, UR12 ;  /* 0x0000000c00027d06 */ /* 0x001e220008209000 */
[----:B------:R-:W-:Y:S01]  /*11ac0*/  UMOV UR4, URZ ;  /* 0x000000ff00047c82 */ /* 0x000fe20008000000 */
[----:B------:R-:W2:Y:S01]  /*11ad0*/  S2UR UR16, SR_CgaCtaId ;  /* 0x00000000001079c3 */ /* 0x000ea20000008800 */
[----:B------:R-:W-:Y:S01]  /*11ae0*/  UISETP.NE.U32.AND UP2, UPT, UR12, URZ, UPT ;  /* 0x000000ff0c00728c */ /* 0x000fe2000bf45070 */
[----:B------:R-:W-:-:S04]  /*11af0*/  PLOP3.LUT P0, PT, PT, PT, PT, 0x80, 0x8 ;  /* 0x000000000008781c */ /* 0x000fc80003f0f070 */
[----:B0-----:R-:W0:Y:S02]  /*11b00*/  MUFU.RCP R2, R2 ;  /* 0x0000000200027308 */ /* 0x001e240000001000 */
[----:B0-----:R-:W-:-:S06]  /*11b10*/  IADD3 R3, PT, PT, R2, 0xffffffe, RZ ;  /* 0x0ffffffe02037810 */ /* 0x001fcc0007ffe0ff */
[----:B------:R-:W0:Y:S02]  /*11b20*/  F2I.FTZ.U32.TRUNC.NTZ R3, R3 ;  /* 0x0000000300037305 */ /* 0x000e24000021f000 */
[----:B0-----:R-:W-:-:S13]  /*11b30*/  R2UR UR5, R3 ;  /* 0x00000000030572ca */ /* 0x001fda00000e0000 */
        /* <DEDUP_REMOVED lines=9> */
[----:B------:R-:W-:Y:S02]  /*11bd0*/  UISETP.GE.U32.AND UP1, UPT, UR13, UR12, UPT ;  /* 0x0000000c0d00728c */ /* 0x000fe4000bf26070 */
[----:B------:R-:W-:Y:S02]  /*11be0*/  UIADD3 UR17, UPT, UPT, UR4, 0xb50, URZ ;  /* 0x00000b5004117890 */ /* 0x000fe4000fffe0ff */
[----:B--2---:R-:W-:Y:S02]  /*11bf0*/  ULEA UR4, UR16, UR5, 0x18 ;  /* 0x0000000510047291 */ /* 0x004fe4000f8ec0ff */
[----:B------:R-:W-:-:S05]  /*11c00*/  ULEA UR5, UR16, UR17, 0x18 ;  /* 0x0000001110057291 */ /* 0x000fca000f8ec0ff */
[----:B------:R-:W-:-:S04]  /*11c10*/  @UP1 UIADD3 UR13, UPT, UPT, UR13, -UR12, URZ ;  /* 0x8000000c0d0d1290 */ /* 0x000fc8000fffe0ff */
[----:B------:R-:W-:-:S11]  /*11c20*/  UISETP.GE.U32.AND UP1, UPT, UR13, UR12, UPT ;  /* 0x0000000c0d00728c */ /* 0x000fd6000bf26070 */
[----:B------:R-:W-:Y:S02]  /*11c30*/  @UP1 UIADD3 UR13, UPT, UPT, UR13, -UR12, URZ ;  /* 0x8000000c0d0d1290 */ /* 0x000fe4000fffe0ff */
[----:B------:R-:W-:-:S04]  /*11c40*/  @!UP2 ULOP3.LUT UR13, URZ, UR12, URZ, 0x33, !UPT ;  /* 0x0000000cff0da292 */ /* 0x000fc8000f8e33ff */
[----:B------:R-:W-:Y:S02]  /*11c50*/  UPRMT UR4, UR13, 0x654, UR4 ;  /* 0x000006540d047896 */ /* 0x000fe40008000004 */
[----:B------:R-:W-:-:S03]  /*11c60*/  UPRMT UR5, UR13, 0x654, UR5 ;  /* 0x000006540d057896 */ /* 0x000fc60008000005 */
[----:B------:R-:W-:-:S09]  /*11c70*/  UMOV UR13, 0x10 ;  /* 0x00000010000d7882 */ /* 0x000fd20000000000 */
.L_x_290:
[----:B------:R-:W-:Y:S01]  /*11c80*/  @P0 ELECT P2, URZ, PT ;  /* 0x0000000000ff082f */ /* 0x000fe20003840000 */
[----:B------:R2:W-:-:S12]  /*11c90*/  UBLKCP.S.S [UR4], [UR6], UR13 ;  /* 0x00000004060073ba */ /* 0x0005d8000800060d */
[----:B------:R-:W-:Y:S02]  /*11ca0*/  @P2 PLOP3.LUT P0, PT, P2, PT, PT, 0x8, 0x80 ;  /* 0x000000000080281c */ /* 0x000fe4000170e170 */
[----:B------:R-:W-:-:S11]  /*11cb0*/  PLOP3.LUT P2, PT, PT, PT, PT, 0x8, 0x80 ;  /* 0x000000000080781c */ /* 0x000fd60003f4e170 */
[----:B--2---:R-:W-:Y:S05]  /*11cc0*/  @P0 BRA.U.ANY `(.L_x_290) ;  /* 0xfffffffd00ec0947 */ /* 0x004fea000393ffff */
.L_x_289:
[----:B-1----:R-:W-:Y:S05]  /*11cd0*/  BSYNC.RECONVERGENT B0 ;  /* 0x0000000000007941 */ /* 0x002fea0003800200 */
.L_x_288:
[----:B------:R-:W-:Y:S01]  /*11ce0*/  UIADD3 UR4, UPT, UPT, UR19, 0xb50, URZ ;  /* 0x00000b5013047890 */ /* 0x000fe2000fffe0ff */
[----:B------:R-:W-:Y:S02]  /*11cf0*/  SHF.L.U32 R4, RZ, 0x1f, RZ ;  /* 0x0000001fff047819 */ /* 0x000fe400000006ff */
[----:B------:R-:W-:Y:S01]  /*11d00*/  ISETP.GT.U32.AND P2, PT, R52, 0x3f, PT ;  /* 0x0000003f3400780c */ /* 0x000fe20003f44070 */
[----:B------:R-:W-:-:S09]  /*11d10*/  ULEA UR18, UR7, UR4, 0x18 ;  /* 0x0000000407127291 */ /* 0x000fd2000f8ec0ff */
[----:B------:R-:W1:Y:S02]  /*11d20*/  SYNCS.PHASECHK.TRANS64.TRYWAIT P0, [UR18], R4 ;  /* 0x00000004ff0075a7 */ /* 0x000e640008001112 */
[----:B-1----:R-:W-:Y:S05]  /*11d30*/  @!P0 BRA `(.L_x_291) ;  /* 0x0000002000088947 */ /* 0x002fea0003800000 */
.L_x_339:
[----:B0-----:R-:W-:Y:S01]  /*11d40*/  @!P2 LDS R2, [R54] ;  /* 0x000000003602a984 */ /* 0x001fe20000000800 */
[----:B------:R-:W-:Y:S03]  /*11d50*/  BSSY.RECONVERGENT B0, `(.L_x_292) ;  /* 0x0000023000007945 */ /* 0x000fe60003800200 */
[----:B------:R-:W0:Y:S02]  /*11d60*/  @!P2 LDS R3, [R0] ;  /* 0x000000000003a984 */ /* 0x000e240000000800 */
[----:B0-----:R-:W-:-:S05]  /*11d70*/  @!P2 HFMA2 R3, R3, 1, 1, R2 ;  /* 0x3c003c000303a831 */ /* 0x001fca0000000002 */
[----:B------:R0:W-:Y:S01]  /*11d80*/  @!P2 STS [R0], R3 ;  /* 0x000000030000a388 */ /* 0x0001e20000000800 */
[----:B------:R-:W-:Y:S06]  /*11d90*/  BAR.SYNC.DEFER_BLOCKING 0x0 ;  /* 0x0000000000007b1d */ /* 0x000fec0000010000 */
[----:B------:R-:W-:Y:S05]  /*11da0*/  @P1 BRA `(.L_x_293) ;  /* 0x0000000000741947 */ /* 0x000fea0003800000 */
[----:B------:R-:W1:Y:S01]  /*11db0*/  I2F.U32.RP R2, UR12 ;  /* 0x0000000c00027d06 */ /* 0x000e620008209000 */
[----:B------:R-:W-:Y:S01]  /*11dc0*/  UMOV UR4, URZ ;  /* 0x000000ff00047c82 */ /* 0x000fe20008000000 */
[----:B------:R-:W-:Y:S01]  /*11dd0*/  UISETP.NE.U32.AND UP2, UPT, UR12, URZ, UPT ;  /* 0x000000ff0c00728c */ /* 0x000fe2000bf45070 */
[----:B------:R-:W-:-:S05]  /*11de0*/  PLOP3.LUT P0, PT, PT, PT, PT, 0x80, 0x8 ;  /* 0x000000000008781c */ /* 0x000fca0003f0f070 */
[----:B-1----:R-:W0:Y:S02]  /*11df0*/  MUFU.RCP R2, R2 ;  /* 0x0000000200027308 */ /* 0x002e240000001000 */
        /* <DEDUP_REMOVED lines=8> */
[----:B------:R-:W-:Y:S02]  /*11e80*/  UIMAD UR4, UR12, UR5, UR9 ;  /* 0x000000050c0472a4 */ /* 0x000fe4000f8e0209 */
[----:B------:R-:W-:Y:S02]  /*11e90*/  UIADD3 UR5, UPT, UPT, UR19, 0x850, URZ ;  /* 0x0000085013057890 */ /* 0x000fe4000fffe0ff */
[----:B------:R-:W-:Y:S02]  /*11ea0*/  UISETP.GE.U32.AND UP1, UPT, UR4, UR12, UPT ;  /* 0x0000000c0400728c */ /* 0x000fe4000bf26070 */
[----:B------:R-:W-:-:S09]  /*11eb0*/  ULEA UR5, UR7, UR5, 0x18 ;  /* 0x0000000507057291 */ /* 0x000fd2000f8ec0ff */
[----:B------:R-:W-:-:S04]  /*11ec0*/  @UP1 UIADD3 UR4, UPT, UPT, UR4, -UR12, URZ ;  /* 0x8000000c04041290 */ /* 0x000fc8000fffe0ff */
[----:B------:R-:W-:-:S11]  /*11ed0*/  UISETP.GE.U32.AND UP1, UPT, UR4, UR12, UPT ;  /* 0x0000000c0400728c */ /* 0x000fd6000bf26070 */
[----:B------:R-:W-:Y:S02]  /*11ee0*/  @UP1 UIADD3 UR4, UPT, UPT, UR4, -UR12, URZ ;  /* 0x8000000c04041290 */ /* 0x000fe4000fffe0ff */
[----:B------:R-:W-:-:S04]  /*11ef0*/  @!UP2 ULOP3.LUT UR4, URZ, UR12, URZ, 0x33, !UPT ;  /* 0x0000000cff04a292 */ /* 0x000fc8000f8e33ff */
[----:B------:R-:W-:Y:S02]  /*11f00*/  UPRMT UR16, UR4, 0x654, UR5 ;  /* 0x0000065404107896 */ /* 0x000fe40008000005 */
[----:B------:R-:W-:-:S03]  /*11f10*/  UPRMT UR17, UR4, 0x654, UR18 ;  /* 0x0000065404117896 */ /* 0x000fc60008000012 */
[----:B------:R-:W-:-:S09]  /*11f20*/  UMOV UR4, 0x10 ;  /* 0x0000001000047882 */ /* 0x000fd20000000000 */
.L_x_294:
[----:B------:R-:W-:Y:S01]  /*11f30*/  @P0 ELECT P3, URZ, PT ;  /* 0x0000000000ff082f */ /* 0x000fe20003860000 */
[----:B------:R1:W-:-:S12]  /*11f40*/  UBLKCP.S.S [UR16], [UR6], UR4 ;  /* 0x00000010060073ba */ /* 0x0003d80008000604 */
[----:B------:R-:W-:Y:S02]  /*11f50*/  @P3 PLOP3.LUT P0, PT, P3, PT, PT, 0x8, 0x80 ;  /* 0x000000000080381c */ /* 0x000fe40001f0e170 */
[----:B------:R-:W-:-:S11]  /*11f60*/  PLOP3.LUT P3, PT, PT, PT, PT, 0x8, 0x80 ;  /* 0x000000000080781c */ /* 0x000fd60003f6e170 */
[----:B-1----:R-:W-:Y:S05]  /*11f70*/  @P0 BRA.U.ANY `(.L_x_294) ;  /* 0xfffffffd00ec0947 */ /* 0x002fea000393ffff */
.L_x_293:
[----:B------:R-:W-:Y:S05]  /*11f80*/  BSYNC.RECONVERGENT B0 ;  /* 0x0000000000007941 */ /* 0x000fea0003800200 */
.L_x_292:
[----:B------:R-:W1:Y:S02]  /*11f90*/  SYNCS.PHASECHK.TRANS64.TRYWAIT P0, [UR18], R4 ;  /* 0x00000004ff0075a7 */ /* 0x000e640008001112 */
[----:B-1----:R-:W-:Y:S05]  /*11fa0*/  @!P0 BRA `(.L_x_295) ;  /* 0x0000001c00788947 */ /* 0x002fea0003800000 */
.L_x_340:
        /* <DEDUP_REMOVED lines=17> */
[----:B------:R-:W-:Y:S02]  /*120c0*/  UIMAD.WIDE.U32 UR4, UR5, UR13, UR4 ;  /* 0x0000000d050472a5 */ /* 0x000fe4000f8e0004 */
[----:B------:R-:W-:-:S04]  /*120d0*/  UIADD3 UR13, UPT, UPT, UR9, 0x1, URZ ;  /* 0x00000001090d7890 */ /* 0x000fc8000fffe0ff */
[----:B------:R-:W-:Y:S02]  /*120e0*/  UIMAD.WIDE.U32 UR4, UR5, UR13, URZ ;  /* 0x0000000d050472a5 */ /* 0x000fe4000f8e00ff */
[----:B------:R-:W-:Y:S02]  /*120f0*/  UIADD3 UR4, UPT, UPT, UR19, 0x850, URZ ;  /* 0x0000085013047890 */ /* 0x000fe4000fffe0ff */
[----:B------:R-:W-:Y:S02]  /*12100*/  UIADD3 UR5, UPT, UPT, -UR5, URZ, URZ ;  /* 0x000000ff05057290 */ /* 0x000fe4000fffe1ff */
[----:B------:R-:W-:Y:S02]  /*12110*/  ULEA UR4, UR7, UR4, 0x18 ;  /* 0x0000000407047291 */ /* 0x000fe4000f8ec0ff */
        /* <DEDUP_REMOVED lines=9> */
.L_x_298:
[----:B------:R-:W-:Y:S01]  /*121b0*/  @P0 ELECT P3, URZ, PT ;  /* 0x0000000000ff082f */ /* 0x000fe20003860000 */
[----:B------:R1:W-:-:S12]  /*121c0*/  UBLKCP.S.S [UR4], [UR6], UR13 ;  /* 0x00000004060073ba */ /* 0x0003d8000800060d */
[----:B------:R-:W-:Y:S02]  /*121d0*/  @P3 PLOP3.LUT P0, PT, P3, PT, PT, 0x8, 0x80 ;  /* 0x000000000080381c */ /* 0x000fe40001f0e170 */
[----:B------:R-:W-:-:S11]  /*121e0*/  PLOP3.LUT P3, PT, PT, PT, PT, 0x8, 0x80 ;  /* 0x000000000080781c */ /* 0x000fd60003f6e170 */
[----:B-1----:R-:W-:Y:S05]  /*121f0*/  @P0 BRA.U.ANY `(.L_x_298) ;  /* 0xfffffffd00ec0947 */ /* 0x002fea000393ffff */
.L_x_297:
[----:B------:R-:W-:Y:S05]  /*12200*/  BSYNC.RECONVERGENT B0 ;  /* 0x0000000000007941 */ /* 0x000fea0003800200 */
.L_x_296:
[----:B------:R-:W1:Y:S02]  /*12210*/  SYNCS.PHASECHK.TRANS64.TRYWAIT P0, [UR18], R4 ;  /* 0x00000004ff0075a7 */ /* 0x000e640008001112 */
[----:B-1----:R-:W-:Y:S05]  /*12220*/  @!P0 BRA `(.L_x_299) ;  /* 0x0000001800e48947 */ /* 0x002fea0003800000 */
.L_x_341:
[----:B------:R-:W-:Y:S01]  /*12230*/  @!P2 LDS R2, [R54] ;  /* 0x000000003602a984 */ /* 0x000fe20000000800 */
[----:B------:R-:W-:Y:S03]  /*12240*/  BSSY.RECONVERGENT B0, `(.L_x_300) ;  /* 0x0000024000007945 */ /* 0x000fe60003800200 */
[----:B0-----:R-:W0:Y:S02]  /*12250*/  @!P2 LDS R3, [R0] ;  /* 0x000000000003a984 */ /* 0x001e240000000800 */
        /* <DEDUP_REMOVED lines=29> */
.L_x_302:
[----:B------:R-:W-:Y:S01]  /*12430*/  @P0 ELECT P1, URZ, PT ;  /* 0x0000000000ff082f */ /* 0x000fe20003820000 */
[----:B------:R1:W-:-:S12]  /*12440*/  UBLKCP.S.S [UR4], [UR6], UR13 ;  /* 0x00000004060073ba */ /* 0x0003d8000800060d */
[----:B------:R-:W-:Y:S02]  /*12450*/  @P1 PLOP3.LUT P0, PT, P1, PT, PT, 0x8, 0x80 ;  /* 0x000000000080181c */ /* 0x000fe40000f0e170 */
[----:B------:R-:W-:-:S11]  /*12460*/  PLOP3.LUT P1, PT, PT, PT, PT, 0x8, 0x80 ;  /* 0x000000000080781c */ /* 0x000fd60003f2e170 */
[----:B-1----:R-:W-:Y:S05]  /*12470*/  @P0 BRA.U.ANY `(.L_x_302) ;  /* 0xfffffffd00ec0947 */ /* 0x002fea000393ffff */
.L_x_301:
[----:B------:R-:W-:Y:S05]  /*12480*/  BSYNC.RECONVERGENT B0 ;  /* 0x0000000000007941 */ /* 0x000fea0003800200 */
.L_x_300:
[----:B------:R-:W1:Y:S02]  /*12490*/  SYNCS.PHASECHK.TRANS64.TRYWAIT P0, [UR18], R4 ;  /* 0x00000004ff0075a7 */ /* 0x000e640008001112 */
[----:B-1----:R-:W-:Y:S05]  /*124a0*/  @!P0 BRA `(.L_x_303) ;  /* 0x0000001800508947 */ /* 0x002fea0003800000 */
.L_x_342:
[----:B------:R-:W-:Y:S01]  /*124b0*/  @!P2 LDS R2, [R54] ;  /* 0x000000003602a984 */ /* 0x000fe20000000800 */
[----:B------:R-:W-:Y:S02]  /*124c0*/  UIADD3 UR9, UPT, UPT, UR9, 0x4, URZ ;  /* 0x0000000409097890 */ /* 0x000fe4000fffe0ff */
[----:B------:R-:W-:Y:S01]  /*124d0*/  UIADD3 UR11, UPT, UPT, UR11, 0x4, URZ ;  /* 0x000000040b0b7890 */ /* 0x000fe2000fffe0ff */
[----:B0-----:R-:W0:Y:S02]  /*124e0*/  @!P2 LDS R3, [R0] ;  /* 0x000000000003a984 */ /* 0x001e240000000800 */
[----:B0-----:R-:W-:-:S05]  /*124f0*/  @!P2 HADD2 R3, R3, R2 ;  /* 0x000000020303a230 */ /* 0x001fca0000000000 */
[----:B------:R1:W-:Y:S01]  /*12500*/  @!P2 STS [R0], R3 ;  /* 0x000000030000a388 */ /* 0x0003e20000000800 */
[----:B------:R-:W-:Y:S06]  /*12510*/  BAR.SYNC.DEFER_BLOCKING 0x0 ;  /* 0x0000000000007b1d */ /* 0x000fec0000010000 */
[----:B------:R-:W-:Y:S05]  /*12520*/  BRA.U UP0, `(.L_x_304) ;  /* 0xfffffff500447547 */ /* 0x000fea000b83ffff */
[----:B------:R-:W-:-:S12]  /*12530*/  UIADD3 UR11, UPT, UPT, UR11, -0x1, URZ ;  /* 0xffffffff0b0b7890 */ /* 0x000fd8000fffe0ff */
.L_x_287:
[----:B------:R-:W-:-:S09]  /*12540*/  UISETP.NE.AND UP0, UPT, UR8, URZ, UPT ;  /* 0x000000ff0800728c */ /* 0x000fd2000bf05270 */
[----:B------:R-:W-:Y:S05]  /*12550*/  BRA.U !UP0, `(.L_x_286) ;  /* 0x0000000108e07547 */ /* 0x000fea000b800000 */
[----:B------:R-:W-:Y:S01]  /*12560*/  ISETP.NE.AND P1, PT, R52, RZ, PT ;  /* 0x000000ff3400720c */ /* 0x000fe20003f25270 */
[----:B------:R-:W-:Y:S02]  /*12570*/  UIADD3 UR7, UPT, UPT, UR7, UR11, URZ ;  /* 0x0000000b07077290 */ /* 0x000fe4000fffe0ff */
[----:B------:R-:W-:-:S12]  /*12580*/  UIADD3 UR8, UPT, UPT, -UR8, URZ, URZ ;  /* 0x000000ff08087290 */ /* 0x000fd8000fffe1ff */
.L_x_309:
        /* <DEDUP_REMOVED lines=32> */
.L_x_307:
[----:B------:R-:W-:Y:S01]  /*12790*/  @P0 ELECT P2, URZ, PT ;  /* 0x0000000000ff082f */ /* 0x000fe20003840000 */
[----:B------:R2:W-:-:S12]  /*127a0*/  UBLKCP.S.S [UR10], [UR6], UR4 ;  /* 0x0000000a060073ba */ /* 0x0005d80008000604 */
[----:B------:R-:W-:Y:S02]  /*127b0*/  @P2 PLOP3.LUT P0, PT, P2, PT, PT, 0x8, 0x80 ;  /* 0x000000000080281c */ /* 0x000fe4000170e170 */
[----:B------:R-:W-:-:S11]  /*127c0*/  PLOP3.LUT P2, PT, PT, PT, PT, 0x8, 0x80 ;  /* 0x000000000080781c */ /* 0x000fd60003f4e170 */
[----:B--2---:R-:W-:Y:S05]  /*127d0*/  @P0 BRA.U.ANY `(.L_x_307) ;  /* 0xfffffffd00ec0947 */ /* 0x004fea000393ffff */
.L_x_306:
[----:B------:R-:W-:Y:S05]  /*127e0*/  BSYNC.RECONVERGENT B0 ;  /* 0x0000000000007941 */ /* 0x000fea0003800200 */
.L_x_305:
[----:B------:R-:W2:Y:S01]  /*127f0*/  S2UR UR5, SR_CgaCtaId ;  /* 0x00000000000579c3 */ /* 0x000ea20000008800 */
[----:B------:R-:W-:Y:S01]  /*12800*/  UMOV UR4, 0x400 ;  /* 0x0000040000047882 */ /* 0x000fe20000000000 */
[----:B0-----:R-:W-:Y:S01]  /*12810*/  SHF.L.U32 R2, RZ, 0x1f, RZ ;  /* 0x0000001fff027819 */ /* 0x001fe200000006ff */
[----:B------:R-:W-:Y:S01]  /*12820*/  UIADD3 UR4, UPT, UPT, UR4, 0xb50, URZ ;  /* 0x00000b5004047890 */ /* 0x000fe2000fffe0ff */
[----:B------:R-:W-:-:S03]  /*12830*/  ISETP.GT.U32.AND P2, PT, R52, 0x3f, PT ;  /* 0x0000003f3400780c */ /* 0x000fc60003f44070 */
[----:B--2---:R-:W-:-:S09]  /*12840*/  ULEA UR4, UR5, UR4, 0x18 ;  /* 0x0000000405047291 */ /* 0x004fd2000f8ec0ff */
[----:B------:R-:W0:Y:S02]  /*12850*/  SYNCS.PHASECHK.TRANS64.TRYWAIT P0, [UR4], R2 ;  /* 0x00000002ff0075a7 */ /* 0x000e240008001104 */
[----:B0-----:R-:W-:Y:S05]  /*12860*/  @!P0 BRA `(.L_x_308) ;  /* 0x00000014006c8947 */ /* 0x001fea0003800000 */
.L_x_343:
[----:B------:R-:W-:Y:S01]  /*12870*/  @!P2 LDS R2, [R54] ;  /* 0x000000003602a984 */ /* 0x000fe20000000800 */
[----:B------:R-:W-:-:S03]  /*12880*/  UIADD3 UR7, UPT, UPT, UR7, 0x1, URZ ;  /* 0x0000000107077890 */ /* 0x000fc6000fffe0ff */
[----:B-1----:R-:W0:Y:S02]  /*12890*/  @!P2 LDS R3, [R0] ;  /* 0x000000000003a984 */ /* 0x002e240000000800 */
[----:B0-----:R-:W-:-:S05]  /*128a0*/  @!P2 HFMA2 R3, R3, 1, 1, R2 ;  /* 0x3c003c000303a831 */ /* 0x001fca0000000002 */
[----:B------:R2:W-:Y:S01]  /*128b0*/  @!P2 STS [R0], R3 ;  /* 0x000000030000a388 */ /* 0x0005e20000000800 */
[----:B------:R-:W-:Y:S06]  /*128c0*/  BAR.SYNC.DEFER_BLOCKING 0x0 ;  /* 0x0000000000007b1d */ /* 0x000fec0000010000 */
[----:B------:R-:W-:Y:S05]  /*128d0*/  BRA.U UP0, `(.L_x_309) ;  /* 0xfffffffd002c7547 */ /* 0x000fea000b83ffff */
.L_x_286:
[----:B------:R-:W3:Y:S01]  /*128e0*/  S2UR UR5, SR_CgaCtaId ;  /* 0x00000000000579c3 */ /* 0x000ee20000008800 */
[----:B------:R-:W-:Y:S02]  /*128f0*/  UMOV UR4, 0x400 ;  /* 0x0000040000047882 */ /* 0x000fe40000000000 */
[----:B------:R-:W-:-:S04]  /*12900*/  UIADD3 UR4, UPT, UPT, UR4, 0x14b0, URZ ;  /* 0x000014b004047890 */ /* 0x000fc8000fffe0ff */
[----:B---3--:R-:W-:-:S06]  /*12910*/  ULEA UR4, UR5, UR4, 0x18 ;  /* 0x0000000405047291 */ /* 0x008fcc000f8ec0ff */
[----:B------:R-:W-:Y:S01]  /*12920*/  LEA R44, R44, UR4, 0x1 ;  /* 0x000000042c2c7c11 */ /* 0x000fe2000f8e08ff */
[----:B------:R-:W-:-:S06]  /*12930*/  UMOV UR4, URZ ;  /* 0x000000ff00047c82 */ /* 0x000fcc0008000000 */
.L_x_313:
[----:B012---:R-:W0:Y:S01]  /*12940*/  LDC.64 R2, c[0x0][0x3c8] ;  /* 0x0000f200ff027b82 */ /* 0x007e220000000a00 */
[----:B------:R-:W-:Y:S04]  /*12950*/  LDS.128 R48, [R55] ;  /* 0x0000000037307984 */ /* 0x000fe80000000c00 */
[----:B------:R-:W1:Y:S04]  /*12960*/  LDS.128 R56, [R44] ;  /* 0x000000002c387984 */ /* 0x000e680000000c00 */
[----:B------:R-:W-:Y:S04]  /*12970*/  LDS.128 R24, [R55+0x20] ;  /* 0x0000200037187984 */ /* 0x000fe80000000c00 */
[----:B------:R-:W2:Y:S01]  /*12980*/  LDS.128 R40, [R44+0x20] ;  /* 0x000020002c287984 */ /* 0x000ea20000000c00 */
[----:B0-----:R-:W-:-:S05]  /*12990*/  IMAD.WIDE.U32 R2, R53, 0x2, R2 ;  /* 0x0000000235027825 */ /* 0x001fca00078e0002 */
[----:B------:R-:W3:Y:S04]  /*129a0*/  LDG.E.128 R4, desc[UR14][R2.64] ;  /* 0x0000000e02047981 */ /* 0x000ee8000c1e1d00 */
[----:B------:R-:W4:Y:S04]  /*129b0*/  LDG.E.128 R36, desc[UR14][R2.64+0x20] ;  /* 0x0000200e02247981 */ /* 0x000f28000c1e1d00 */
[----:B------:R-:W5:Y:S04]  /*129c0*/  LDG.E.128 R32, desc[UR14][R2.64+0x40] ;  /* 0x0000400e02207981 */ /* 0x000f68000c1e1d00 */
[----:B------:R-:W5:Y:S04]  /*129d0*/  LDG.E.128 R28, desc[UR14][R2.64+0x60] ;  /* 0x0000600e021c7981 */ /* 0x000f68000c1e1d00 */
[----:B------:R-:W5:Y:S04]  /*129e0*/  LDG.E.128 R20, desc[UR14][R2.64+0x80] ;  /* 0x0000800e02147981 */ /* 0x000f68000c1e1d00 */
[----:B------:R-:W5:Y:S04]  /*129f0*/  LDG.E.128 R16, desc[UR14][R2.64+0xa0] ;  /* 0x0000a00e02107981 */ /* 0x000f68000c1e1d00 */
[----:B------:R-:W5:Y:S04]  /*12a00*/  LDG.E.128 R12, desc[UR14][R2.64+0xc0] ;  /* 0x0000c00e020c7981 */ /* 0x000f68000c1e1d00 */
[----:B------:R0:W5:Y:S01]  /*12a10*/  LDG.E.128 R8, desc[UR14][R2.64+0xe0] ;  /* 0x0000e00e02087981 */ /* 0x000162000c1e1d00 */
[----:B-1----:R-:W-:-:S02]  /*12a20*/  HMUL2 R48, R48, R56 ;  /* 0x0000003830307232 */ /* 0x002fc40000000000 */
[----:B--2---:R-:W-:Y:S02]  /*12a30*/  HFMA2 R43, R27, R43, -RZ ;  /* 0x0000002b1b2b7231 */ /* 0x004fe400001000ff */
[----:B------:R-:W-:Y:S01]  /*12a40*/  HMUL2 R49, R49, R57 ;  /* 0x0000003931317232 */ /* 0x000fe20000000000 */
[----:B------:R-:W-:Y:S01]  /*12a50*/  ISETP.NE.AND P0, PT, R45, RZ, PT ;  /* 0x000000ff2d00720c */ /* 0x000fe20003f05270 */
[----:B------:R-:W-:Y:S01]  /*12a60*/  HMUL2 R50, R50, R58 ;  /* 0x0000003a32327232 */ /* 0x000fe20000000000 */
[----:B------:R-:W-:Y:S01]  /*12a70*/  UMOV UR5, UR4 ;  /* 0x0000000400057c82 */ /* 0x000fe20008000000 */
[----:B------:R-:W-:Y:S01]  /*12a80*/  HMUL2 R24, R24, R40 ;  /* 0x0000002818187232 */ /* 0x000fe20000000000 */
[----:B------:R-:W-:Y:S01]  /*12a90*/  UIADD3 UR4, UPT, UPT, UR4, 0x10, URZ ;  /* 0x0000001004047890 */ /* 0x000fe2000fffe0ff */
[----:B------:R-:W-:Y:S01]  /*12aa0*/  HMUL2 R25, R25, R41 ;  /* 0x0000002919197232 */ /* 0x000fe20000000000 */
[----:B------:R-:W-:Y:S01]  /*12ab0*/  UISETP.GE.U32.AND UP0, UPT, UR5, 0x70, UPT ;  /* 0x000000700500788c */ /* 0x000fe2000bf06070 */
[----:B0-----:R-:W-:Y:S01]  /*12ac0*/  HMUL2 R2, R51, R59 ;  /* 0x0000003b33027232 */ /* 0x001fe20000000000 */
[----:B------:R-:W-:Y:S01]  /*12ad0*/  BSSY.RECONVERGENT B0, `(.L_x_310) ;  /* 0x00000d9000007945 */ /* 0x000fe20003800200 */
[----:B------:R-:W-:Y:S01]  /*12ae0*/  LDS.128 R56, [R44+0x40] ;  /* 0x000040002c387984 */ /* 0x000fe20000000c00 */
[----:B------:R-:W-:-:S02]  /*12af0*/  HMUL2 R26, R26, R42 ;  /* 0x0000002a1a1a7232 */ /* 0x000fc40000000000 */
[----:B---3--:R-:W-:Y:S02]  /*12b00*/  HFMA2 R48, R48, R4, -RZ ;  /* 0x0000000430307231 */ /* 0x008fe400001000ff */
[----:B------:R-:W-:Y:S02]  /*12b10*/  HFMA2 R49, R49, R5, -RZ ;  /* 0x0000000531317231 */ /* 0x000fe400001000ff */
[----:B------:R-:W-:Y:S02]  /*12b20*/  HFMA2 R6, R50, R6, -RZ ;  /* 0x0000000632067231 */ /* 0x000fe400001000ff */
[----:B----4-:R-:W-:Y:S02]  /*12b30*/  HMUL2 R38, R26, R38 ;  /* 0x000000261a267232 */ /* 0x010fe40000000000 */
[----:B------:R-:W-:Y:S02]  /*12b40*/  HFMA2 R2, R2, R7, -RZ ;  /* 0x0000000702027231 */ /* 0x000fe400001000ff */
[----:B------:R-:W-:-:S02]  /*12b50*/  HFMA2 R24, R24, R36, -RZ ;  /* 0x0000002418187231 */ /* 0x000fc400001000ff */
[--C-:B------:R-:W-:Y:S02]  /*12b60*/  HADD2.F32 R0, -RZ, R48.reuse.H0_H0 ;  /* 0x20000030ff007230 */ /* 0x100fe40000004100 */
[----:B------:R-:W-:Y:S02]  /*12b70*/  HFMA2 R25, R25, R37, -RZ ;  /* 0x0000002519197231 */ /* 0x000fe400001000ff */
[----:B------:R-:W-:Y:S02]  /*12b80*/  HADD2.F32 R5, -RZ, R48.H1_H1 ;  /* 0x30000030ff057230 */ /* 0x000fe40000004100 */
[----:B------:R-:W-:Y:S02]  /*12b90*/  HFMA2 R43, R43, R39, -RZ ;  /* 0x000000272b2b7231 */ /* 0x000fe400001000ff */
[--C-:B------:R-:W-:Y:S02]  /*12ba0*/  HADD2.F32 R3, -RZ, R49.reuse.H0_H0 ;  /* 0x20000031ff037230 */ /* 0x100fe40000004100 */
[----:B------:R-:W-:Y:S01]  /*12bb0*/  FADD R0, RZ, R0 ;  /* 0x00000000ff007221 */ /* 0x000fe20000000000 */
[----:B------:R-:W-:-:S03]  /*12bc0*/  HADD2.F32 R49, -RZ, R49.H1_H1 ;  /* 0x30000031ff317230 */ /* 0x000fc60000004100 */
[----:B------:R-:W-:Y:S01]  /*12bd0*/  FADD R0, R0, R5 ;  /* 0x0000000500007221 */ /* 0x000fe20000000000 */
[--C-:B------:R-:W-:Y:S02]  /*12be0*/  HADD2.F32 R5, -RZ, R6.reuse.H1_H1 ;  /* 0x30000006ff057230 */ /* 0x100fe40000004100 */
[----:B------:R-:W-:Y:S02]  /*12bf0*/  HADD2.F32 R37, -RZ, R25.H1_H1 ;  /* 0x30000019ff257230 */ /* 0x000fe40000004100 */
[----:B------:R-:W-:Y:S01]  /*12c00*/  FADD R0, R0, R3 ;  /* 0x0000000300007221 */ /* 0x000fe20000000000 */
[----:B------:R-:W-:-:S03]  /*12c10*/  HADD2.F32 R3, -RZ, R6.H0_H0 ;  /* 0x20000006ff037230 */ /* 0x000fc60000004100 */
[----:B------:R-:W-:Y:S02]  /*12c20*/  FADD R0, R0, R49 ;  /* 0x0000003100007221 */ /* 0x000fe40000000000 */
[----:B------:R-:W0:Y:S02]  /*12c30*/  LDS.128 R48, [R55+0x40] ;  /* 0x0000400037307984 */ /* 0x000e240000000c00 */
        /* <DEDUP_REMOVED lines=9> */
[----:B------:R-:W-:Y:S02]  /*12cd0*/  HADD2.F32 R3, -RZ, R25.H0_H0 ;  /* 0x20000019ff037230 */ /* 0x000fe40000004100 */
[----:B------:R-:W-:Y:S01]  /*12ce0*/  LDS.128 R24, [R55+0x60] ;  /* 0x0000600037187984 */ /* 0x000fe20000000c00 */
[----:B------:R-:W-:-:S03]  /*12cf0*/  FADD R0, R0, R5 ;  /* 0x0000000500007221 */ /* 0x000fc60000000000 */
[----:B------:R-:W1:Y:S01]  /*12d00*/  LDS.128 R4, [R44+0x60] ;  /* 0x000060002c047984 */ /* 0x000e620000000c00 */
[----:B------:R-:W-:Y:S01]  /*12d10*/  FADD R0, R0, R3 ;  /* 0x0000000300007221 */ /* 0x000fe20000000000 */
[----:B------:R-:W-:-:S03]  /*12d20*/  HADD2.F32 R3, -RZ, R38.H0_H0 ;  /* 0x20000026ff037230 */ /* 0x000fc60000004100 */
[----:B------:R-:W-:Y:S01]  /*12d30*/  FADD R0, R0, R37 ;  /* 0x0000002500007221 */ /* 0x000fe20000000000 */
[----:B------:R-:W-:-:S03]  /*12d40*/  HADD2.F32 R37, -RZ, R38.H1_H1 ;  /* 0x30000026ff257230 */ /* 0x000fc60000004100 */
[----:B------:R-:W-:Y:S01]  /*12d50*/  FADD R0, R0, R3 ;  /* 0x0000000300007221 */ /* 0x000fe20000000000 */
[--C-:B------:R-:W-:Y:S02]  /*12d60*/  HADD2.F32 R3, -RZ, R43.reuse.H0_H0 ;  /* 0x2000002bff037230 */ /* 0x100fe40000004100 */
[----:B------:R-:W-:Y:S02]  /*12d70*/  HADD2.F32 R43, -RZ, R43.H1_H1 ;  /* 0x3000002bff2b7230 */ /* 0x000fe40000004100 */
[----:B------:R-:W-:Y:S01]  /*12d80*/  FADD R0, R0, R37 ;  /* 0x0000002500007221 */ /* 0x000fe20000000000 */
[----:B0-----:R-:W-:Y:S02]  /*12d90*/  HMUL2 R48, R48, R56 ;  /* 0x0000003830307232 */ /* 0x001fe40000000000 */
[----:B------:R-:W-:Y:S02]  /*12da0*/  HFMA2 R51, R51, R59, -RZ ;  /* 0x0000003b33337231 */ /* 0x000fe400001000ff */
[----:B------:R-:W-:-:S02]  /*12db0*/  HMUL2 R49, R49, R57 ;  /* 0x0000003931317232 */ /* 0x000fc40000000000 */
[----:B------:R-:W-:Y:S01]  /*12dc0*/  FADD R0, R0, R3 ;  /* 0x0000000300007221 */ /* 0x000fe20000000000 */
[----:B------:R-:W-:Y:S01]  /*12dd0*/  HMUL2 R50, R50, R58 ;  /* 0x0000003a32327232 */ /* 0x000fe20000000000 */
[----:B------:R-:W-:Y:S01]  /*12de0*/  LDS.128 R36, [R44+0x80] ;  /* 0x000080002c247984 */ /* 0x000fe20000000c00 */
[----:B-----5:R-:W-:Y:S02]  /*12df0*/  HFMA2 R48, R48, R32, -RZ ;  /* 0x0000002030307231 */ /* 0x020fe400001000ff */
[----:B------:R-:W-:Y:S01]  /*12e00*/  FADD R0, R0, R43 ;  /* 0x0000002b00007221 */ /* 0x000fe20000000000 */
[----:B------:R-:W-:Y:S01]  /*12e10*/  HFMA2 R49, R49, R33, -RZ ;  /* 0x0000002131317231 */ /* 0x000fe200001000ff */
[----:B------:R-:W0:Y:S01]  /*12e20*/  LDS.128 R40, [R55+0x80] ;  /* 0x0000800037287984 */ /* 0x000e220000000c00 */
[----:B------:R-:W-:Y:S02]  /*12e30*/  HMUL2 R50, R50, R34 ;  /* 0x0000002232327232 */ /* 0x000fe40000000000 */
[----:B------:R-:W-:-:S02]  /*12e40*/  HFMA2 R51, R51, R35, -RZ ;  /* 0x0000002333337231 */ /* 0x000fc400001000ff */
[--C-:B------:R-:W-:Y:S02]  /*12e50*/  HADD2.F32 R3, -RZ, R48.reuse.H0_H0 ;  /* 0x20000030ff037230 */ /* 0x100fe40000004100 */
[----:B------:R-:W-:-:S03]  /*12e60*/  HADD2.F32 R33, -RZ, R48.H1_H1 ;  /* 0x30000030ff217230 */ /* 0x000fc60000004100 */
[----:B------:R-:W-:Y:S01]  /*12e70*/  FADD R0, R0, R3 ;  /* 0x0000000300007221 */ /* 0x000fe20000000000 */
[--C-:B------:R-:W-:Y:S02]  /*12e80*/  HADD2.F32 R3, -RZ, R49.reuse.H0_H0 ;  /* 0x20000031ff037230 */ /* 0x100fe40000004100 */
[----:B------:R-:W-:Y:S02]  /*12e90*/  HADD2.F32 R49, -RZ, R49.H1_H1 ;  /* 0x30000031ff317230 */ /* 0x000fe40000004100 */
[----:B------:R-:W-:Y:S01]  /*12ea0*/  FADD R0, R0, R33 ;  /* 0x0000002100007221 */ /* 0x000fe20000000000 */
[----:B-1----:R-:W-:Y:S02]  /*12eb0*/  HMUL2 R4, R24, R4 ;  /* 0x0000000418047232 */ /* 0x002fe40000000000 */
[----:B------:R-:W-:Y:S02]  /*12ec0*/  HADD2.F32 R33, -RZ, R50.H1_H1 ;  /* 0x30000032ff217230 */ /* 0x000fe40000004100 */
[----:B------:R-:W-:-:S02]  /*12ed0*/  HMUL2 R5, R25, R5 ;  /* 0x0000000519057232 */ /* 0x000fc40000000000 */
[----:B------:R-:W-:Y:S01]  /*12ee0*/  FADD R0, R0, R3 ;  /* 0x0000000300007221 */ /* 0x000fe20000000000 */
[----:B------:R-:W-:Y:S02]  /*12ef0*/  HADD2.F32 R3, -RZ, R50.H0_H0 ;  /* 0x20000032ff037230 */ /* 0x000fe40000004100 */
[----:B------:R-:W-:Y:S02]  /*12f00*/  HMUL2 R6, R26, R6 ;  /* 0x000000061a067232 */ /* 0x000fe40000000000 */
[----:B------:R-:W-:Y:S02]  /*12f10*/  HFMA2 R4, R4, R28, -RZ ;  /* 0x0000001c04047231 */ /* 0x000fe400001000ff */
[----:B------:R-:W-:Y:S01]  /*12f20*/  FADD R0, R0, R49 ;  /* 0x0000003100007221 */ /* 0x000fe20000000000 */
[----:B------:R-:W-:Y:S02]  /*12f30*/  HFMA2 R29, R5, R29, -RZ ;  /* 0x0000001d051d7231 */ /* 0x000fe400001000ff */
[----:B------:R-:W-:-:S02]  /*12f40*/  HMUL2 R30, R6, R30 ;  /* 0x0000001e061e7232 */ /* 0x000fc40000000000 */
[----:B------:R-:W-:Y:S02]  /*12f50*/  HFMA2 R2, R27, R7, -RZ ;  /* 0x000000071b027231 */ /* 0x000fe400001000ff */
[----:B------:R-:W-:Y:S01]  /*12f60*/  FADD R0, R0, R3 ;  /* 0x0000000300007221 */ /* 0x000fe20000000000 */
[--C-:B------:R-:W-:Y:S01]  /*12f70*/  HADD2.F32 R3, -RZ, R51.reuse.H0_H0 ;  /* 0x20000033ff037230 */ /* 0x100fe20000004100 */
[----:B------:R-:W-:Y:S01]  /*12f80*/  LDS.128 R24, [R44+0xa0] ;  /* 0x0000a0002c187984 */ /* 0x000fe20000000c00 */
[----:B------:R-:W-:Y:S02]  /*12f90*/  HADD2.F32 R51, -RZ, R51.H1_H1 ;  /* 0x30000033ff337230 */ /* 0x000fe40000004100 */
[----:B------:R-:W-:Y:S01]  /*12fa0*/  FADD R0, R0, R33 ;  /* 0x0000002100007221 */ /* 0x000fe20000000000 */
[----:B------:R-:W-:Y:S01]  /*12fb0*/  HADD2.F32 R5, -RZ, R4.H1_H1 ;  /* 0x30000004ff057230 */ /* 0x000fe20000004100 */
[----:B------:R-:W-:Y:S01]  /*12fc0*/  LDS.128 R32, [R44+0xc0] ;  /* 0x0000c0002c207984 */ /* 0x000fe20000000c00 */
[----:B------:R-:W-:-:S02]  /*12fd0*/  HFMA2 R2, R2, R31, -RZ ;  /* 0x0000001f02027231 */ /* 0x000fc400001000ff */
[----:B------:R-:W-:Y:S01]  /*12fe0*/  FADD R0, R0, R3 ;  /* 0x0000000300007221 */ /* 0x000fe20000000000 */
[----:B------:R-:W-:-:S03]  /*12ff0*/  HADD2.F32 R3, -RZ, R4.H0_H0 ;  /* 0x20000004ff037230 */ /* 0x000fc60000004100 */
[----:B------:R-:W-:Y:S01]  /*13000*/  FADD R0, R0, R51 ;  /* 0x0000003300007221 */ /* 0x000fe20000000000 */
[----:B0-----:R-:W-:Y:S02]  /*13010*/  HMUL2 R36, R40, R36 ;  /* 0x0000002428247232 */ /* 0x001fe40000000000 */
[----:B------:R-:W-:Y:S02]  /*13020*/  HFMA2 R39, R43, R39, -RZ ;  /* 0x000000272b277231 */ /* 0x000fe400001000ff */
[----:B------:R-:W-:Y:S02]  /*13030*/  HMUL2 R37, R41, R37 ;  /* 0x0000002529257232 */ /* 0x000fe40000000000 */
[----:B------:R-:W-:Y:S01]  /*13040*/  FADD R0, R0, R3 ;  /* 0x0000000300007221 */ /* 0x000fe20000000000 */
[----:B------:R-:W-:Y:S02]  /*13050*/  HADD2.F32 R3, -RZ, R29.H0_H0 ;  /* 0x2000001dff037230 */ /* 0x000fe40000004100 */
[----:B------:R-:W-:-:S02]  /*13060*/  HMUL2 R38, R42, R38 ;  /* 0x000000262a267232 */ /* 0x000fc40000000000 */
[----:B------:R-:W-:Y:S02]  /*13070*/  HADD2.F32 R29, -RZ, R29.H1_H1 ;  /* 0x3000001dff1d7230 */ /* 0x000fe40000004100 */
[----:B------:R-:W-:Y:S01]  /*13080*/  FADD R0, R0, R5 ;  /* 0x0000000500007221 */ /* 0x000fe20000000000 */
[----:B------:R-:W-:Y:S01]  /*13090*/  HFMA2 R36, R36, R20, -RZ ;  /* 0x0000001424247231 */ /* 0x000fe200001000ff */
[----:B------:R-:W0:Y:S01]  /*130a0*/  LDS.128 R4, [R55+0xa0] ;  /* 0x0000a00037047984 */ /* 0x000e220000000c00 */
[----:B------:R-:W-:Y:S02]  /*130b0*/  HFMA2 R37, R37, R21, -RZ ;  /* 0x0000001525257231 */ /* 0x000fe400001000ff */
[----:B------:R-:W-:Y:S01]  /*130c0*/  FADD R0, R0, R3 ;  /* 0x0000000300007221 */ /* 0x000fe20000000000 */
[----:B------:R-:W-:Y:S02]  /*130d0*/  HADD2.F32 R3, -RZ, R30.H0_H0 ;  /* 0x2000001eff037230 */ /* 0x000fe40000004100 */
[----:B------:R-:W-:-:S02]  /*130e0*/  HMUL2 R38, R38, R22 ;  /* 0x0000001626267232 */ /* 0x000fc40000000000 */
[----:B------:R-:W-:Y:S02]  /*130f0*/  HFMA2 R39, R39, R23, -RZ ;  /* 0x0000001727277231 */ /* 0x000fe400001000ff */
[----:B------:R-:W-:Y:S01]  /*13100*/  FADD R0, R0, R29 ;  /* 0x0000001d00007221 */ /* 0x000fe20000000000 */
[----:B------:R-:W-:Y:S02]  /*13110*/  HADD2.F32 R29, -RZ, R30.H1_H1 ;  /* 0x3000001eff1d7230 */ /* 0x000fe40000004100 */
[----:B------:R-:W-:Y:S02]  /*13120*/  HADD2.F32 R21, -RZ, R36.H1_H1 ;  /* 0x30000024ff157230 */ /* 0x000fe40000004100 */
[----:B------:R-:W-:Y:S01]  /*13130*/  FADD R0, R0, R3 ;  /* 0x0000000300007221 */ /* 0x000fe20000000000 */
[----:B------:R-:W-:-:S03]  /*13140*/  HADD2.F32 R3, -RZ, R2.H0_H0 ;  /* 0x20000002ff037230 */ /* 0x000fc60000004100 */
[----:B------:R-:W-:Y:S01]  /*13150*/  FADD R0, R0, R29 ;  /* 0x0000001d00007221 */ /* 0x000fe20000000000 */
[----:B------:R-:W-:-:S03]  /*13160*/  HADD2.F32 R29, -RZ, R2.H1_H1 ;  /* 0x30000002ff1d7230 */ /* 0x000fc60000004100 */
[----:B------:R-:W-:Y:S01]  /*13170*/  FADD R0, R0, R3 ;  /* 0x0000000300007221 */ /* 0x000fe20000000000 */
[----:B------:R-:W-:-:S03]  /*13180*/  HADD2.F32 R3, -RZ, R36.H0_H0 ;  /* 0x20000024ff037230 */ /* 0x000fc60000004100 */
[----:B------:R-:W-:Y:S02]  /*13190*/  FADD R0, R0, R29 ;  /* 0x0000001d00007221 */ /* 0x000fe40000000000 */
[----:B------:R-:W1:Y:S02]  /*131a0*/  LDS.128 R28, [R55+0xc0] ;  /* 0x0000c000371c7984 */ /* 0x000e640000000c00 */
[----:B------:R-:W-:Y:S01]  /*131b0*/  FADD R0, R0, R3 ;  /* 0x0000000300007221 */ /* 0x000fe20000000000 */
[--C-:B------:R-:W-:Y:S02]  /*131c0*/  HADD2.F32 R3, -RZ, R37.reuse.H0_H0 ;  /* 0x20000025ff037230 */ /* 0x100fe40000004100 */
[----:B------:R-:W-:Y:S02]  /*131d0*/  HADD2.F32 R37, -RZ, R37.H1_H1 ;  /* 0x30000025ff257230 */ /* 0x000fe40000004100 */
[----:B------:R-:W-:Y:S01]  /*131e0*/  FADD R0, R0, R21 ;  /* 0x0000001500007221 */ /* 0x000fe20000000000 */
[----:B------:R-:W-:-:S03]  /*131f0*/  HADD2.F32 R21, -RZ, R38.H1_H1 ;  /* 0x30000026ff157230 */ /* 0x000fc60000004100 */
[----:B------:R-:W-:Y:S01]  /*13200*/  FADD R0, R0, R3 ;  /* 0x0000000300007221 */ /* 0x000fe20000000000 */
[----:B------:R-:W-:-:S03]  /*13210*/  HADD2.F32 R3, -RZ, R38.H0_H0 ;  /* 0x20000026ff037230 */ /* 0x000fc60000004100 */
[----:B------:R-:W-:Y:S01]  /*13220*/  FADD R0, R0, R37 ;  /* 0x0000002500007221 */ /* 0x000fe20000000000 */
[----:B0-----:R-:W-:Y:S02]  /*13230*/  HMUL2 R4, R4, R24 ;  /* 0x0000001804047232 */ /* 0x001fe40000000000 */
[----:B------:R-:W-:Y:S02]  /*13240*/  HFMA2 R27, R7, R27, -RZ ;  /* 0x0000001b071b7231 */ /* 0x000fe400001000ff */
[----:B------:R-:W-:Y:S01]  /*13250*/  FADD R0, R0, R3 ;  /* 0x0000000300007221 */ /* 0x000fe20000000000 */
[--C-:B------:R-:W-:Y:S02]  /*13260*/  HADD2.F32 R3, -RZ, R39.reuse.H0_H0 ;  /* 0x20000027ff037230 */ /* 0x100fe40000004100 */
[----:B------:R-:W-:Y:S02]  /*13270*/  HMUL2 R5, R5, R25 ;  /* 0x0000001905057232 */ /* 0x000fe40000000000 */
[----:B------:R-:W-:-:S02]  /*13280*/  HADD2.F32 R39, -RZ, R39.H1_H1 ;  /* 0x30000027ff277230 */ /* 0x000fc40000004100 */
[----:B------:R-:W-:Y:S02]  /*13290*/  HFMA2 R4, R4, R16, -RZ ;  /* 0x0000001004047231 */ /* 0x000fe400001000ff */
[----:B------:R-:W-:Y:S01]  /*132a0*/  FADD R0, R0, R21 ;  /* 0x0000001500007221 */ /* 0x000fe20000000000 */
[----:B------:R-:W-:Y:S01]  /*132b0*/  HMUL2 R6, R6, R26 ;  /* 0x0000001a06067232 */ /* 0x000fe20000000000 */
[----:B------:R-:W-:Y:S01]  /*132c0*/  LDS.128 R20, [R55+0xe0] ;  /* 0x0000e00037147984 */ /* 0x000fe20000000c00 */
[----:B------:R-:W-:Y:S02]  /*132d0*/  HFMA2 R17, R5, R17, -RZ ;  /* 0x0000001105117231 */ /* 0x000fe400001000ff */
[----:B------:R-:W-:Y:S01]  /*132e0*/  FADD R0, R0, R3 ;  /* 0x0000000300007221 */ /* 0x000fe20000000000 */
[----:B------:R-:W-:Y:S02]  /*132f0*/  HMUL2 R18, R6, R18 ;  /* 0x0000001206127232 */ /* 0x000fe40000000000 */
[----:B------:R-:W-:-:S02]  /*13300*/  HFMA2 R27, R27, R19, -RZ ;  /* 0x000000131b1b7231 */ /* 0x000fc400001000ff */
[----:B------:R-:W-:Y:S01]  /*13310*/  FADD R0, R0, R39 ;  /* 0x0000002700007221 */ /* 0x000fe20000000000 */
[--C-:B------:R-:W-:Y:S02]  /*13320*/  HADD2.F32 R3, -RZ, R4.reuse.H0_H0 ;  /* 0x20000004ff037230 */ /* 0x100fe40000004100 */
[----:B------:R-:W-:-:S03]  /*13330*/  HADD2.F32 R5, -RZ, R4.H1_H1 ;  /* 0x30000004ff057230 */ /* 0x000fc60000004100 */
[----:B------:R-:W-:Y:S01]  /*13340*/  FADD R0, R0, R3 ;  /* 0x0000000300007221 */ /* 0x000fe20000000000 */
[--C-:B------:R-:W-:Y:S02]  /*13350*/  HADD2.F32 R3, -RZ, R17.reuse.H0_H0 ;  /* 0x20000011ff037230 */ /* 0x100fe40000004100 */
[----:B------:R-:W-:Y:S02]  /*13360*/  HADD2.F32 R17, -RZ, R17.H1_H1 ;  /* 0x30000011ff117230 */ /* 0x000fe40000004100 */
[----:B------:R-:W-:Y:S01]  /*13370*/  FADD R0, R0, R5 ;  /* 0x0000000500007221 */ /* 0x000fe20000000000 */
[----:B-1----:R-:W-:Y:S01]  /*13380*/  HMUL2 R28, R28, R32 ;  /* 0x000000201c1c7232 */ /* 0x002fe20000000000 */
[----:B------:R-:W0:Y:S01]  /*13390*/  LDS.128 R4, [R44+0xe0] ;  /* 0x0000e0002c047984 */ /* 0x000e220000000c00 */
[----:B------:R-:W-:Y:S02]  /*133a0*/  HMUL2 R29, R29, R33 ;  /* 0x000000211d1d7232 */ /* 0x000fe40000000000 */
[----:B------:R-:W-:Y:S01]  /*133b0*/  FADD R0, R0, R3 ;  /* 0x0000000300007221 */ /* 0x000fe20000000000 */
[----:B------:R-:W-:-:S02]  /*133c0*/  HADD2.F32 R3, -RZ, R18.H0_H0 ;  /* 0x20000012ff037230 */ /* 0x000fc40000004100 */
[----:B------:R-:W-:Y:S02]  /*133d0*/  HMUL2 R30, R30, R34 ;  /* 0x000000221e1e7232 */ /* 0x000fe40000000000 */
[----:B------:R-:W-:Y:S02]  /*133e0*/  HFMA2 R28, R28, R12, -RZ ;  /* 0x0000000c1c1c7231 */ /* 0x000fe400001000ff */
[----:B------:R-:W-:Y:S01]  /*133f0*/  FADD R0, R0, R17 ;  /* 0x0000001100007221 */ /* 0x000fe20000000000 */
[----:B------:R-:W-:Y:S02]  /*13400*/  HADD2.F32 R17, -RZ, R18.H1_H1 ;  /* 0x30000012ff117230 */ /* 0x000fe40000004100 */
[----:B------:R-:W-:Y:S02]  /*13410*/  HFMA2 R29, R29, R13, -RZ ;  /* 0x0000000d1d1d7231 */ /* 0x000fe400001000ff */
[----:B------:R-:W-:Y:S02]  /*13420*/  HMUL2 R31, R31, R35 ;  /* 0x000000231f1f7232 */ /* 0x000fe40000000000 */
[----:B------:R-:W-:Y:S01]  /*13430*/  FADD R0, R0, R3 ;  /* 0x0000000300007221 */ /* 0x000fe20000000000 */
[----:B------:R-:W-:-:S02]  /*13440*/  HADD2.F32 R3, -RZ, R27.H0_H0 ;  /* 0x2000001bff037230 */ /* 0x000fc40000004100 */
[----:B------:R-:W-:Y:S02]  /*13450*/  HFMA2 R30, R30, R14, -RZ ;  /* 0x0000000e1e1e7231 */ /* 0x000fe400001000ff */
[----:B------:R-:W-:Y:S02]  /*13460*/  HADD2.F32 R27, -RZ, R27.H1_H1 ;  /* 0x3000001bff1b7230 */ /* 0x000fe40000004100 */
[----:B------:R-:W-:Y:S01]  /*13470*/  FADD R0, R0, R17 ;  /* 0x0000001100007221 */ /* 0x000fe20000000000 */
[--C-:B------:R-:W-:Y:S02]  /*13480*/  HADD2.F32 R13, -RZ, R28.reuse.H1_H1 ;  /* 0x3000001cff0d7230 */ /* 0x100fe40000004100 */
[----:B------:R-:W-:Y:S02]  /*13490*/  HFMA2 R31, R31, R15, -RZ ;  /* 0x0000000f1f1f7231 */ /* 0x000fe400001000ff */
[----:B------:R-:W-:Y:S01]  /*134a0*/  FADD R0, R0, R3 ;  /* 0x0000000300007221 */ /* 0x000fe20000000000 */
[----:B------:R-:W-:-:S03]  /*134b0*/  HADD2.F32 R3, -RZ, R28.H0_H0 ;  /* 0x2000001cff037230 */ /* 0x000fc60000004100 */
[----:B------:R-:W-:-:S04]  /*134c0*/  FADD R0, R0, R27 ;  /* 0x0000001b00007221 */ /* 0x000fc80000000000 */
        /* <DEDUP_REMOVED lines=8> */
[----:B0-----:R-:W-:-:S03]  /*13550*/  HMUL2 R4, R20, R4 ;  /* 0x0000000414047232 */ /* 0x001fc60000000000 */
[----:B------:R-:W-:Y:S01]  /*13560*/  FADD R0, R0, R3 ;  /* 0x0000000300007221 */ /* 0x000fe20000000000 */
[--C-:B------:R-:W-:Y:S02]  /*13570*/  HADD2.F32 R3, -RZ, R31.reuse.H0_H0 ;  /* 0x2000001fff037230 */ /* 0x100fe40000004100 */
[----:B------:R-:W-:Y:S02]  /*13580*/  HMUL2 R5, R21, R5 ;  /* 0x0000000515057232 */ /* 0x000fe40000000000 */
[----:B------:R-:W-:Y:S02]  /*13590*/  HADD2.F32 R31, -RZ, R31.H1_H1 ;  /* 0x3000001fff1f7230 */ /* 0x000fe40000004100 */
[----:B------:R-:W-:Y:S02]  /*135a0*/  HFMA2 R4, R4, R8, -RZ ;  /* 0x0000000804047231 */ /* 0x000fe400001000ff */
[----:B------:R-:W-:Y:S01]  /*135b0*/  FADD R0, R0, R13 ;  /* 0x0000000d00007221 */ /* 0x000fe20000000000 */
[----:B------:R-:W-:-:S02]  /*135c0*/  HMUL2 R6, R22, R6 ;  /* 0x0000000616067232 */ /* 0x000fc40000000000 */
[----:B------:R-:W-:Y:S02]  /*135d0*/  HFMA2 R9, R5, R9, -RZ ;  /* 0x0000000905097231 */ /* 0x000fe400001000ff */
[----:B------:R-:W-:Y:S01]  /*135e0*/  FADD R0, R0, R3 ;  /* 0x0000000300007221 */ /* 0x000fe20000000000 */
[----:B------:R-:W-:Y:S02]  /*135f0*/  HMUL2 R7, R23, R7 ;  /* 0x0000000717077232 */ /* 0x000fe40000000000 */
[----:B------:R-:W-:Y:S02]  /*13600*/  HFMA2 R6, R6, R10, -RZ ;  /* 0x0000000a06067231 */ /* 0x000fe400001000ff */
[----:B------:R-:W-:Y:S01]  /*13610*/  FADD R0, R0, R31 ;  /* 0x0000001f00007221 */ /* 0x000fe20000000000 */
[--C-:B------:R-:W-:Y:S02]  /*13620*/  HADD2.F32 R3, -RZ, R4.reuse.H0_H0 ;  /* 0x20000004ff037230 */ /* 0x100fe40000004100 */
[----:B------:R-:W-:-:S02]  /*13630*/  HADD2.F32 R5, -RZ, R4.H1_H1 ;  /* 0x30000004ff057230 */ /* 0x000fc40000004100 */
[----:B------:R-:W-:Y:S02]  /*13640*/  HFMA2 R7, R7, R11, -RZ ;  /* 0x0000000b07077231 */ /* 0x000fe400001000ff */
[----:B------:R-:W-:Y:S01]  /*13650*/  FADD R0, R0, R3 ;  /* 0x0000000300007221 */ /* 0x000fe20000000000 */
[--C-:B------:R-:W-:Y:S02]  /*13660*/  HADD2.F32 R3, -RZ, R9.reuse.H0_H0 ;  /* 0x20000009ff037230 */ /* 0x100fe40000004100 */
[----:B------:R-:W-:Y:S02]  /*13670*/  HADD2.F32 R9, -RZ, R9.H1_H1 ;  /* 0x30000009ff097230 */ /* 0x000fe40000004100 */
[----:B------:R-:W-:Y:S01]  /*13680*/  FADD R0, R0, R5 ;  /* 0x0000000500007221 */ /* 0x000fe20000000000 */
[----:B------:R-:W-:-:S03]  /*13690*/  HADD2.F32 R5, -RZ, R6.H1_H1 ;  /* 0x30000006ff057230 */ /* 0x000fc60000004100 */
[----:B------:R-:W-:Y:S01]  /*136a0*/  FADD R0, R0, R3 ;  /* 0x0000000300007221 */ /* 0x000fe20000000000 */
[----:B------:R-:W-:-:S03]  /*136b0*/  HADD2.F32 R3, -RZ, R6.H0_H0 ;  /* 0x20000006ff037230 */ /* 0x000fc60000004100 */
[----:B------:R-:W-:-:S04]  /*136c0*/  FADD R0, R0, R9 ;  /* 0x0000000900007221 */ /* 0x000fc80000000000 */
[----:B------:R-:W-:Y:S01]  /*136d0*/  FADD R0, R0, R3 ;  /* 0x0000000300007221 */ /* 0x000fe20000000000 */
[--C-:B------:R-:W-:Y:S02]  /*136e0*/  HADD2.F32 R3, -RZ, R7.reuse.H0_H0 ;  /* 0x20000007ff037230 */ /* 0x100fe40000004100 */
[----:B------:R-:W-:Y:S02]  /*136f0*/  HADD2.F32 R7, -RZ, R7.H1_H1 ;  /* 0x30000007ff077230 */ /* 0x000fe40000004100 */
[----:B------:R-:W-:-:S04]  /*13700*/  FADD R0, R0, R5 ;  /* 0x0000000500007221 */ /* 0x000fc80000000000 */
[----:B------:R-:W-:-:S04]  /*13710*/  FADD R0, R0, R3 ;  /* 0x0000000300007221 */ /* 0x000fc80000000000 */
[----:B------:R-:W-:-:S05]  /*13720*/  FADD R0, R0, R7 ;  /* 0x0000000700007221 */ /* 0x000fca0000000000 */
[----:B------:R-:W0:Y:S02]  /*13730*/  SHFL.DOWN PT, R3, R0, 0x1, 0x1f ;  /* 0x08201f0000037f89 */ /* 0x000e2400000e0000 */
[----:B0-----:R-:W-:Y:S01]  /*13740*/  FADD R6, R0, R3 ;  /* 0x0000000300067221 */ /* 0x001fe20000000000 */
[----:B------:R-:W-:Y:S06]  /*13750*/  @P0 BRA `(.L_x_311) ;  /* 0x0000000000400947 */ /* 0x000fec0003800000 */
[----:B------:R-:W0:Y:S01]  /*13760*/  LDC.64 R2, c[0x0][0x380] ;  /* 0x0000e000ff027b82 */ /* 0x000e220000000a00 */
[----:B------:R-:W-:Y:S02]  /*13770*/  MOV R8, 0x3254 ;  /* 0x0000325400087802 */ /* 0x000fe40000000f00 */
[----:B------:R-:W-:Y:S01]  /*13780*/  F2FP.F16.F32.PACK_AB R6, RZ, R6 ;  /* 0x00000006ff06723e */ /* 0x000fe200000000ff */
[----:B0-----:R-:W-:-:S03]  /*13790*/  IMAD.WIDE.U32 R2, R47, 0x2, R2 ;  /* 0x000000022f027825 */ /* 0x001fc600078e0002 */
[C---:B------:R-:W-:Y:S02]  /*137a0*/  LOP3.LUT R4, R2.reuse, 0xfffffffd, RZ, 0xc0, !PT ;  /* 0xfffffffd02047812 */ /* 0x040fe400078ec0ff */
[----:B------:R-:W-:Y:S02]  /*137b0*/  MOV R5, R3 ;  /* 0x0000000300057202 */ /* 0x000fe40000000f00 */
[----:B------:R-:W-:-:S03]  /*137c0*/  LOP3.LUT R0, R2, 0x2, RZ, 0xc0, !PT ;  /* 0x0000000202007812 */ /* 0x000fc600078ec0ff */
[----:B------:R0:W5:Y:S01]  /*137d0*/  LD.E R7, desc[UR14][R4.64] ;  /* 0x0000000e04077980 */ /* 0x000162000c101900 */
[----:B------:R-:W-:-:S04]  /*137e0*/  ISETP.EQ.U32.AND P0, PT, R0, RZ, PT ;  /* 0x000000ff0000720c */ /* 0x000fc80003f02070 */
[----:B------:R-:W-:-:S09]  /*137f0*/  SEL R8, R8, 0x7610, P0 ;  /* 0x0000761008087807 */ /* 0x000fd20000000000 */
.L_x_312:
[----:B-----5:R-:W-:-:S05]  /*13800*/  HADD2 R0, R7, R6.H0_H0 ;  /* 0x2000000607007230 */ /* 0x020fca0000000000 */
[----:B------:R-:W-:-:S05]  /*13810*/  PRMT R9, R7, R8, R0 ;  /* 0x0000000807097216 */ /* 0x000fca0000000000 */
[----:B------:R-:W2:Y:S02]  /*13820*/  ATOM.E.CAS.STRONG.GPU PT, R0, [R4], R7, R9 ;  /* 0x000000070400738b */ /* 0x000ea400001ee109 */
[----:B--2---:R-:W-:Y:S02]  /*13830*/  ISETP.NE.U32.AND P0, PT, R0, R7, PT ;  /* 0x000000070000720c */ /* 0x004fe40003f05070 */
[----:B------:R-:W-:-:S11]  /*13840*/  MOV R7, R0 ;  /* 0x0000000000077202 */ /* 0x000fd60000000f00 */
[----:B------:R-:W-:Y:S05]  /*13850*/  @P0 BRA `(.L_x_312) ;  /* 0xfffffffc00e80947 */ /* 0x000fea000383ffff */
.L_x_311:
[----:B------:R-:W-:Y:S05]  /*13860*/  BSYNC.RECONVERGENT B0 ;  /* 0x0000000000007941 */ /* 0x000fea0003800200 */
.L_x_310:
[----:B------:R-:W-:Y:S02]  /*13870*/  IADD3 R53, PT, PT, R53, 0x800, RZ ;  /* 0x0000080035357810 */ /* 0x000fe40007ffe0ff */
[----:B------:R-:W-:Y:S01]  /*13880*/  IADD3 R47, PT, PT, R47, 0x10, RZ ;  /* 0x000000102f2f7810 */ /* 0x000fe20007ffe0ff */
[----:B------:R-:W-:Y:S06]  /*13890*/  BRA.U !UP0, `(.L_x_313) ;  /* 0xfffffff108287547 */ /* 0x000fec000b83ffff */
[----:B------:R-:W-:Y:S05]  /*138a0*/  EXIT ;  /* 0x000000000000794d */ /* 0x000fea0003800000 */
.L_x_59:
[----:B------:R-:W0:Y:S02]  /*138b0*/  SYNCS.PHASECHK.TRANS64.TRYWAIT P0, [UR24], R10 ;  /* 0x0000000aff0075a7 */ /* 0x000e240008001118 */
[----:B0-----:R-:W-:Y:S05]  /*138c0*/  @!P0 BRA `(.L_x_59) ;  /* 0xfffffffc00f88947 */ /* 0x001fea000383ffff */
[----:B------:R-:W-:Y:S05]  /*138d0*/  BRA `(.L_x_314) ;  /* 0xffffff0800cc7947 */ /* 0x000fea000383ffff */
.L_x_63:
[----:B------:R-:W1:Y:S02]  /*138e0*/  SYNCS.PHASECHK.TRANS64.TRYWAIT P0, [UR24], R10 ;  /* 0x0000000aff0075a7 */ /* 0x000e640008001118 */
[----:B-1----:R-:W-:Y:S05]  /*138f0*/  @!P0 BRA `(.L_x_63) ;  /* 0xfffffffc00f88947 */ /* 0x002fea000383ffff */
[----:B------:R-:W-:Y:S05]  /*13900*/  BRA `(.L_x_315) ;  /* 0xffffff0c00547947 */ /* 0x000fea000383ffff */
.L_x_67:
[----:B------:R-:W1:Y:S02]  /*13910*/  SYNCS.PHASECHK.TRANS64.TRYWAIT P0, [UR24], R10 ;  /* 0x0000000aff0075a7 */ /* 0x000e640008001118 */
[----:B-1----:R-:W-:Y:S05]  /*13920*/  @!P0 BRA `(.L_x_67) ;  /* 0xfffffffc00f88947 */ /* 0x002fea000383ffff */
[----:B------:R-:W-:Y:S05]  /*13930*/  BRA `(.L_x_316) ;  /* 0xffffff0c00e07947 */ /* 0x000fea000383ffff */
.L_x_71:
[----:B------:R-:W1:Y:S02]  /*13940*/  SYNCS.PHASECHK.TRANS64.TRYWAIT P0, [UR24], R10 ;  /* 0x0000000aff0075a7 */ /* 0x000e640008001118 */
[----:B-1----:R-:W-:Y:S05]  /*13950*/  @!P0 BRA `(.L_x_71) ;  /* 0xfffffffc00f88947 */ /* 0x002fea000383ffff */
[----:B------:R-:W-:Y:S05]  /*13960*/  BRA `(.L_x_317) ;  /* 0xffffff10006c7947 */ /* 0x000fea000383ffff */
.L_x_77:
[----:B------:R-:W0:Y:S02]  /*13970*/  SYNCS.PHASECHK.TRANS64.TRYWAIT P0, [UR4], R8 ;  /* 0x00000008ff0075a7 */ /* 0x000e240008001104 */
[----:B0-----:R-:W-:Y:S05]  /*13980*/  @!P0 BRA `(.L_x_77) ;  /* 0xfffffffc00f88947 */ /* 0x001fea000383ffff */
[----:B------:R-:W-:Y:S05]  /*13990*/  BRA `(.L_x_318) ;  /* 0xffffff1400487947 */ /* 0x000fea000383ffff */
.L_x_83:
[----:B------:R-:W0:Y:S02]  /*139a0*/  SYNCS.PHASECHK.TRANS64.TRYWAIT P0, [UR18], R10 ;  /* 0x0000000aff0075a7 */ /* 0x000e240008001112 */
[----:B0-----:R-:W-:Y:S05]  /*139b0*/  @!P0 BRA `(.L_x_83) ;  /* 0xfffffffc00f88947 */ /* 0x001fea000383ffff */
[----:B------:R-:W-:Y:S05]  /*139c0*/  BRA `(.L_x_319) ;  /* 0xffffff1800307947 */ /* 0x000fea000383ffff */
.L_x_87:
[----:B------:R-:W1:Y:S02]  /*139d0*/  SYNCS.PHASECHK.TRANS64.TRYWAIT P0, [UR18], R10 ;  /* 0x0000000aff0075a7 */ /* 0x000e640008001112 */
[----:B-1----:R-:W-:Y:S05]  /*139e0*/  @!P0 BRA `(.L_x_87) ;  /* 0xfffffffc00f88947 */ /* 0x002fea000383ffff */
[----:B------:R-:W-:Y:S05]  /*139f0*/  BRA `(.L_x_320) ;  /* 0xffffff1800b87947 */ /* 0x000fea000383ffff */
.L_x_91:
[----:B------:R-:W1:Y:S02]  /*13a00*/  SYNCS.PHASECHK.TRANS64.TRYWAIT P0, [UR18], R10 ;  /* 0x0000000aff0075a7 */ /* 0x000e640008001112 */
[----:B-1----:R-:W-:Y:S05]  /*13a10*/  @!P0 BRA `(.L_x_91) ;  /* 0xfffffffc00f88947 */ /* 0x002fea000383ffff */
[----:B------:R-:W-:Y:S05]  /*13a20*/  BRA `(.L_x_321) ;  /* 0xffffff1c00447947 */ /* 0x000fea000383ffff */
.L_x_95:
[----:B------:R-:W1:Y:S02]  /*13a30*/  SYNCS.PHASECHK.TRANS64.TRYWAIT P0, [UR18], R10 ;  /* 0x0000000aff0075a7 */ /* 0x000e640008001112 */
[----:B-1----:R-:W-:Y:S05]  /*13a40*/  @!P0 BRA `(.L_x_95) ;  /* 0xfffffffc00f88947 */ /* 0x002fea000383ffff */
[----:B------:R-:W-:Y:S05]  /*13a50*/  BRA `(.L_x_322) ;  /* 0xffffff1c00d07947 */ /* 0x000fea000383ffff */
.L_x_100:
[----:B------:R-:W0:Y:S02]  /*13a60*/  SYNCS.PHASECHK.TRANS64.TRYWAIT P0, [UR4], R8 ;  /* 0x00000008ff0075a7 */ /* 0x000e240008001104 */
[----:B0-----:R-:W-:Y:S05]  /*13a70*/  @!P0 BRA `(.L_x_100) ;  /* 0xfffffffc00f88947 */ /* 0x001fea000383ffff */
[----:B------:R-:W-:Y:S05]  /*13a80*/  BRA `(.L_x_323) ;  /* 0xffffff2000ac7947 */ /* 0x000fea000383ffff */
.L_x_152:
[----:B------:R-:W0:Y:S02]  /*13a90*/  SYNCS.PHASECHK.TRANS64.TRYWAIT P0, [R13+URZ], R10 ;  /* 0x0000000a0d0075a7 */ /* 0x000e2400080011ff */
[----:B0-----:R-:W-:Y:S05]  /*13aa0*/  @!P0 BRA `(.L_x_152) ;  /* 0xfffffffc00f88947 */ /* 0x001fea000383ffff */
[----:B------:R-:W-:Y:S05]  /*13ab0*/  BRA `(.L_x_324) ;  /* 0xffffff6000a07947 */ /* 0x000fea000383ffff */
.L_x_156:
[----:B------:R-:W1:Y:S02]  /*13ac0*/  SYNCS.PHASECHK.TRANS64.TRYWAIT P0, [R13+URZ], R10 ;  /* 0x0000000a0d0075a7 */ /* 0x000e6400080011ff */
[----:B-1----:R-:W-:Y:S05]  /*13ad0*/  @!P0 BRA `(.L_x_156) ;  /* 0xfffffffc00f88947 */ /* 0x002fea000383ffff */
[----:B------:R-:W-:Y:S05]  /*13ae0*/  BRA `(.L_x_325) ;  /* 0xffffff6400387947 */ /* 0x000fea000383ffff */
.L_x_160:
[----:B------:R-:W1:Y:S02]  /*13af0*/  SYNCS.PHASECHK.TRANS64.TRYWAIT P0, [R13+URZ], R10 ;  /* 0x0000000a0d0075a7 */ /* 0x000e6400080011ff */
[----:B-1----:R-:W-:Y:S05]  /*13b00*/  @!P0 BRA `(.L_x_160) ;  /* 0xfffffffc00f88947 */ /* 0x002fea000383ffff */
[----:B------:R-:W-:Y:S05]  /*13b10*/  BRA `(.L_x_326) ;  /* 0xffffff6400d47947 */ /* 0x000fea000383ffff */
.L_x_164:
[----:B------:R-:W1:Y:S02]  /*13b20*/  SYNCS.PHASECHK.TRANS64.TRYWAIT P0, [R13+URZ], R10 ;  /* 0x0000000a0d0075a7 */ /* 0x000e6400080011ff */
[----:B-1----:R-:W-:Y:S05]  /*13b30*/  @!P0 BRA `(.L_x_164) ;  /* 0xfffffffc00f88947 */ /* 0x002fea000383ffff */
[----:B------:R-:W-:Y:S05]  /*13b40*/  BRA `(.L_x_327) ;  /* 0xffffff6800707947 */ /* 0x000fea000383ffff */
.L_x_169:
[----:B------:R-:W2:Y:S02]  /*13b50*/  SYNCS.PHASECHK.TRANS64.TRYWAIT P0, [R9+URZ], R10 ;  /* 0x0000000a090075a7 */ /* 0x000ea400080011ff */
[----:B--2---:R-:W-:Y:S05]  /*13b60*/  @!P0 BRA `(.L_x_169) ;  /* 0xfffffffc00f88947 */ /* 0x004fea000383ffff */
[----:B------:R-:W-:Y:S05]  /*13b70*/  BRA `(.L_x_328) ;  /* 0xffffff6c005c7947 */ /* 0x000fea000383ffff */
.L_x_177:
[----:B------:R-:W0:Y:S02]  /*13b80*/  SYNCS.PHASECHK.TRANS64.TRYWAIT P0, [R11+URZ], R10 ;  /* 0x0000000a0b0075a7 */ /* 0x000e2400080011ff */
[----:B0-----:R-:W-:Y:S05]  /*13b90*/  @!P0 BRA `(.L_x_177) ;  /* 0xfffffffc00f88947 */ /* 0x001fea000383ffff */
[----:B------:R-:W-:Y:S05]  /*13ba0*/  BRA `(.L_x_329) ;  /* 0xffffff7800607947 */ /* 0x000fea000383ffff */
.L_x_181:
[----:B------:R-:W1:Y:S02]  /*13bb0*/  SYNCS.PHASECHK.TRANS64.TRYWAIT P0, [R11+URZ], R10 ;  /* 0x0000000a0b0075a7 */ /* 0x000e6400080011ff */
[----:B-1----:R-:W-:Y:S05]  /*13bc0*/  @!P0 BRA `(.L_x_181) ;  /* 0xfffffffc00f88947 */ /* 0x002fea000383ffff */
[----:B------:R-:W-:Y:S05]  /*13bd0*/  BRA `(.L_x_330) ;  /* 0xffffff7800f87947 */ /* 0x000fea000383ffff */
.L_x_185:
[----:B------:R-:W1:Y:S02]  /*13be0*/  SYNCS.PHASECHK.TRANS64.TRYWAIT P0, [R11+URZ], R10 ;  /* 0x0000000a0b0075a7 */ /* 0x000e6400080011ff */
[----:B-1----:R-:W-:Y:S05]  /*13bf0*/  @!P0 BRA `(.L_x_185) ;  /* 0xfffffffc00f88947 */ /* 0x002fea000383ffff */
[----:B------:R-:W-:Y:S05]  /*13c00*/  BRA `(.L_x_331) ;  /* 0xffffff7c00947947 */ /* 0x000fea000383ffff */
.L_x_189:
[----:B------:R-:W1:Y:S02]  /*13c10*/  SYNCS.PHASECHK.TRANS64.TRYWAIT P0, [R11+URZ], R10 ;  /* 0x0000000a0b0075a7 */ /* 0x000e6400080011ff */
[----:B-1----:R-:W-:Y:S05]  /*13c20*/  @!P0 BRA `(.L_x_189) ;  /* 0xfffffffc00f88947 */ /* 0x002fea000383ffff */
[----:B------:R-:W-:Y:S05]  /*13c30*/  BRA `(.L_x_332) ;  /* 0xffffff8000307947 */ /* 0x000fea000383ffff */
.L_x_194:
[----:B------:R-:W0:Y:S02]  /*13c40*/  SYNCS.PHASECHK.TRANS64.TRYWAIT P0, [R8+URZ], R9 ;  /* 0x00000009080075a7 */ /* 0x000e2400080011ff */
[----:B0-----:R-:W-:Y:S05]  /*13c50*/  @!P0 BRA `(.L_x_194) ;  /* 0xfffffffc00f88947 */ /* 0x001fea000383ffff */
[----:B------:R-:W-:Y:S05]  /*13c60*/  BRA `(.L_x_333) ;  /* 0xffffff84001c7947 */ /* 0x000fea000383ffff */
.L_x_256:
[----:B------:R-:W0:Y:S02]  /*13c70*/  SYNCS.PHASECHK.TRANS64.TRYWAIT P0, [R7+URZ], R4 ;  /* 0x00000004070075a7 */ /* 0x000e2400080011ff */
[----:B0-----:R-:W-:Y:S05]  /*13c80*/  @!P0 BRA `(.L_x_256) ;  /* 0xfffffffc00f88947 */ /* 0x001fea000383ffff */
[----:B------:R-:W-:Y:S05]  /*13c90*/  BRA `(.L_x_334) ;  /* 0xffffffc000507947 */ /* 0x000fea000383ffff */
.L_x_262:
[----:B------:R-:W1:Y:S02]  /*13ca0*/  SYNCS.PHASECHK.TRANS64.TRYWAIT P0, [R7+URZ], R4 ;  /* 0x00000004070075a7 */ /* 0x000e6400080011ff */
[----:B-1----:R-:W-:Y:S05]  /*13cb0*/  @!P0 BRA `(.L_x_262) ;  /* 0xfffffffc00f88947 */ /* 0x002fea000383ffff */
[----:B------:R-:W-:Y:S05]  /*13cc0*/  BRA `(.L_x_335) ;  /* 0xffffffc400047947 */ /* 0x000fea000383ffff */
.L_x_268:
[----:B------:R-:W2:Y:S02]  /*13cd0*/  SYNCS.PHASECHK.TRANS64.TRYWAIT P0, [R7+URZ], R4 ;  /* 0x00000004070075a7 */ /* 0x000ea400080011ff */
[----:B--2---:R-:W-:Y:S05]  /*13ce0*/  @!P0 BRA `(.L_x_268) ;  /* 0xfffffffc00f88947 */ /* 0x004fea000383ffff */
[----:B------:R-:W-:Y:S05]  /*13cf0*/  BRA `(.L_x_336) ;  /* 0xffffffc400bc7947 */ /* 0x000fea000383ffff */
.L_x_274:
[----:B------:R-:W3:Y:S02]  /*13d00*/  SYNCS.PHASECHK.TRANS64.TRYWAIT P0, [R7+URZ], R4 ;  /* 0x00000004070075a7 */ /* 0x000ee400080011ff */
[----:B---3--:R-:W-:Y:S05]  /*13d10*/  @!P0 BRA `(.L_x_274) ;  /* 0xfffffffc00f88947 */ /* 0x008fea000383ffff */
[----:B------:R-:W-:Y:S05]  /*13d20*/  BRA `(.L_x_337) ;  /* 0xffffffc800747947 */ /* 0x000fea000383ffff */
.L_x_281:
[----:B------:R-:W0:Y:S02]  /*13d30*/  SYNCS.PHASECHK.TRANS64.TRYWAIT P0, [UR4], R2 ;  /* 0x00000002ff0075a7 */ /* 0x000e240008001104 */
[----:B0-----:R-:W-:Y:S05]  /*13d40*/  @!P0 BRA `(.L_x_281) ;  /* 0xfffffffc00f88947 */ /* 0x001fea000383ffff */
[----:B------:R-:W-:Y:S05]  /*13d50*/  BRA `(.L_x_338) ;  /* 0xffffffcc00947947 */ /* 0x000fea000383ffff */
.L_x_291:
[----:B------:R-:W1:Y:S02]  /*13d60*/  SYNCS.PHASECHK.TRANS64.TRYWAIT P0, [UR18], R4 ;  /* 0x00000004ff0075a7 */ /* 0x000e640008001112 */
[----:B-1----:R-:W-:Y:S05]  /*13d70*/  @!P0 BRA `(.L_x_291) ;  /* 0xfffffffc00f88947 */ /* 0x002fea000383ffff */
[----:B------:R-:W-:Y:S05]  /*13d80*/  BRA `(.L_x_339) ;  /* 0xffffffdc00ec7947 */ /* 0x000fea000383ffff */
.L_x_295:
[----:B------:R-:W1:Y:S02]  /*13d90*/  SYNCS.PHASECHK.TRANS64.TRYWAIT P0, [UR18], R4 ;  /* 0x00000004ff0075a7 */ /* 0x000e640008001112 */
[----:B-1----:R-:W-:Y:S05]  /*13da0*/  @!P0 BRA `(.L_x_295) ;  /* 0xfffffffc00f88947 */ /* 0x002fea000383ffff */
[----:B------:R-:W-:Y:S05]  /*13db0*/  BRA `(.L_x_340) ;  /* 0xffffffe0007c7947 */ /* 0x000fea000383ffff */
.L_x_299:
[----:B------:R-:W1:Y:S02]  /*13dc0*/  SYNCS.PHASECHK.TRANS64.TRYWAIT P0, [UR18], R4 ;  /* 0x00000004ff0075a7 */ /* 0x000e640008001112 */
[----:B-1----:R-:W-:Y:S05]  /*13dd0*/  @!P0 BRA `(.L_x_299) ;  /* 0xfffffffc00f88947 */ /* 0x002fea000383ffff */
[----:B------:R-:W-:Y:S05]  /*13de0*/  BRA `(.L_x_341) ;  /* 0xffffffe400107947 */ /* 0x000fea000383ffff */
.L_x_303:
[----:B------:R-:W1:Y:S02]  /*13df0*/  SYNCS.PHASECHK.TRANS64.TRYWAIT P0, [UR18], R4 ;  /* 0x00000004ff0075a7 */ /* 0x000e640008001112 */
[----:B-1----:R-:W-:Y:S05]  /*13e00*/  @!P0 BRA `(.L_x_303) ;  /* 0xfffffffc00f88947 */ /* 0x002fea000383ffff */
[----:B------:R-:W-:Y:S05]  /*13e10*/  BRA `(.L_x_342) ;  /* 0xffffffe400a47947 */ /* 0x000fea000383ffff */
.L_x_308:
[----:B------:R-:W0:Y:S02]  /*13e20*/  SYNCS.PHASECHK.TRANS64.TRYWAIT P0, [UR4], R2 ;  /* 0x00000002ff0075a7 */ /* 0x000e240008001104 */
[----:B0-----:R-:W-:Y:S05]  /*13e30*/  @!P0 BRA `(.L_x_308) ;  /* 0xfffffffc00f88947 */ /* 0x001fea000383ffff */
[----:B------:R-:W-:Y:S05]  /*13e40*/  BRA `(.L_x_343) ;  /* 0xffffffe800887947 */ /* 0x000fea000383ffff */
        .weak           $__internal_0_$__cuda_sm20_rcp_rn_f32_slowpath
        .type           $__internal_0_$__cuda_sm20_rcp_rn_f32_slowpath,@function
        .size           $__internal_0_$__cuda_sm20_rcp_rn_f32_slowpath,($__internal_1_$__cuda_sm20_sqrt_rn_f32_slowpath - $__internal_0_$__cuda_sm20_rcp_rn_f32_slowpath)
$__internal_0_$__cuda_sm20_rcp_rn_f32_slowpath:
[----:B------:R-:W-:-:S04]  /*13e50*/  SHF.L.U32 R9, R8, 0x1, RZ ;  /* 0x0000000108097819 */ /* 0x000fc800000006ff */
[----:B------:R-:W-:-:S04]  /*13e60*/  SHF.R.U32.HI R15, RZ, 0x18, R9 ;  /* 0x00000018ff0f7819 */ /* 0x000fc80000011609 */
[----:B------:R-:W-:-:S13]  /*13e70*/  ISETP.NE.U32.AND P0, PT, R15, RZ, PT ;  /* 0x000000ff0f00720c */ /* 0x000fda0003f05070 */
[----:B------:R-:W-:Y:S05]  /*13e80*/  @P0 BRA `(.L_x_344) ;  /* 0x00000000002c0947 */ /* 0x000fea0003800000 */
[----:B------:R-:W-:-:S04]  /*13e90*/  SHF.L.U32 R9, R8, 0x1, RZ ;  /* 0x0000000108097819 */ /* 0x000fc800000006ff */
[----:B------:R-:W-:-:S13]  /*13ea0*/  ISETP.NE.AND P0, PT, R9, RZ, PT ;  /* 0x000000ff0900720c */ /* 0x000fda0003f05270 */
[----:B------:R0:W1:Y:S01]  /*13eb0*/  @!P0 MUFU.RCP R9, R8 ;  /* 0x0000000800098308 */ /* 0x0000620000001000 */
[----:B------:R-:W-:Y:S05]  /*13ec0*/  @!P0 BRA `(.L_x_345) ;  /* 0x0000000000a48947 */ /* 0x000fea0003800000 */
[----:B------:R-:W-:-:S04]  /*13ed0*/  FFMA R10, R8, 1.84467440737095516160e+19, RZ ;  /* 0x5f800000080a7823 */ /* 0x000fc800000000ff */
[----:B-1----:R-:W0:Y:S02]  /*13ee0*/  MUFU.RCP R9, R10 ;  /* 0x0000000a00097308 */ /* 0x002e240000001000 */
[----:B0-----:R-:W-:-:S04]  /*13ef0*/  FFMA R8, R10, R9, -1 ;  /* 0xbf8000000a087423 */ /* 0x001fc80000000009 */
[----:B------:R-:W-:-:S04]  /*13f00*/  FADD.FTZ R8, -R8, -RZ ;  /* 0x800000ff08087221 */ /* 0x000fc80000010100 */
[----:B------:R-:W-:-:S04]  /*13f10*/  FFMA R8, R9, R8, R9 ;  /* 0x0000000809087223 */ /* 0x000fc80000000009 */
[----:B------:R-:W-:Y:S01]  /*13f20*/  FFMA R9, R8, 1.84467440737095516160e+19, RZ ;  /* 0x5f80000008097823 */ /* 0x000fe200000000ff */
[----:B------:R-:W-:Y:S06]  /*13f30*/  BRA `(.L_x_345) ;  /* 0x0000000000887947 */ /* 0x000fec0003800000 */
.L_x_344:
[----:B------:R-:W-:-:S04]  /*13f40*/  IADD3 R16, PT, PT, R15, -0xfd, RZ ;  /* 0xffffff030f107810 */ /* 0x000fc80007ffe0ff */
[----:B------:R-:W-:-:S13]  /*13f50*/  ISETP.GT.U32.AND P0, PT, R16, 0x1, PT ;  /* 0x000000011000780c */ /* 0x000fda0003f04070 */
[----:B------:R-:W-:Y:S05]  /*13f60*/  @P0 BRA `(.L_x_346) ;  /* 0x0000000000780947 */ /* 0x000fea0003800000 */
[----:B------:R-:W-:Y:S01]  /*13f70*/  LOP3.LUT R9, R8, 0x7fffff, RZ, 0xc0, !PT ;  /* 0x007fffff08097812 */ /* 0x000fe200078ec0ff */
[----:B------:R-:W-:-:S03]  /*13f80*/  HFMA2 R13, -RZ, RZ, 0, 1.78813934326171875e-07 ;  /* 0x00000003ff0d7431 */ /* 0x000fc600000001ff */
[----:B------:R-:W-:-:S04]  /*13f90*/  LOP3.LUT R9, R9, 0x3f800000, RZ, 0xfc, !PT ;  /* 0x3f80000009097812 */ /* 0x000fc800078efcff */
[----:B------:R-:W0:Y:S01]  /*13fa0*/  MUFU.RCP R10, R9 ;  /* 0x00000009000a7308 */ /* 0x000e220000001000 */
[----:B------:R-:W-:Y:S01]  /*13fb0*/  SHF.L.U32 R13, R13, R16, RZ ;  /* 0x000000100d0d7219 */ /* 0x000fe200000006ff */
[----:B0-----:R-:W-:-:S04]  /*13fc0*/  FFMA R11, R9, R10, -1 ;  /* 0xbf800000090b7423 */ /* 0x001fc8000000000a */
[----:B------:R-:W-:-:S04]  /*13fd0*/  FADD.FTZ R11, -R11, -RZ ;  /* 0x800000ff0b0b7221 */ /* 0x000fc80000010100 */
[CCC-:B------:R-:W-:Y:S01]  /*13fe0*/  FFMA.RM R12, R10.reuse, R11.reuse, R10.reuse ;  /* 0x0000000b0a0c7223 */ /* 0x1c0fe2000000400a */
[----:B------:R-:W-:-:S04]  /*13ff0*/  FFMA.RP R11, R10, R11, R10 ;  /* 0x0000000b0a0b7223 */ /* 0x000fc8000000800a */
[C---:B------:R-:W-:Y:S02]  /*14000*/  LOP3.LUT R10, R12.reuse, 0x7fffff, RZ, 0xc0, !PT ;  /* 0x007fffff0c0a7812 */ /* 0x040fe400078ec0ff */
[----:B------:R-:W-:Y:S02]  /*14010*/  FSETP.NEU.FTZ.AND P0, PT, R12, R11, PT ;  /* 0x0000000b0c00720b */ /* 0x000fe40003f1d000 */
[----:B------:R-:W-:Y:S02]  /*14020*/  LOP3.LUT R10, R10, 0x800000, RZ, 0xfc, !PT ;  /* 0x008000000a0a7812 */ /* 0x000fe400078efcff */
[----:B------:R-:W-:Y:S02]  /*14030*/  SEL R11, RZ, 0xffffffff, !P0 ;  /* 0xffffffffff0b7807 */ /* 0x000fe40004000000 */
[----:B------:R-:W-:Y:S02]  /*14040*/  LOP3.LUT R13, R13, R10, RZ, 0xc0, !PT ;  /* 0x0000000a0d0d7212 */ /* 0x000fe400078ec0ff */
[----:B------:R-:W-:-:S02]  /*14050*/  IADD3 R11, PT, PT, -R11, RZ, RZ ;  /* 0x000000ff0b0b7210 */ /* 0x000fc40007ffe1ff */
[-C--:B------:R-:W-:Y:S02]  /*14060*/  SHF.R.U32.HI R13, RZ, R16.reuse, R13 ;  /* 0x00000010ff0d7219 */ /* 0x080fe4000001160d */
[----:B------:R-:W-:Y:S02]  /*14070*/  LOP3.LUT P1, RZ, R11, R16, R10, 0xf8, !PT ;  /* 0x000000100bff7212 */ /* 0x000fe4000782f80a */
[C---:B------:R-:W-:Y:S02]  /*14080*/  LOP3.LUT P0, RZ, R13.reuse, 0x1, RZ, 0xc0, !PT ;  /* 0x000000010dff7812 */ /* 0x040fe4000780c0ff */
[----:B------:R-:W-:-:S04]  /*14090*/  LOP3.LUT P2, RZ, R13, 0x2, RZ, 0xc0, !PT ;  /* 0x000000020dff7812 */ /* 0x000fc8000784c0ff */
[----:B------:R-:W-:Y:S02]  /*140a0*/  PLOP3.LUT P0, PT, P0, P1, P2, 0xe0, 0x0 ;  /* 0x000000000000781c */ /* 0x000fe40000703c20 */
[----:B------:R-:W-:Y:S02]  /*140b0*/  LOP3.LUT P1, RZ, R8, 0x7fffff, RZ, 0xc0, !PT ;  /* 0x007fffff08ff7812 */ /* 0x000fe4000782c0ff */
[----:B------:R-:W-:-:S04]  /*140c0*/  SEL R9, RZ, 0x1, !P0 ;  /* 0x00000001ff097807 */ /* 0x000fc80004000000 */
[----:B------:R-:W-:-:S04]  /*140d0*/  IADD3 R9, PT, PT, -R9, RZ, RZ ;  /* 0x000000ff09097210 */ /* 0x000fc80007ffe1ff */
[----:B------:R-:W-:Y:S02]  /*140e0*/  ISETP.GE.AND P0, PT, R9, RZ, PT ;  /* 0x000000ff0900720c */ /* 0x000fe40003f06270 */
[----:B------:R-:W-:-:S04]  /*140f0*/  IADD3 R9, PT, PT, R15, -0xfc, RZ ;  /* 0xffffff040f097810 */ /* 0x000fc80007ffe0ff */
[----:B------:R-:W-:-:S07]  /*14100*/  SHF.R.U32.HI R9, RZ, R9, R10 ;  /* 0x00000009ff097219 */ /* 0x000fce000001160a */
[----:B------:R-:W-:-:S04]  /*14110*/  @!P0 IADD3 R9, PT, PT, R9, 0x1, RZ ;  /* 0x0000000109098810 */ /* 0x000fc80007ffe0ff */
[----:B------:R-:W-:-:S04]  /*14120*/  @!P1 SHF.L.U32 R9, R9, 0x1, RZ ;  /* 0x0000000109099819 */ /* 0x000fc800000006ff */
[----:B------:R-:W-:Y:S01]  /*14130*/  LOP3.LUT R9, R9, 0x80000000, R8, 0xf8, !PT ;  /* 0x8000000009097812 */ /* 0x000fe200078ef808 */
[----:B------:R-:W-:Y:S06]  /*14140*/  BRA `(.L_x_345) ;  /* 0x0000000000047947 */ /* 0x000fec0003800000 */
.L_x_346:
[----:B------:R2:W3:Y:S02]  /*14150*/  MUFU.RCP R9, R8 ;  /* 0x0000000800097308 */ /* 0x0004e40000001000 */
.L_x_345:
[----:B-1-3--:R-:W-:Y:S02]  /*14160*/  MOV R10, R9 ;  /* 0x00000009000a7202 */ /* 0x00afe40000000f00 */
[----:B0-2---:R-:W-:Y:S02]  /*14170*/  MOV R8, R14 ;  /* 0x0000000e00087202 */ /* 0x005fe40000000f00 */
[----:B------:R-:W-:-:S04]  /*14180*/  MOV R9, 0x0 ;  /* 0x0000000000097802 */ /* 0x000fc80000000f00 */
[----:B------:R-:W-:Y:S05]  /*14190*/  RET.REL.NODEC R8 `(_Z13single_decodeP6__halfS0_S0_S0_S0_S0_S0_S0_S0_S0_S0_S0_S0_S0_PfS1_) ;  /* 0xfffffebc08987950 */ /* 0x000fea0003c3ffff */
        .weak           $__internal_1_$__cuda_sm20_sqrt_rn_f32_slowpath
        .type           $__internal_1_$__cuda_sm20_sqrt_rn_f32_slowpath,@function
        .size           $__internal_1_$__cuda_sm20_sqrt_rn_f32_slowpath,($__internal_2_$__cuda_sm3x_div_rn_noftz_f32_slowpath - $__internal_1_$__cuda_sm20_sqrt_rn_f32_slowpath)
$__internal_1_$__cuda_sm20_sqrt_rn_f32_slowpath:
[----:B------:R-:W-:-:S13]  /*141a0*/  LOP3.LUT P0, RZ, R8, 0x7fffffff, RZ, 0xc0, !PT ;  /* 0x7fffffff08ff7812 */ /* 0x000fda000780c0ff */
[----:B------:R-:W-:Y:S01]  /*141b0*/  @!P0 MOV R9, R8 ;  /* 0x0000000800098202 */ /* 0x000fe20000000f00 */
[----:B------:R-:W-:Y:S06]  /*141c0*/  @!P0 BRA `(.L_x_347) ;  /* 0x0000000000448947 */ /* 0x000fec0003800000 */
[----:B------:R-:W-:-:S13]  /*141d0*/  FSETP.GEU.FTZ.AND P0, PT, R8, RZ, PT ;  /* 0x000000ff0800720b */ /* 0x000fda0003f1e000 */
[----:B------:R-:W-:Y:S01]  /*141e0*/  @!P0 MOV R9, 0x7fffffff ;  /* 0x7fffffff00098802 */ /* 0x000fe20000000f00 */
[----:B------:R-:W-:Y:S06]  /*141f0*/  @!P0 BRA `(.L_x_347) ;  /* 0x0000000000388947 */ /* 0x000fec0003800000 */
[----:B------:R-:W-:-:S13]  /*14200*/  FSETP.GTU.FTZ.AND P0, PT, |R8|, +INF , PT ;  /* 0x7f8000000800780b */ /* 0x000fda0003f1c200 */
[----:B------:R-:W-:Y:S01]  /*14210*/  @P0 FADD.FTZ R9, R8, 1 ;  /* 0x3f80000008090421 */ /* 0x000fe20000010000 */
[----:B------:R-:W-:Y:S06]  /*14220*/  @P0 BRA `(.L_x_347) ;  /* 0x00000000002c0947 */ /* 0x000fec0003800000 */
[----:B------:R-:W-:-:S13]  /*14230*/  FSETP.NEU.FTZ.AND P0, PT, |R8|, +INF , PT ;  /* 0x7f8000000800780b */ /* 0x000fda0003f1d200 */
[----:B------:R-:W-:Y:S01]  /*14240*/  @!P0 MOV R9, R8 ;  /* 0x0000000800098202 */ /* 0x000fe20000000f00 */
[----:B------:R-:W-:Y:S06]  /*14250*/  @!P0 BRA `(.L_x_347) ;  /* 0x0000000000208947 */ /* 0x000fec0003800000 */
[----:B------:R-:W-:-:S04]  /*14260*/  FFMA R8, R8, 1.84467440737095516160e+19, RZ ;  /* 0x5f80000008087823 */ /* 0x000fc800000000ff */
[----:B------:R-:W0:Y:S02]  /*14270*/  MUFU.RSQ R9, R8 ;  /* 0x0000000800097308 */ /* 0x000e240000001400 */
[----:B0-----:R-:W-:Y:S01]  /*14280*/  FMUL.FTZ R11, R8, R9 ;  /* 0x00000009080b7220 */ /* 0x001fe20000410000 */
[----:B------:R-:W-:-:S03]  /*14290*/  FMUL.FTZ R9, R9, 0.5 ;  /* 0x3f00000009097820 */ /* 0x000fc60000410000 */
[----:B------:R-:W-:-:S04]  /*142a0*/  FADD.FTZ R10, -R11, -RZ ;  /* 0x800000ff0b0a7221 */ /* 0x000fc80000010100 */
[----:B------:R-:W-:-:S04]  /*142b0*/  FFMA R10, R11, R10, R8 ;  /* 0x0000000a0b0a7223 */ /* 0x000fc80000000008 */
[----:B------:R-:W-:-:S04]  /*142c0*/  FFMA R9, R10, R9, R11 ;  /* 0x000000090a097223 */ /* 0x000fc8000000000b */
[----:B------:R-:W-:-:S07]  /*142d0*/  FMUL.FTZ R9, R9, 2.3283064365386962891e-10 ;  /* 0x2f80000009097820 */ /* 0x000fce0000410000 */
.L_x_347:
[----:B------:R-:W-:Y:S01]  /*142e0*/  MOV R10, R9 ;  /* 0x00000009000a7202 */ /* 0x000fe20000000f00 */
[----:B------:R-:W-:Y:S01]  /*142f0*/  HFMA2 R9, -RZ, RZ, 0, 0 ;  /* 0x00000000ff097431 */ /* 0x000fe200000001ff */
[----:B------:R-:W-:-:S04]  /*14300*/  MOV R8, R12 ;  /* 0x0000000c00087202 */ /* 0x000fc80000000f00 */
[----:B------:R-:W-:Y:S05]  /*14310*/  RET.REL.NODEC R8 `(_Z13single_decodeP6__halfS0_S0_S0_S0_S0_S0_S0_S0_S0_S0_S0_S0_S0_PfS1_) ;  /* 0xfffffebc08387950 */ /* 0x000fea0003c3ffff */
        .weak           $__internal_2_$__cuda_sm3x_div_rn_noftz_f32_slowpath
        .type           $__internal_2_$__cuda_sm3x_div_rn_noftz_f32_slowpath,@function
        .size           $__internal_2_$__cuda_sm3x_div_rn_noftz_f32_slowpath,(.L_x_362 - $__internal_2_$__cuda_sm3x_div_rn_noftz_f32_slowpath)
$__internal_2_$__cuda_sm3x_div_rn_noftz_f32_slowpath:
[----:B------:R-:W-:Y:S01]  /*14320*/  SHF.R.U32.HI R14, RZ, 0x17, R9 ;  /* 0x00000017ff0e7819 */ /* 0x000fe20000011609 */
[----:B------:R-:W-:Y:S01]  /*14330*/  BSSY.RECONVERGENT B2, `(.L_x_348) ;  /* 0x0000064000027945 */ /* 0x000fe20003800200 */
[----:B------:R-:W-:Y:S02]  /*14340*/  SHF.R.U32.HI R13, RZ, 0x17, R8 ;  /* 0x00000017ff0d7819 */ /* 0x000fe40000011608 */
[----:B------:R-:W-:Y:S02]  /*14350*/  LOP3.LUT R14, R14, 0xff, RZ, 0xc0, !PT ;  /* 0x000000ff0e0e7812 */ /* 0x000fe400078ec0ff */
[----:B------:R-:W-:Y:S02]  /*14360*/  LOP3.LUT R20, R13, 0xff, RZ, 0xc0, !PT ;  /* 0x000000ff0d147812 */ /* 0x000fe400078ec0ff */
[----:B------:R-:W-:Y:S02]  /*14370*/  IADD3 R17, PT, PT, R14, -0x1, RZ ;  /* 0xffffffff0e117810 */ /* 0x000fe40007ffe0ff */
[----:B------:R-:W-:-:S02]  /*14380*/  IADD3 R18, PT, PT, R20, -0x1, RZ ;  /* 0xffffffff14127810 */ /* 0x000fc40007ffe0ff */
[----:B------:R-:W-:Y:S02]  /*14390*/  ISETP.GT.U32.AND P0, PT, R17, 0xfd, PT ;  /* 0x000000fd1100780c */ /* 0x000fe40003f04070 */
[----:B------:R-:W-:Y:S02]  /*143a0*/  MOV R13, R8 ;  /* 0x00000008000d7202 */ /* 0x000fe40000000f00 */
[----:B------:R-:W-:Y:S02]  /*143b0*/  ISETP.GT.U32.OR P0, PT, R18, 0xfd, P0 ;  /* 0x000000fd1200780c */ /* 0x000fe40000704470 */
[----:B------:R-:W-:-:S11]  /*143c0*/  MOV R16, R9 ;  /* 0x0000000900107202 */ /* 0x000fd60000000f00 */
[----:B------:R-:W-:Y:S01]  /*143d0*/  @!P0 MOV R15, RZ ;  /* 0x000000ff000f8202 */ /* 0x000fe20000000f00 */
[----:B------:R-:W-:Y:S06]  /*143e0*/  @!P0 BRA `(.L_x_349) ;  /* 0x00000000005c8947 */ /* 0x000fec0003800000 */
[----:B------:R-:W-:Y:S02]  /*143f0*/  FSETP.GTU.FTZ.AND P2, PT, |R9|, +INF , PT ;  /* 0x7f8000000900780b */ /* 0x000fe40003f5c200 */
[----:B------:R-:W-:-:S04]  /*14400*/  FSETP.GTU.FTZ.AND P0, PT, |R8|, +INF , PT ;  /* 0x7f8000000800780b */ /* 0x000fc80003f1c200 */
[----:B------:R-:W-:-:S13]  /*14410*/  PLOP3.LUT P0, PT, P0, P2, PT, 0xf8, 0x8f ;  /* 0x00000000008f781c */ /* 0x000fda0000705f70 */
[----:B------:R-:W-:Y:S05]  /*14420*/  @P0 BRA `(.L_x_350) ;  /* 0x00000004004c0947 */ /* 0x000fea0003800000 */
[----:B------:R-:W-:-:S13]  /*14430*/  LOP3.LUT P0, RZ, R16, 0x7fffffff, R13, 0xc8, !PT ;  /* 0x7fffffff10ff7812 */ /* 0x000fda000780c80d */
[----:B------:R-:W-:Y:S05]  /*14440*/  @!P0 BRA `(.L_x_351) ;  /* 0x00000004003c8947 */ /* 0x000fea0003800000 */
[C---:B------:R-:W-:Y:S02]  /*14450*/  FSETP.NEU.FTZ.AND P3, PT, |R8|.reuse, +INF , PT ;  /* 0x7f8000000800780b */ /* 0x040fe40003f7d200 */
[----:B------:R-:W-:Y:S02]  /*14460*/  FSETP.NEU.FTZ.AND P2, PT, |R9|, +INF , PT ;  /* 0x7f8000000900780b */ /* 0x000fe40003f5d200 */
[----:B------:R-:W-:-:S11]  /*14470*/  FSETP.NEU.FTZ.AND P0, PT, |R8|, +INF , PT ;  /* 0x7f8000000800780b */ /* 0x000fd60003f1d200 */
[----:B------:R-:W-:Y:S05]  /*14480*/  @!P2 BRA !P3, `(.L_x_351) ;  /* 0x00000004002ca947 */ /* 0x000fea0005800000 */
[----:B------:R-:W-:-:S04]  /*14490*/  LOP3.LUT P3, RZ, R13, 0x7fffffff, RZ, 0xc0, !PT ;  /* 0x7fffffff0dff7812 */ /* 0x000fc8000786c0ff */
[----:B------:R-:W-:-:S13]  /*144a0*/  PLOP3.LUT P2, PT, P2, P3, PT, 0x2f, 0xf2 ;  /* 0x0000000000f2781c */ /* 0x000fda0001746577 */
[----:B------:R-:W-:Y:S05]  /*144b0*/  @P2 BRA `(.L_x_352) ;  /* 0x0000000400182947 */ /* 0x000fea0003800000 */
[----:B------:R-:W-:-:S04]  /*144c0*/  LOP3.LUT P2, RZ, R16, 0x7fffffff, RZ, 0xc0, !PT ;  /* 0x7fffffff10ff7812 */ /* 0x000fc8000784c0ff */
[----:B------:R-:W-:-:S13]  /*144d0*/  PLOP3.LUT P0, PT, P0, P2, PT, 0x2f, 0xf2 ;  /* 0x0000000000f2781c */ /* 0x000fda0000704577 */
[----:B------:R-:W-:Y:S05]  /*144e0*/  @P0 BRA `(.L_x_353) ;  /* 0x0000000400000947 */ /* 0x000fea0003800000 */
[----:B------:R-:W-:Y:S02]  /*144f0*/  ISETP.GE.AND P0, PT, R18, RZ, PT ;  /* 0x000000ff1200720c */ /* 0x000fe40003f06270 */
[----:B------:R-:W-:-:S11]  /*14500*/  ISETP.GE.AND P2, PT, R17, RZ, PT ;  /* 0x000000ff1100720c */ /* 0x000fd60003f46270 */
[----:B------:R-:W-:Y:S01]  /*14510*/  @P0 MOV R15, RZ ;  /* 0x000000ff000f0202 */ /* 0x000fe20000000f00 */
[----:B------:R-:W-:Y:S01]  /*14520*/  @!P0 FFMA R13, R8, 1.84467440737095516160e+19, RZ ;  /* 0x5f800000080d8823 */ /* 0x000fe200000000ff */
[----:B------:R-:W-:Y:S01]  /*14530*/  @!P0 MOV R15, 0xffffffc0 ;  /* 0xffffffc0000f8802 */ /* 0x000fe20000000f00 */
[----:B------:R-:W-:-:S03]  /*14540*/  @!P2 FFMA R16, R9, 1.84467440737095516160e+19, RZ ;  /* 0x5f8000000910a823 */ /* 0x000fc600000000ff */
[----:B------:R-:W-:-:S07]  /*14550*/  @!P2 IADD3 R15, PT, PT, R15, 0x40, RZ ;  /* 0x000000400f0fa810 */ /* 0x000fce0007ffe0ff */
.L_x_349:
[----:B------:R-:W-:Y:S01]  /*14560*/  LEA R17, R14, 0xc0800000, 0x17 ;  /* 0xc08000000e117811 */ /* 0x000fe200078eb8ff */
[----:B------:R-:W-:Y:S03]  /*14570*/  BSSY.RECONVERGENT B3, `(.L_x_354) ;  /* 0x0000036000037945 */ /* 0x000fe60003800200 */
[----:B------:R-:W-:Y:S02]  /*14580*/  IADD3 R17, PT, PT, -R17, R16, RZ ;  /* 0x0000001011117210 */ /* 0x000fe40007ffe1ff */
[----:B------:R-:W-:Y:S02]  /*14590*/  IADD3 R16, PT, PT, R20, -0x7f, RZ ;  /* 0xffffff8114107810 */ /* 0x000fe40007ffe0ff */
[----:B------:R-:W0:Y:S01]  /*145a0*/  MUFU.RCP R18, R17 ;  /* 0x0000001100127308 */ /* 0x000e220000001000 */
[----:B------:R-:W-:Y:S01]  /*145b0*/  FADD.FTZ R19, -R17, -RZ ;  /* 0x800000ff11137221 */ /* 0x000fe20000010100 */
[C---:B------:R-:W-:Y:S01]  /*145c0*/  IADD3 R14, PT, PT, R16.reuse, 0x7f, -R14 ;  /* 0x0000007f100e7810 */ /* 0x040fe20007ffe80e */
[----:B------:R-:W-:-:S03]  /*145d0*/  IMAD R8, R16, -0x800000, R13 ;  /* 0xff80000010087824 */ /* 0x000fc600078e020d */
[----:B------:R-:W-:Y:S01]  /*145e0*/  IADD3 R14, PT, PT, R14, R15, RZ ;  /* 0x0000000f0e0e7210 */ /* 0x000fe20007ffe0ff */
[----:B0-----:R-:W-:-:S04]  /*145f0*/  FFMA R21, R18, R19, 1 ;  /* 0x3f80000012157423 */ /* 0x001fc80000000013 */
[----:B------:R-:W-:-:S04]  /*14600*/  FFMA R20, R18, R21, R18 ;  /* 0x0000001512147223 */ /* 0x000fc80000000012 */
[----:B------:R-:W-:-:S04]  /*14610*/  FFMA R13, R8, R20, RZ ;  /* 0x00000014080d7223 */ /* 0x000fc800000000ff */
[----:B------:R-:W-:-:S04]  /*14620*/  FFMA R18, R19, R13, R8 ;  /* 0x0000000d13127223 */ /* 0x000fc80000000008 */
[----:B------:R-:W-:-:S04]  /*14630*/  FFMA R21, R20, R18, R13 ;  /* 0x0000001214157223 */ /* 0x000fc8000000000d */
[----:B------:R-:W-:-:S04]  /*14640*/  FFMA R18, R19, R21, R8 ;  /* 0x0000001513127223 */ /* 0x000fc80000000008 */
[----:B------:R-:W-:-:S05]  /*14650*/  FFMA R13, R20, R18, R21 ;  /* 0x00000012140d7223 */ /* 0x000fca0000000015 */
[----:B------:R-:W-:-:S04]  /*14660*/  SHF.R.U32.HI R8, RZ, 0x17, R13 ;  /* 0x00000017ff087819 */ /* 0x000fc8000001160d */
[----:B------:R-:W-:-:S04]  /*14670*/  LOP3.LUT R8, R8, 0xff, RZ, 0xc0, !PT ;  /* 0x000000ff08087812 */ /* 0x000fc800078ec0ff */
[----:B------:R-:W-:-:S04]  /*14680*/  IADD3 R16, PT, PT, R8, R14, RZ ;  /* 0x0000000e08107210 */ /* 0x000fc80007ffe0ff */
[----:B------:R-:W-:-:S04]  /*14690*/  IADD3 R8, PT, PT, R16, -0x1, RZ ;  /* 0xffffffff10087810 */ /* 0x000fc80007ffe0ff */
[----:B------:R-:W-:-:S13]  /*146a0*/  ISETP.GE.U32.AND P0, PT, R8, 0xfe, PT ;  /* 0x000000fe0800780c */ /* 0x000fda0003f06070 */
[----:B------:R-:W-:Y:S05]  /*146b0*/  @!P0 BRA `(.L_x_355) ;  /* 0x0000000000808947 */ /* 0x000fea0003800000 */
[----:B------:R-:W-:-:S13]  /*146c0*/  ISETP.GT.AND P0, PT, R16, 0xfe, PT ;  /* 0x000000fe1000780c */ /* 0x000fda0003f04270 */
[----:B------:R-:W-:Y:S05]  /*146d0*/  @P0 BRA `(.L_x_356) ;  /* 0x00000000006c0947 */ /* 0x000fea0003800000 */
[----:B------:R-:W-:-:S13]  /*146e0*/  ISETP.GE.AND P0, PT, R16, 0x1, PT ;  /* 0x000000011000780c */ /* 0x000fda0003f06270 */
[----:B------:R-:W-:Y:S05]  /*146f0*/  @P0 BRA `(.L_x_357) ;  /* 0x0000000000740947 */ /* 0x000fea0003800000 */
[----:B------:R-:W-:Y:S02]  /*14700*/  ISETP.GE.AND P0, PT, R16, -0x18, PT ;  /* 0xffffffe81000780c */ /* 0x000fe40003f06270 */
[----:B------:R-:W-:-:S11]  /*14710*/  LOP3.LUT R13, R13, 0x80000000, RZ, 0xc0, !PT ;  /* 0x800000000d0d7812 */ /* 0x000fd600078ec0ff */
[----:B------:R-:W-:Y:S05]  /*14720*/  @!P0 BRA `(.L_x_357) ;  /* 0x0000000000688947 */ /* 0x000fea0003800000 */
[-CC-:B------:R-:W-:Y:S01]  /*14730*/  FFMA.RZ R8, R20, R18.reuse, R21.reuse ;  /* 0x0000001214087223 */ /* 0x180fe2000000c015 */
[----:B------:R-:W-:Y:S01]  /*14740*/  IADD3 R17, PT, PT, R16, 0x20, RZ ;  /* 0x0000002010117810 */ /* 0x000fe20007ffe0ff */
[-CC-:B------:R-:W-:Y:S01]  /*14750*/  FFMA.RM R15, R20, R18.reuse, R21.reuse ;  /* 0x00000012140f7223 */ /* 0x180fe20000004015 */
[----:B------:R-:W-:Y:S02]  /*14760*/  ISETP.NE.AND P3, PT, R16, RZ, PT ;  /* 0x000000ff1000720c */ /* 0x000fe40003f65270 */
[----:B------:R-:W-:Y:S01]  /*14770*/  LOP3.LUT R14, R8, 0x7fffff, RZ, 0xc0, !PT ;  /* 0x007fffff080e7812 */ /* 0x000fe200078ec0ff */
[----:B------:R-:W-:Y:S01]  /*14780*/  FFMA.RP R8, R20, R18, R21 ;  /* 0x0000001214087223 */ /* 0x000fe20000008015 */
[----:B------:R-:W-:Y:S02]  /*14790*/  ISETP.NE.AND P2, PT, R16, RZ, PT ;  /* 0x000000ff1000720c */ /* 0x000fe40003f45270 */
[----:B------:R-:W-:Y:S02]  /*147a0*/  LOP3.LUT R14, R14, 0x800000, RZ, 0xfc, !PT ;  /* 0x008000000e0e7812 */ /* 0x000fe400078efcff */
[----:B------:R-:W-:-:S02]  /*147b0*/  IADD3 R16, PT, PT, -R16, RZ, RZ ;  /* 0x000000ff10107210 */ /* 0x000fc40007ffe1ff */
[----:B------:R-:W-:Y:S02]  /*147c0*/  SHF.L.U32 R17, R14, R17, RZ ;  /* 0x000000110e117219 */ /* 0x000fe400000006ff */
[----:B------:R-:W-:Y:S02]  /*147d0*/  FSETP.NEU.FTZ.AND P0, PT, R8, R15, PT ;  /* 0x0000000f0800720b */ /* 0x000fe40003f1d000 */
[----:B------:R-:W-:Y:S02]  /*147e0*/  SEL R15, R16, RZ, P3 ;  /* 0x000000ff100f7207 */ /* 0x000fe40001800000 */
[----:B------:R-:W-:Y:S02]  /*147f0*/  ISETP.NE.AND P2, PT, R17, RZ, P2 ;  /* 0x000000ff1100720c */ /* 0x000fe40001745270 */
[----:B------:R-:W-:Y:S02]  /*14800*/  SHF.R.U32.HI R15, RZ, R15, R14 ;  /* 0x0000000fff0f7219 */ /* 0x000fe4000001160e */
[----:B------:R-:W-:-:S02]  /*14810*/  PLOP3.LUT P0, PT, P0, P2, PT, 0xf8, 0x8f ;  /* 0x00000000008f781c */ /* 0x000fc40000705f70 */
[----:B------:R-:W-:Y:S02]  /*14820*/  SHF.R.U32.HI R17, RZ, 0x1, R15 ;  /* 0x00000001ff117819 */ /* 0x000fe4000001160f */
[----:B------:R-:W-:-:S04]  /*14830*/  SEL R8, RZ, 0x1, !P0 ;  /* 0x00000001ff087807 */ /* 0x000fc80004000000 */
[----:B------:R-:W-:-:S04]  /*14840*/  LOP3.LUT R8, R8, 0x1, R17, 0xf8, !PT ;  /* 0x0000000108087812 */ /* 0x000fc800078ef811 */
[----:B------:R-:W-:-:S04]  /*14850*/  LOP3.LUT R8, R8, R15, RZ, 0xc0, !PT ;  /* 0x0000000f08087212 */ /* 0x000fc800078ec0ff */
[----:B------:R-:W-:-:S04]  /*14860*/  IADD3 R8, PT, PT, R17, R8, RZ ;  /* 0x0000000811087210 */ /* 0x000fc80007ffe0ff */
[----:B------:R-:W-:Y:S01]  /*14870*/  LOP3.LUT R13, R8, R13, RZ, 0xfc, !PT ;  /* 0x0000000d080d7212 */ /* 0x000fe200078efcff */
[----:B------:R-:W-:Y:S06]  /*14880*/  BRA `(.L_x_357) ;  /* 0x0000000000107947 */ /* 0x000fec0003800000 */
.L_x_356:
[----:B------:R-:W-:-:S04]  /*14890*/  LOP3.LUT R13, R13, 0x80000000, RZ, 0xc0, !PT ;  /* 0x800000000d0d7812 */ /* 0x000fc800078ec0ff */
[----:B------:R-:W-:Y:S01]  /*148a0*/  LOP3.LUT R13, R13, 0x7f800000, RZ, 0xfc, !PT ;  /* 0x7f8000000d0d7812 */ /* 0x000fe200078efcff */
[----:B------:R-:W-:Y:S06]  /*148b0*/  BRA `(.L_x_357) ;  /* 0x0000000000047947 */ /* 0x000fec0003800000 */
.L_x_355:
[----:B------:R-:W-:-:S07]  /*148c0*/  LEA R13, R14, R13, 0x17 ;  /* 0x0000000d0e0d7211 */ /* 0x000fce00078eb8ff */
.L_x_357:
[----:B------:R-:W-:Y:S05]  /*148d0*/  BSYNC.RECONVERGENT B3 ;  /* 0x0000000000037941 */ /* 0x000fea0003800200 */
.L_x_354:
[----:B------:R-:W-:Y:S05]  /*148e0*/  BRA `(.L_x_358) ;  /* 0x0000000000207947 */ /* 0x000fea0003800000 */
.L_x_353:
[----:B------:R-:W-:-:S04]  /*148f0*/  LOP3.LUT R13, R16, 0x80000000, R13, 0x48, !PT ;  /* 0x80000000100d7812 */ /* 0x000fc800078e480d */
[----:B------:R-:W-:Y:S01]  /*14900*/  LOP3.LUT R13, R13, 0x7f800000, RZ, 0xfc, !PT ;  /* 0x7f8000000d0d7812 */ /* 0x000fe200078efcff */
[----:B------:R-:W-:Y:S06]  /*14910*/  BRA `(.L_x_358) ;  /* 0x0000000000147947 */ /* 0x000fec0003800000 */
.L_x_352:
[----:B------:R-:W-:Y:S01]  /*14920*/  LOP3.LUT R13, R16, 0x80000000, R13, 0x48, !PT ;  /* 0x80000000100d7812 */ /* 0x000fe200078e480d */
[----:B------:R-:W-:Y:S06]  /*14930*/  BRA `(.L_x_358) ;  /* 0x00000000000c7947 */ /* 0x000fec0003800000 */
.L_x_351:
[----:B------:R-:W0:Y:S01]  /*14940*/  MUFU.RSQ R13, -QNAN ;  /* 0xffc00000000d7908 */ /* 0x000e220000001400 */
[----:B------:R-:W-:Y:S05]  /*14950*/  BRA `(.L_x_358) ;  /* 0x0000000000047947 */ /* 0x000fea0003800000 */
.L_x_350:
[----:B------:R-:W-:-:S07]  /*14960*/  FADD.FTZ R13, R8, R9 ;  /* 0x00000009080d7221 */ /* 0x000fce0000010000 */
.L_x_358:
[----:B------:R-:W-:Y:S05]  /*14970*/  BSYNC.RECONVERGENT B2 ;  /* 0x0000000000027941 */ /* 0x000fea0003800200 */
.L_x_348:
[----:B0-----:R-:W-:Y:S01]  /*14980*/  MOV R8, R13 ;  /* 0x0000000d00087202 */ /* 0x001fe20000000f00 */
[----:B------:R-:W-:-:S04]  /*14990*/  HFMA2 R13, -RZ, RZ, 0, 0 ;  /* 0x00000000ff0d7431 */ /* 0x000fc800000001ff */
[----:B------:R-:W-:Y:S05]  /*149a0*/  RET.REL.NODEC R12 `(_Z13single_decodeP6__halfS0_S0_S0_S0_S0_S0_S0_S0_S0_S0_S0_S0_S0_PfS1_) ;  /* 0xfffffeb40c947950 */ /* 0x000fea0003c3ffff */
.L_x_359:
[----:B------:R-:W-:-:S00]  /*149b0*/  BRA `(.L_x_359) ;  /* 0xfffffffc00fc7947 */ /* 0x000fc0000383ffff */
[----:B------:R-:W-:-:S00]  /*149c0*/  NOP ;  /* 0x0000000000007918 */ /* 0x000fc00000000000 */
        /* <DEDUP_REMOVED lines=11> */
.L_x_362:


//--------------------- .nv.shared._Z13single_decodeP6__halfS0_S0_S0_S0_S0_S0_S0_S0_S0_S0_S0_S0_S0_PfS1_ --------------------------
	.section	.nv.shared._Z13single_decodeP6__halfS0_S0_S0_S0_S0_S0_S0_S0_S0_S0_S0_S0_S0_PfS1_,"aw",@nobits
	.sectionflags	@""
	.align	16
.nv.shared._Z13single_decodeP6__halfS0_S0_S0_S0_S0_S0_S0_S0_S0_S0_S0_S0_S0_PfS1_:
	.zero		6576


//--------------------- .nv.shared.reserved.0     --------------------------
	.section	.nv.shared.reserved.0,"aw",@nobits
	.weak		__nv_reservedSMEM_offset_0_alias
	.size		__nv_reservedSMEM_offset_0_alias, 0, 64
	.other		__nv_reservedSMEM_offset_0_alias,@"STO_CUDA_RESERVED_SHARED STV_DEFAULT"
__nv_reservedSMEM_offset_0_alias:
	.zero		0
	.zero		64


//--------------------- .nv.constant0._Z13single_decodeP6__halfS0_S0_S0_S0_S0_S0_S0_S0_S0_S0_S0_S0_S0_PfS1_ --------------------------
	.section	.nv.constant0._Z13single_decodeP6__halfS0_S0_S0_S0_S0_S0_S0_S0_S0_S0_S0_S0_S0_PfS1_,"a",@progbits
	.sectionflags	@""
	.align	4
.nv.constant0._Z13single_decodeP6__halfS0_S0_S0_S0_S0_S0_S0_S0_S0_S0_S0_S0_S0_PfS1_:
	.zero		1024


//--------------------- SYMBOLS --------------------------

	.type		.nv.reservedSmem.offset0,@object
	.size		.nv.reservedSmem.offset0,0x4
	.type		.nv.reservedSmem.cap,@object
	.size		.nv.reservedSmem.cap,0x4
